def matmul_kernel(
    a_ptr,
    b_ptr,
    c_ptr,
    M,
    N,
    K,
    stride_am,
    stride_ak,
    stride_bk,
    stride_bn,
    stride_cm,
    stride_cn,
    BLOCK_M: tl.constexpr,
    BLOCK_N: tl.constexpr,
    BLOCK_K: tl.constexpr,
    GROUP_M: tl.constexpr,
):
    pid = tl.program_id(axis=0)
    num_pid_m = tl.cdiv(M, BLOCK_M)
    num_pid_n = tl.cdiv(N, BLOCK_N)
    num_pid_in_group = GROUP_M * num_pid_n
    group_id = pid // num_pid_in_group
    first_pid_m = group_id * GROUP_M
    group_size_m = min(num_pid_m - first_pid_m, GROUP_M)
    pid_m = first_pid_m + ((pid % num_pid_in_group) % group_size_m)
    pid_n = (pid % num_pid_in_group) // group_size_m

    offs_am = (pid_m * BLOCK_M + tl.arange(0, BLOCK_M)) % M
    offs_bn = (pid_n * BLOCK_N + tl.arange(0, BLOCK_N)) % N
    offs_k = tl.arange(0, BLOCK_K)
    a_ptrs = a_ptr + offs_am[:, None] * stride_am + offs_k[None, :] * stride_ak
    b_ptrs = b_ptr + offs_k[:, None] * stride_bk + offs_bn[None, :] * stride_bn

    acc = tl.zeros((BLOCK_M, BLOCK_N), dtype=tl.float32)
    for kk in range(0, tl.cdiv(K, BLOCK_K)):
        a = tl.load(a_ptrs, mask=offs_k[None, :] < K - kk * BLOCK_K, other=0.0)
        b = tl.load(b_ptrs, mask=offs_k[:, None] < K - kk * BLOCK_K, other=0.0)
        acc = tl.dot(a, b, acc)
        a_ptrs += BLOCK_K * stride_ak
        b_ptrs += BLOCK_K * stride_bk

    c = acc.to(c_ptr.dtype.element_ty)
    offs_cm = pid_m * BLOCK_M + tl.arange(0, BLOCK_M)
    offs_cn = pid_n * BLOCK_N + tl.arange(0, BLOCK_N)
    c_ptrs = c_ptr + offs_cm[:, None] * stride_cm + offs_cn[None, :] * stride_cn
    mask = (offs_cm[:, None] < M) & (offs_cn[None, :] < N)
    tl.store(c_ptrs, c, mask=mask)

# config = {"BLOCK_K": 32, "BLOCK_M": 64, "BLOCK_N": 256, "GROUP_M": 8, "arch": "sm_100", "dtype": "fp16", "num_ctas": 1, "num_stages": 3, "num_warps": 1}
# arch = sm_100


// ===== COMPILED SASS (sm_100a) =====

	.target	sm_100a

	.elftype	@"ET_EXEC"


//--------------------- .note.nv.tkinfo           --------------------------
	.section	.note.nv.tkinfo,"",@"SHT_NOTE"
	.sectionflags	@"SHF_NOTE_NV_TKINFO"
	.tkinfo
        /*0018*/ 	.word	0x00000081
        /*0030*/ 	.string	""
        /*0030*/ 	.string	"ptxas-blackwell"
        /*0030*/ 	.string	"Cuda compilation tools, release 12.9, V12.9.86"
        /*0030*/ 	.string	"Build cuda_12.9.r12.9/compiler.36037853_0"
        /*0030*/ 	.string	"-v  -suppress-debug-info  -lineinfo  -arch sm_100a "



//--------------------- .note.nv.cuver            --------------------------
	.section	.note.nv.cuver,"",@"SHT_NOTE"
	.sectionflags	@"SHF_NOTE_NV_CUVER"
        /*0018*/ 	.short	0x0001
        /*001a*/ 	.short	0x0064
        /*001c*/ 	.short	0x0001
        /*001e*/ 	.short	0x0000
        /*0020*/ 	.short	0x0001
        /*0022*/ 	.short	0x0000


//--------------------- .nv.info                  --------------------------
	.section	.nv.info,"",@"SHT_CUDA_INFO"
	.align	4


	//----- nvinfo : EIATTR_REGCOUNT
	.align		4
        /*0000*/ 	.byte	0x04, 0x2f
        /*0002*/ 	.short	(.L_1 - .L_0)
	.align		4
.L_0:
        /*0004*/ 	.word	index@(matmul_kernel)
        /*0008*/ 	.word	0x00000040


	//----- nvinfo : EIATTR_FRAME_SIZE
	.align		4
.L_1:
        /*000c*/ 	.byte	0x04, 0x11
        /*000e*/ 	.short	(.L_3 - .L_2)
	.align		4
.L_2:
        /*0010*/ 	.word	index@(matmul_kernel)
        /*0014*/ 	.word	0x000021a8


	//----- nvinfo : EIATTR_MIN_STACK_SIZE
	.align		4
.L_3:
        /*0018*/ 	.byte	0x04, 0x12
        /*001a*/ 	.short	(.L_5 - .L_4)
	.align		4
.L_4:
        /*001c*/ 	.word	index@(matmul_kernel)
        /*0020*/ 	.word	0x000021a8
.L_5:


//--------------------- .nv.info.matmul_kernel    --------------------------
	.section	.nv.info.matmul_kernel,"",@"SHT_CUDA_INFO"
	.sectionflags	@""
	.align	4


	//----- nvinfo : EIATTR_CUDA_API_VERSION
	.align		4
        /*0000*/ 	.byte	0x04, 0x37
        /*0002*/ 	.short	(.L_7 - .L_6)
.L_6:
        /*0004*/ 	.word	0x00000081


	//----- nvinfo : EIATTR_KPARAM_INFO
	.align		4
.L_7:
        /*0008*/ 	.byte	0x04, 0x17
        /*000a*/ 	.short	(.L_9 - .L_8)
.L_8:
        /*000c*/ 	.word	0x00000000
        /*0010*/ 	.short	0x000d
        /*0012*/ 	.short	0x0048
        /*0014*/ 	.byte	0x00, 0xf4, 0x21, 0x00


	//----- nvinfo : EIATTR_KPARAM_INFO
	.align		4
.L_9:
        /*0018*/ 	.byte	0x04, 0x17
        /*001a*/ 	.short	(.L_11 - .L_10)
.L_10:
        /*001c*/ 	.word	0x00000000
        /*0020*/ 	.short	0x000c
        /*0022*/ 	.short	0x0040
        /*0024*/ 	.byte	0x00, 0xf4, 0x21, 0x00


	//----- nvinfo : EIATTR_KPARAM_INFO
	.align		4
.L_11:
        /*0028*/ 	.byte	0x04, 0x17
        /*002a*/ 	.short	(.L_13 - .L_12)
.L_12:
        /*002c*/ 	.word	0x00000000
        /*0030*/ 	.short	0x000b
        /*0032*/ 	.short	0x0038
        /*0034*/ 	.byte	0x00, 0xf0, 0x11, 0x00


	//----- nvinfo : EIATTR_KPARAM_INFO
	.align		4
.L_13:
        /*0038*/ 	.byte	0x04, 0x17
        /*003a*/ 	.short	(.L_15 - .L_14)
.L_14:
        /*003c*/ 	.word	0x00000000
        /*0040*/ 	.short	0x000a
        /*0042*/ 	.short	0x0034
        /*0044*/ 	.byte	0x00, 0xf0, 0x11, 0x00


	//----- nvinfo : EIATTR_KPARAM_INFO
	.align		4
.L_15:
        /*0048*/ 	.byte	0x04, 0x17
        /*004a*/ 	.short	(.L_17 - .L_16)
.L_16:
        /*004c*/ 	.word	0x00000000
        /*0050*/ 	.short	0x0009
        /*0052*/ 	.short	0x0030
        /*0054*/ 	.byte	0x00, 0xf0, 0x11, 0x00


	//----- nvinfo : EIATTR_KPARAM_INFO
	.align		4
.L_17:
        /*0058*/ 	.byte	0x04, 0x17
        /*005a*/ 	.short	(.L_19 - .L_18)
.L_18:
        /*005c*/ 	.word	0x00000000
        /*0060*/ 	.short	0x0008
        /*0062*/ 	.short	0x002c
        /*0064*/ 	.byte	0x00, 0xf0, 0x11, 0x00


	//----- nvinfo : EIATTR_KPARAM_INFO
	.align		4
.L_19:
        /*0068*/ 	.byte	0x04, 0x17
        /*006a*/ 	.short	(.L_21 - .L_20)
.L_20:
        /*006c*/ 	.word	0x00000000
        /*0070*/ 	.short	0x0007
        /*0072*/ 	.short	0x0028
        /*0074*/ 	.byte	0x00, 0xf0, 0x11, 0x00


	//----- nvinfo : EIATTR_KPARAM_INFO
	.align		4
.L_21:
        /*0078*/ 	.byte	0x04, 0x17
        /*007a*/ 	.short	(.L_23 - .L_22)
.L_22:
        /*007c*/ 	.word	0x00000000
        /*0080*/ 	.short	0x0006
        /*0082*/ 	.short	0x0024
        /*0084*/ 	.byte	0x00, 0xf0, 0x11, 0x00


	//----- nvinfo : EIATTR_KPARAM_INFO
	.align		4
.L_23:
        /*0088*/ 	.byte	0x04, 0x17
        /*008a*/ 	.short	(.L_25 - .L_24)
.L_24:
        /*008c*/ 	.word	0x00000000
        /*0090*/ 	.short	0x0005
        /*0092*/ 	.short	0x0020
        /*0094*/ 	.byte	0x00, 0xf0, 0x11, 0x00


	//----- nvinfo : EIATTR_KPARAM_INFO
	.align		4
.L_25:
        /*0098*/ 	.byte	0x04, 0x17
        /*009a*/ 	.short	(.L_27 - .L_26)
.L_26:
        /*009c*/ 	.word	0x00000000
        /*00a0*/ 	.short	0x0004
        /*00a2*/ 	.short	0x001c
        /*00a4*/ 	.byte	0x00, 0xf0, 0x11, 0x00


	//----- nvinfo : EIATTR_KPARAM_INFO
	.align		4
.L_27:
        /*00a8*/ 	.byte	0x04, 0x17
        /*00aa*/ 	.short	(.L_29 - .L_28)
.L_28:
        /*00ac*/ 	.word	0x00000000
        /*00b0*/ 	.short	0x0003
        /*00b2*/ 	.short	0x0018
        /*00b4*/ 	.byte	0x00, 0xf0, 0x11, 0x00


	//----- nvinfo : EIATTR_KPARAM_INFO
	.align		4
.L_29:
        /*00b8*/ 	.byte	0x04, 0x17
        /*00ba*/ 	.short	(.L_31 - .L_30)
.L_30:
        /*00bc*/ 	.word	0x00000000
        /*00c0*/ 	.short	0x0002
        /*00c2*/ 	.short	0x0010
        /*00c4*/ 	.byte	0x00, 0xf4, 0x21, 0x00


	//----- nvinfo : EIATTR_KPARAM_INFO
	.align		4
.L_31:
        /*00c8*/ 	.byte	0x04, 0x17
        /*00ca*/ 	.short	(.L_33 - .L_32)
.L_32:
        /*00cc*/ 	.word	0x00000000
        /*00d0*/ 	.short	0x0001
        /*00d2*/ 	.short	0x0008
        /*00d4*/ 	.byte	0x00, 0xf4, 0x21, 0x00


	//----- nvinfo : EIATTR_KPARAM_INFO
	.align		4
.L_33:
        /*00d8*/ 	.byte	0x04, 0x17
        /*00da*/ 	.short	(.L_35 - .L_34)
.L_34:
        /*00dc*/ 	.word	0x00000000
        /*00e0*/ 	.short	0x0000
        /*00e2*/ 	.short	0x0000
        /*00e4*/ 	.byte	0x00, 0xf4, 0x21, 0x00


	//----- nvinfo : EIATTR_SPARSE_MMA_MASK
	.align		4
.L_35:
        /*00e8*/ 	.byte	0x03, 0x50
        /*00ea*/ 	.short	0x0000


	//----- nvinfo : EIATTR_MAXREG_COUNT
	.align		4
        /*00ec*/ 	.byte	0x03, 0x1b
        /*00ee*/ 	.short	0x00ff


	//----- nvinfo : EIATTR_NUM_BARRIERS
	.align		4
        /*00f0*/ 	.byte	0x02, 0x4c
        /*00f2*/ 	.byte	0x01
	.zero		1


	//----- nvinfo : EIATTR_ANNOTATIONS
	.align		4
        /*00f4*/ 	.byte	0x04, 0x55
        /*00f6*/ 	.short	(.L_37 - .L_36)


	//   ....[0]....
.L_36:
        /*00f8*/ 	.word	0x00000001
        /*00fc*/ 	.byte	0xa0, 0x01, 0x00, 0x00, 0x01, 0x00, 0x00, 0x00, 0xf0, 0x01, 0x00, 0x00, 0x01, 0x00, 0x00, 0x00
        /* <DEDUP_REMOVED lines=375> */
        /*187c*/ 	.byte	0x00, 0x0d, 0x01, 0x00, 0x01, 0x00, 0x00, 0x00, 0x10, 0x0d, 0x01, 0x00


	//----- nvinfo : EIATTR_COOP_GROUP_MASK_REGIDS
	.align		4
.L_37:
        /*1888*/ 	.byte	0x04, 0x29
        /*188a*/ 	.short	(.L_39 - .L_38)


	//   ....[0]....
.L_38:
        /*188c*/ 	.word	0xffffffff


	//   ....[1]....
        /*1890*/ 	.word	0xffffffff


	//   ....[2]....
        /*1894*/ 	.word	0xffffffff


	//   ....[3]....
        /*1898*/ 	.word	0xffffffff


	//   ....[4]....
        /*189c*/ 	.word	0xffffffff


	//   ....[5]....
        /*18a0*/ 	.word	0xffffffff


	//   ....[6]....
        /*18a4*/ 	.word	0xffffffff


	//   ....[7]....
        /*18a8*/ 	.word	0xffffffff


	//   ....[8]....
        /*18ac*/ 	.word	0xffffffff


	//   ....[9]....
        /*18b0*/ 	.word	0xffffffff


	//   ....[10]....
        /*18b4*/ 	.word	0xffffffff


	//   ....[11]....
        /*18b8*/ 	.word	0xffffffff


	//   ....[12]....
        /*18bc*/ 	.word	0xffffffff


	//   ....[13]....
        /*18c0*/ 	.word	0xffffffff


	//   ....[14]....
        /*18c4*/ 	.word	0xffffffff


	//   ....[15]....
        /*18c8*/ 	.word	0xffffffff


	//   ....[16]....
        /*18cc*/ 	.word	0xffffffff


	//   ....[17]....
        /*18d0*/ 	.word	0xffffffff


	//   ....[18]....
        /*18d4*/ 	.word	0xffffffff


	//   ....[19]....
        /*18d8*/ 	.word	0xffffffff


	//   ....[20]....
        /*18dc*/ 	.word	0xffffffff


	//   ....[21]....
        /*18e0*/ 	.word	0xffffffff


	//   ....[22]....
        /*18e4*/ 	.word	0xffffffff


	//   ....[23]....
        /*18e8*/ 	.word	0xffffffff


	//   ....[24]....
        /*18ec*/ 	.word	0xffffffff


	//   ....[25]....
        /*18f0*/ 	.word	0xffffffff


	//   ....[26]....
        /*18f4*/ 	.word	0xffffffff


	//   ....[27]....
        /*18f8*/ 	.word	0xffffffff


	//   ....[28]....
        /*18fc*/ 	.word	0xffffffff


	//   ....[29]....
        /*1900*/ 	.word	0xffffffff


	//   ....[30]....
        /*1904*/ 	.word	0xffffffff


	//   ....[31]....
        /*1908*/ 	.word	0xffffffff


	//   ....[32]....
        /*190c*/ 	.word	0xffffffff


	//   ....[33]....
        /*1910*/ 	.word	0xffffffff


	//   ....[34]....
        /*1914*/ 	.word	0xffffffff


	//   ....[35]....
        /*1918*/ 	.word	0xffffffff


	//   ....[36]....
        /*191c*/ 	.word	0xffffffff


	//   ....[37]....
        /*1920*/ 	.word	0xffffffff


	//   ....[38]....
        /*1924*/ 	.word	0xffffffff


	//   ....[39]....
        /*1928*/ 	.word	0xffffffff


	//   ....[40]....
        /*192c*/ 	.word	0xffffffff


	//   ....[41]....
        /*1930*/ 	.word	0xffffffff


	//   ....[42]....
        /*1934*/ 	.word	0xffffffff


	//   ....[43]....
        /*1938*/ 	.word	0xffffffff


	//   ....[44]....
        /*193c*/ 	.word	0xffffffff


	//   ....[45]....
        /*1940*/ 	.word	0xffffffff


	//   ....[46]....
        /*1944*/ 	.word	0xffffffff


	//   ....[47]....
        /*1948*/ 	.word	0xffffffff


	//   ....[48]....
        /*194c*/ 	.word	0xffffffff


	//   ....[49]....
        /*1950*/ 	.word	0xffffffff


	//   ....[50]....
        /*1954*/ 	.word	0xffffffff


	//   ....[51]....
        /*1958*/ 	.word	0xffffffff


	//   ....[52]....
        /*195c*/ 	.word	0xffffffff


	//   ....[53]....
        /*1960*/ 	.word	0xffffffff


	//   ....[54]....
        /*1964*/ 	.word	0xffffffff


	//   ....[55]....
        /*1968*/ 	.word	0xffffffff


	//   ....[56]....
        /*196c*/ 	.word	0xffffffff


	//   ....[57]....
        /*1970*/ 	.word	0xffffffff


	//   ....[58]....
        /*1974*/ 	.word	0xffffffff


	//   ....[59]....
        /*1978*/ 	.word	0xffffffff


	//   ....[60]....
        /*197c*/ 	.word	0xffffffff


	//   ....[61]....
        /*1980*/ 	.word	0xffffffff


	//   ....[62]....
        /*1984*/ 	.word	0xffffffff


	//   ....[63]....
        /*1988*/ 	.word	0xffffffff


	//   ....[64]....
        /*198c*/ 	.word	0xffffffff


	//   ....[65]....
        /*1990*/ 	.word	0xffffffff


	//   ....[66]....
        /*1994*/ 	.word	0xffffffff


	//   ....[67]....
        /*1998*/ 	.word	0xffffffff


	//   ....[68]....
        /*199c*/ 	.word	0xffffffff


	//   ....[69]....
        /*19a0*/ 	.word	0xffffffff


	//   ....[70]....
        /*19a4*/ 	.word	0xffffffff


	//   ....[71]....
        /*19a8*/ 	.word	0xffffffff


	//   ....[72]....
        /*19ac*/ 	.word	0xffffffff


	//   ....[73]....
        /*19b0*/ 	.word	0xffffffff


	//   ....[74]....
        /*19b4*/ 	.word	0xffffffff


	//   ....[75]....
        /*19b8*/ 	.word	0xffffffff


	//   ....[76]....
        /*19bc*/ 	.word	0xffffffff


	//   ....[77]....
        /*19c0*/ 	.word	0xffffffff


	//   ....[78]....
        /*19c4*/ 	.word	0xffffffff


	//   ....[79]....
        /*19c8*/ 	.word	0xffffffff


	//   ....[80]....
        /*19cc*/ 	.word	0xffffffff


	//   ....[81]....
        /*19d0*/ 	.word	0xffffffff


	//   ....[82]....
        /*19d4*/ 	.word	0xffffffff


	//   ....[83]....
        /*19d8*/ 	.word	0xffffffff


	//   ....[84]....
        /*19dc*/ 	.word	0xffffffff


	//   ....[85]....
        /*19e0*/ 	.word	0xffffffff


	//   ....[86]....
        /*19e4*/ 	.word	0xffffffff


	//   ....[87]....
        /*19e8*/ 	.word	0xffffffff


	//   ....[88]....
        /*19ec*/ 	.word	0xffffffff


	//   ....[89]....
        /*19f0*/ 	.word	0xffffffff


	//   ....[90]....
        /*19f4*/ 	.word	0xffffffff


	//   ....[91]....
        /*19f8*/ 	.word	0xffffffff


	//   ....[92]....
        /*19fc*/ 	.word	0xffffffff


	//   ....[93]....
        /*1a00*/ 	.word	0xffffffff


	//   ....[94]....
        /*1a04*/ 	.word	0xffffffff


	//   ....[95]....
        /*1a08*/ 	.word	0xffffffff


	//   ....[96]....
        /*1a0c*/ 	.word	0xffffffff


	//   ....[97]....
        /*1a10*/ 	.word	0xffffffff


	//   ....[98]....
        /*1a14*/ 	.word	0xffffffff


	//   ....[99]....
        /*1a18*/ 	.word	0xffffffff


	//   ....[100]....
        /*1a1c*/ 	.word	0xffffffff


	//   ....[101]....
        /*1a20*/ 	.word	0xffffffff


	//   ....[102]....
        /*1a24*/ 	.word	0xffffffff


	//   ....[103]....
        /*1a28*/ 	.word	0xffffffff


	//   ....[104]....
        /*1a2c*/ 	.word	0xffffffff


	//   ....[105]....
        /*1a30*/ 	.word	0xffffffff


	//   ....[106]....
        /*1a34*/ 	.word	0xffffffff


	//   ....[107]....
        /*1a38*/ 	.word	0xffffffff


	//   ....[108]....
        /*1a3c*/ 	.word	0xffffffff


	//   ....[109]....
        /*1a40*/ 	.word	0xffffffff


	//   ....[110]....
        /*1a44*/ 	.word	0xffffffff


	//   ....[111]....
        /*1a48*/ 	.word	0xffffffff


	//   ....[112]....
        /*1a4c*/ 	.word	0xffffffff


	//   ....[113]....
        /*1a50*/ 	.word	0xffffffff


	//   ....[114]....
        /*1a54*/ 	.word	0xffffffff


	//   ....[115]....
        /*1a58*/ 	.word	0xffffffff


	//   ....[116]....
        /*1a5c*/ 	.word	0xffffffff


	//   ....[117]....
        /*1a60*/ 	.word	0xffffffff


	//   ....[118]....
        /*1a64*/ 	.word	0xffffffff


	//   ....[119]....
        /*1a68*/ 	.word	0xffffffff


	//   ....[120]....
        /*1a6c*/ 	.word	0xffffffff


	//   ....[121]....
        /*1a70*/ 	.word	0xffffffff


	//   ....[122]....
        /*1a74*/ 	.word	0xffffffff


	//   ....[123]....
        /*1a78*/ 	.word	0xffffffff


	//   ....[124]....
        /*1a7c*/ 	.word	0xffffffff


	//   ....[125]....
        /*1a80*/ 	.word	0xffffffff


	//   ....[126]....
        /*1a84*/ 	.word	0xffffffff


	//----- nvinfo : EIATTR_COOP_GROUP_INSTR_OFFSETS
	.align		4
.L_39:
        /*1a88*/ 	.byte	0x04, 0x28
        /*1a8a*/ 	.short	(.L_41 - .L_40)


	//   ....[0]....
.L_40:
        /*1a8c*/ 	.word	0x00040750


	//   ....[1]....
        /*1a90*/ 	.word	0x00040770


	//   ....[2]....
        /*1a94*/ 	.word	0x00040790


	//   ....[3]....
        /*1a98*/ 	.word	0x000407b0


	//   ....[4]....
        /*1a9c*/ 	.word	0x000408c0


	//   ....[5]....
        /*1aa0*/ 	.word	0x00040940


	//   ....[6]....
        /*1aa4*/ 	.word	0x00040d80


	//   ....[7]....
        /*1aa8*/ 	.word	0x00040da0


	//   ....[8]....
        /*1aac*/ 	.word	0x00040dc0


	//   ....[9]....
        /*1ab0*/ 	.word	0x00040de0


	//   ....[10]....
        /*1ab4*/ 	.word	0x00040e00


	//   ....[11]....
        /*1ab8*/ 	.word	0x00040e20


	//   ....[12]....
        /*1abc*/ 	.word	0x00040e50


	//   ....[13]....
        /*1ac0*/ 	.word	0x00040e70


	//   ....[14]....
        /*1ac4*/ 	.word	0x00040e90


	//   ....[15]....
        /*1ac8*/ 	.word	0x00040eb0


	//   ....[16]....
        /*1acc*/ 	.word	0x00040ee0


	//   ....[17]....
        /*1ad0*/ 	.word	0x00040f00


	//   ....[18]....
        /*1ad4*/ 	.word	0x00040f20


	//   ....[19]....
        /*1ad8*/ 	.word	0x00040f40


	//   ....[20]....
        /*1adc*/ 	.word	0x00041020


	//   ....[21]....
        /*1ae0*/ 	.word	0x000410a0


	//   ....[22]....
        /*1ae4*/ 	.word	0x000410f0


	//   ....[23]....
        /*1ae8*/ 	.word	0x00041110


	//   ....[24]....
        /*1aec*/ 	.word	0x00041150


	//   ....[25]....
        /*1af0*/ 	.word	0x00041170


	//   ....[26]....
        /*1af4*/ 	.word	0x00041190


	//   ....[27]....
        /*1af8*/ 	.word	0x000411b0


	//   ....[28]....
        /*1afc*/ 	.word	0x000411d0


	//   ....[29]....
        /*1b00*/ 	.word	0x000411f0


	//   ....[30]....
        /*1b04*/ 	.word	0x00041270


	//   ....[31]....
        /*1b08*/ 	.word	0x00041290


	//   ....[32]....
        /*1b0c*/ 	.word	0x00041390


	//   ....[33]....
        /*1b10*/ 	.word	0x000413b0


	//   ....[34]....
        /*1b14*/ 	.word	0x000413e0


	//   ....[35]....
        /*1b18*/ 	.word	0x00041420


	//   ....[36]....
        /*1b1c*/ 	.word	0x00041490


	//   ....[37]....
        /*1b20*/ 	.word	0x000414b0


	//   ....[38]....
        /*1b24*/ 	.word	0x000414f0


	//   ....[39]....
        /*1b28*/ 	.word	0x00041510


	//   ....[40]....
        /*1b2c*/ 	.word	0x00041550


	//   ....[41]....
        /*1b30*/ 	.word	0x00041570


	//   ....[42]....
        /*1b34*/ 	.word	0x000415b0


	//   ....[43]....
        /*1b38*/ 	.word	0x000415d0


	//   ....[44]....
        /*1b3c*/ 	.word	0x00041610


	//   ....[45]....
        /*1b40*/ 	.word	0x00041630


	//   ....[46]....
        /*1b44*/ 	.word	0x00041670


	//   ....[47]....
        /*1b48*/ 	.word	0x00041690


	//   ....[48]....
        /*1b4c*/ 	.word	0x000416f0


	//   ....[49]....
        /*1b50*/ 	.word	0x00041710


	//   ....[50]....
        /*1b54*/ 	.word	0x000418f0


	//   ....[51]....
        /*1b58*/ 	.word	0x00041910


	//   ....[52]....
        /*1b5c*/ 	.word	0x00041970


	//   ....[53]....
        /*1b60*/ 	.word	0x00041990


	//   ....[54]....
        /*1b64*/ 	.word	0x000419c0


	//   ....[55]....
        /*1b68*/ 	.word	0x000419e0


	//   ....[56]....
        /*1b6c*/ 	.word	0x00041a00


	//   ....[57]....
        /*1b70*/ 	.word	0x00041a20


	//   ....[58]....
        /*1b74*/ 	.word	0x00041ab0


	//   ....[59]....
        /*1b78*/ 	.word	0x00041ad0


	//   ....[60]....
        /*1b7c*/ 	.word	0x00041b10


	//   ....[61]....
        /*1b80*/ 	.word	0x00041b30


	//   ....[62]....
        /*1b84*/ 	.word	0x00041b70


	//   ....[63]....
        /*1b88*/ 	.word	0x00041b90


	//   ....[64]....
        /*1b8c*/ 	.word	0x00041d50


	//   ....[65]....
        /*1b90*/ 	.word	0x00041d70


	//   ....[66]....
        /*1b94*/ 	.word	0x00041df0


	//   ....[67]....
        /*1b98*/ 	.word	0x00041e10


	//   ....[68]....
        /*1b9c*/ 	.word	0x00041e70


	//   ....[69]....
        /*1ba0*/ 	.word	0x00041e90


	//   ....[70]....
        /*1ba4*/ 	.word	0x00041eb0


	//   ....[71]....
        /*1ba8*/ 	.word	0x00041ed0


	//   ....[72]....
        /*1bac*/ 	.word	0x00041ef0


	//   ....[73]....
        /*1bb0*/ 	.word	0x00041f10


	//   ....[74]....
        /*1bb4*/ 	.word	0x00041fb0


	//   ....[75]....
        /*1bb8*/ 	.word	0x00041fd0


	//   ....[76]....
        /*1bbc*/ 	.word	0x00042010


	//   ....[77]....
        /*1bc0*/ 	.word	0x00042030


	//   ....[78]....
        /*1bc4*/ 	.word	0x00042070


	//   ....[79]....
        /*1bc8*/ 	.word	0x00042090


	//   ....[80]....
        /*1bcc*/ 	.word	0x00042250


	//   ....[81]....
        /*1bd0*/ 	.word	0x00042270


	//   ....[82]....
        /*1bd4*/ 	.word	0x000422f0


	//   ....[83]....
        /*1bd8*/ 	.word	0x00042310


	//   ....[84]....
        /*1bdc*/ 	.word	0x00042370


	//   ....[85]....
        /*1be0*/ 	.word	0x00042390


	//   ....[86]....
        /*1be4*/ 	.word	0x000423b0


	//   ....[87]....
        /*1be8*/ 	.word	0x000423d0


	//   ....[88]....
        /*1bec*/ 	.word	0x000423f0


	//   ....[89]....
        /*1bf0*/ 	.word	0x00042410


	//   ....[90]....
        /*1bf4*/ 	.word	0x000424b0


	//   ....[91]....
        /*1bf8*/ 	.word	0x000424d0


	//   ....[92]....
        /*1bfc*/ 	.word	0x00042510


	//   ....[93]....
        /*1c00*/ 	.word	0x00042530


	//   ....[94]....
        /*1c04*/ 	.word	0x00042550


	//   ....[95]....
        /*1c08*/ 	.word	0x00042570


	//   ....[96]....
        /*1c0c*/ 	.word	0x00042750


	//   ....[97]....
        /*1c10*/ 	.word	0x00042770


	//   ....[98]....
        /*1c14*/ 	.word	0x000427f0


	//   ....[99]....
        /*1c18*/ 	.word	0x00042810


	//   ....[100]....
        /*1c1c*/ 	.word	0x00042830


	//   ....[101]....
        /*1c20*/ 	.word	0x00042890


	//   ....[102]....
        /*1c24*/ 	.word	0x000428b0


	//   ....[103]....
        /*1c28*/ 	.word	0x000428f0


	//   ....[104]....
        /*1c2c*/ 	.word	0x00042930


	//   ....[105]....
        /*1c30*/ 	.word	0x00042950


	//   ....[106]....
        /*1c34*/ 	.word	0x00042990


	//   ....[107]....
        /*1c38*/ 	.word	0x000429b0


	//   ....[108]....
        /*1c3c*/ 	.word	0x000429d0


	//   ....[109]....
        /*1c40*/ 	.word	0x000429f0


	//   ....[110]....
        /*1c44*/ 	.word	0x00042bc0


	//   ....[111]....
        /*1c48*/ 	.word	0x00042bf0


	//   ....[112]....
        /*1c4c*/ 	.word	0x00042d60


	//   ....[113]....
        /*1c50*/ 	.word	0x00042d80


	//   ....[114]....
        /*1c54*/ 	.word	0x00042da0


	//   ....[115]....
        /*1c58*/ 	.word	0x00042dc0


	//   ....[116]....
        /*1c5c*/ 	.word	0x00042de0


	//   ....[117]....
        /*1c60*/ 	.word	0x00042e00


	//   ....[118]....
        /*1c64*/ 	.word	0x00042e20


	//   ....[119]....
        /*1c68*/ 	.word	0x00042e40


	//   ....[120]....
        /*1c6c*/ 	.word	0x00042e60


	//   ....[121]....
        /*1c70*/ 	.word	0x00042e80


	//   ....[122]....
        /*1c74*/ 	.word	0x00042ea0


	//   ....[123]....
        /*1c78*/ 	.word	0x00042ec0


	//   ....[124]....
        /*1c7c*/ 	.word	0x00042ee0


	//   ....[125]....
        /*1c80*/ 	.word	0x00042f00


	//   ....[126]....
        /*1c84*/ 	.word	0x00042f60


	//----- nvinfo : EIATTR_VRC_CTA_INIT_COUNT
	.align		4
.L_41:
        /*1c88*/ 	.byte	0x02, 0x4a
	.zero		1
	.zero		1


	//----- nvinfo : EIATTR_EXIT_INSTR_OFFSETS
	.align		4
        /*1c8c*/ 	.byte	0x04, 0x1c
        /*1c8e*/ 	.short	(.L_43 - .L_42)


	//   ....[0]....
.L_42:
        /*1c90*/ 	.word	0x00051650


	//   ....[1]....
        /*1c94*/ 	.word	0x00051680


	//----- nvinfo : EIATTR_REQNTID
	.align		4
.L_43:
        /*1c98*/ 	.byte	0x04, 0x10
        /*1c9a*/ 	.short	(.L_45 - .L_44)
.L_44:
        /*1c9c*/ 	.word	0x00000020
        /*1ca0*/ 	.word	0x00000001
        /*1ca4*/ 	.word	0x00000001


	//----- nvinfo : EIATTR_CBANK_PARAM_SIZE
	.align		4
.L_45:
        /*1ca8*/ 	.byte	0x03, 0x19
        /*1caa*/ 	.short	0x0050


	//----- nvinfo : EIATTR_PARAM_CBANK
	.align		4
        /*1cac*/ 	.byte	0x04, 0x0a
        /*1cae*/ 	.short	(.L_47 - .L_46)
	.align		4
.L_46:
        /*1cb0*/ 	.word	index@(.nv.constant0.matmul_kernel)
        /*1cb4*/ 	.short	0x0380
        /*1cb6*/ 	.short	0x0050


	//----- nvinfo : EIATTR_SW_WAR
	.align		4
.L_47:
        /*1cb8*/ 	.byte	0x04, 0x36
        /*1cba*/ 	.short	(.L_49 - .L_48)
.L_48:
        /*1cbc*/ 	.word	0x00000008
.L_49:


//--------------------- .nv.compat                --------------------------
	.section	.nv.compat,"",@"SHT_CUDA_COMPAT_INFO"
	.align	4
        /*0000*/ 	.byte	0x02, 0x02, 0x01, 0x00, 0x02, 0x05, 0x05, 0x00, 0x02, 0x03, 0x00, 0x00, 0x02, 0x06, 0x01, 0x00


//--------------------- .nv.callgraph             --------------------------
	.section	.nv.callgraph,"",@"SHT_CUDA_CALLGRAPH"
	.align	4
	.sectionentsize	8
	.align		4
        /*0000*/ 	.word	0x00000000
	.align		4
        /*0004*/ 	.word	0xffffffff
	.align		4
        /*0008*/ 	.word	0x00000000
	.align		4
        /*000c*/ 	.word	0xfffffffe
	.align		4
        /*0010*/ 	.word	0x00000000
	.align		4
        /*0014*/ 	.word	0xfffffffd
	.align		4
        /*0018*/ 	.word	0x00000000
	.align		4
        /*001c*/ 	.word	0xfffffffc


//--------------------- .text.matmul_kernel       --------------------------
	.section	.text.matmul_kernel,"ax",@progbits
	.align	128
        .global         matmul_kernel
        .type           matmul_kernel,@function
        .size           matmul_kernel,(.L_x_3 - matmul_kernel)
        .other          matmul_kernel,@"STO_CUDA_ENTRY STV_DEFAULT"
matmul_kernel:
.text.matmul_kernel:
[----:B------:R-:W0:Y:S08]  /*0000*/  LDC R1, c[0x0][0x37c] ;  /* 0x0000df00ff017b82 */ /* 0x000e300000000800 */
[----:B------:R-:W1:Y:S01]  /*0010*/  LDC.64 R56, c[0x0][0x398] ;  /* 0x0000e600ff387b82 */ /* 0x000e620000000a00 */
[----:B------:R-:W2:Y:S01]  /*0020*/  S2R R5, SR_CTAID.X ;  /* 0x0000000000057919 */ /* 0x000ea20000002500 */
[----:B0-----:R-:W-:Y:S01]  /*0030*/  VIADD R1, R1, 0xffffde58 ;  /* 0xffffde5801017836 */ /* 0x001fe20000000000 */
[----:B------:R-:W0:Y:S01]  /*0040*/  LDCU UR4, c[0x0][0x3a0] ;  /* 0x00007400ff0477ac */ /* 0x000e220008000800 */
[----:B------:R-:W-:Y:S01]  /*0050*/  CS2R R48, SRZ ;  /* 0x0000000000307805 */ /* 0x000fe2000001ff00 */
[----:B------:R-:W3:Y:S01]  /*0060*/  S2R R58, SR_TID.X ;  /* 0x00000000003a7919 */ /* 0x000ee20000002100 */
[----:B------:R-:W-:-:S02]  /*0070*/  CS2R R50, SRZ ;  /* 0x0000000000327805 */ /* 0x000fc4000001ff00 */
[----:B------:R-:W-:Y:S01]  /*0080*/  CS2R R40, SRZ ;  /* 0x0000000000287805 */ /* 0x000fe2000001ff00 */
[----:B------:R-:W4:Y:S01]  /*0090*/  S2UR UR6, SR_CgaCtaId ;  /* 0x00000000000679c3 */ /* 0x000f220000008800 */
[----:B------:R-:W-:Y:S02]  /*00a0*/  CS2R R42, SRZ ;  /* 0x00000000002a7805 */ /* 0x000fe4000001ff00 */
[----:B------:R-:W-:Y:S02]  /*00b0*/  CS2R R36, SRZ ;  /* 0x0000000000247805 */ /* 0x000fe4000001ff00 */
[----:B------:R-:W-:Y:S02]  /*00c0*/  CS2R R38, SRZ ;  /* 0x0000000000267805 */ /* 0x000fe4000001ff00 */
[----:B------:R-:W-:Y:S02]  /*00d0*/  CS2R R52, SRZ ;  /* 0x0000000000347805 */ /* 0x000fe4000001ff00 */
[----:B------:R-:W-:-:S02]  /*00e0*/  CS2R R54, SRZ ;  /* 0x0000000000367805 */ /* 0x000fc4000001ff00 */
[----:B------:R-:W-:Y:S02]  /*00f0*/  CS2R R44, SRZ ;  /* 0x00000000002c7805 */ /* 0x000fe4000001ff00 */
[----:B------:R-:W-:Y:S02]  /*0100*/  CS2R R46, SRZ ;  /* 0x00000000002e7805 */ /* 0x000fe4000001ff00 */
[----:B------:R-:W-:Y:S02]  /*0110*/  CS2R R32, SRZ ;  /* 0x0000000000207805 */ /* 0x000fe4000001ff00 */
[----:B------:R-:W-:Y:S02]  /*0120*/  CS2R R34, SRZ ;  /* 0x0000000000227805 */ /* 0x000fe4000001ff00 */
[----:B------:R-:W-:Y:S02]  /*0130*/  CS2R R12, SRZ ;  /* 0x00000000000c7805 */ /* 0x000fe4000001ff00 */
[----:B------:R-:W-:-:S02]  /*0140*/  CS2R R14, SRZ ;  /* 0x00000000000e7805 */ /* 0x000fc4000001ff00 */
[----:B------:R-:W-:Y:S01]  /*0150*/  CS2R R16, SRZ ;  /* 0x0000000000107805 */ /* 0x000fe2000001ff00 */
[----:B0-----:R-:W-:Y:S01]  /*0160*/  UIADD3 UR4, UPT, UPT, UR4, 0x1f, URZ ;  /* 0x0000001f04047890 */ /* 0x001fe2000fffe0ff */
[----:B------:R-:W-:Y:S02]  /*0170*/  CS2R R18, SRZ ;  /* 0x0000000000127805 */ /* 0x000fe4000001ff00 */
[----:B------:R-:W-:Y:S01]  /*0180*/  CS2R R20, SRZ ;  /* 0x0000000000147805 */ /* 0x000fe2000001ff00 */
[----:B-1----:R-:W-:Y:S01]  /*0190*/  VIADD R0, R57, 0xff ;  /* 0x000000ff39007836 */ /* 0x002fe20000000000 */
[----:B------:R0:W-:Y:S01]  /*01a0*/  STL [R1+0x13ec], R57 ;  /* 0x0013ec3901007387 */ /* 0x0001e20000100800 */
[----:B------:R-:W-:Y:S01]  /*01b0*/  UISETP.GE.AND UP0, UPT, UR4, 0x20, UPT ;  /* 0x000000200400788c */ /* 0x000fe2000bf06270 */
[----:B------:R-:W-:Y:S02]  /*01c0*/  CS2R R22, SRZ ;  /* 0x0000000000167805 */ /* 0x000fe4000001ff00 */
[----:B------:R-:W-:-:S02]  /*01d0*/  CS2R R24, SRZ ;  /* 0x0000000000187805 */ /* 0x000fc4000001ff00 */
[----:B------:R-:W-:Y:S01]  /*01e0*/  SHF.R.S32.HI R3, RZ, 0x1f, R0 ;  /* 0x0000001fff037819 */ /* 0x000fe20000011400 */
[----:B------:R-:W-:Y:S01]  /*01f0*/  STL [R1+0x70], RZ ;  /* 0x000070ff01007387 */ /* 0x000fe20000100800 */
[----:B------:R-:W-:Y:S02]  /*0200*/  CS2R R26, SRZ ;  /* 0x00000000001a7805 */ /* 0x000fe4000001ff00 */
[----:B------:R-:W-:Y:S02]  /*0210*/  CS2R R28, SRZ ;  /* 0x00000000001c7805 */ /* 0x000fe4000001ff00 */
[----:B------:R-:W-:Y:S01]  /*0220*/  LEA.HI R3, R3, R0, RZ, 0x8 ;  /* 0x0000000003037211 */ /* 0x000fe200078f40ff */
[----:B------:R-:W-:Y:S01]  /*0230*/  STL [R1+0x74], RZ ;  /* 0x000074ff01007387 */ /* 0x000fe20000100800 */
[----:B--2---:R-:W-:Y:S02]  /*0240*/  IABS R8, R5 ;  /* 0x0000000500087213 */ /* 0x004fe40000000000 */
[----:B------:R-:W-:-:S02]  /*0250*/  CS2R R30, SRZ ;  /* 0x00000000001e7805 */ /* 0x000fc4000001ff00 */
[----:B------:R-:W-:Y:S01]  /*0260*/  SHF.R.S32.HI R3, RZ, 0x8, R3 ;  /* 0x00000008ff037819 */ /* 0x000fe20000011403 */
[----:B------:R-:W-:Y:S01]  /*0270*/  STL [R1+0x78], RZ ;  /* 0x000078ff01007387 */ /* 0x000fe20000100800 */
[----:B------:R-:W-:Y:S01]  /*0280*/  UMOV UR5, 0x400 ;  /* 0x0000040000057882 */ /* 0x000fe20000000000 */
[----:B------:R-:W1:Y:S02]  /*0290*/  LDCU.64 UR8, c[0x0][0x358] ;  /* 0x00006b00ff0877ac */ /* 0x000e640008000a00 */
[----:B------:R-:W-:Y:S01]  /*02a0*/  IMAD.SHL.U32 R4, R3, 0x8, RZ ;  /* 0x0000000803047824 */ /* 0x000fe200078e00ff */
[----:B------:R-:W-:Y:S01]  /*02b0*/  STL [R1+0x7c], RZ ;  /* 0x00007cff01007387 */ /* 0x000fe20000100800 */
[----:B----4-:R-:W-:-:S03]  /*02c0*/  ULEA UR5, UR6, UR5, 0x18 ;  /* 0x0000000506057291 */ /* 0x010fc6000f8ec0ff */
[-C--:B------:R-:W-:Y:S01]  /*02d0*/  IABS R7, R4.reuse ;  /* 0x0000000400077213 */ /* 0x080fe20000000000 */
[----:B------:R-:W-:Y:S01]  /*02e0*/  STL [R1+0x60], RZ ;  /* 0x000060ff01007387 */ /* 0x000fe20000100800 */
[----:B------:R-:W-:Y:S02]  /*02f0*/  IABS R10, R4 ;  /* 0x00000004000a7213 */ /* 0x000fe40000000000 */
[----:B------:R-:W2:Y:S01]  /*0300*/  I2F.RP R0, R7 ;  /* 0x0000000700007306 */ /* 0x000ea20000209400 */
[----:B------:R-:W-:Y:S04]  /*0310*/  STL [R1+0x64], RZ ;  /* 0x000064ff01007387 */ /* 0x000fe80000100800 */
[----:B------:R-:W-:Y:S04]  /*0320*/  STL [R1+0x68], RZ ;  /* 0x000068ff01007387 */ /* 0x000fe80000100800 */
[----:B------:R-:W-:Y:S04]  /*0330*/  STL [R1+0x6c], RZ ;  /* 0x00006cff01007387 */ /* 0x000fe80000100800 */
[----:B------:R-:W-:Y:S01]  /*0340*/  STL [R1+0x50], RZ ;  /* 0x000050ff01007387 */ /* 0x000fe20000100800 */
[----:B--2---:R-:W2:Y:S03]  /*0350*/  MUFU.RCP R0, R0 ;  /* 0x0000000000007308 */ /* 0x004ea60000001000 */
[----:B------:R-:W-:Y:S04]  /*0360*/  STL [R1+0x54], RZ ;  /* 0x000054ff01007387 */ /* 0x000fe80000100800 */
[----:B------:R-:W-:Y:S04]  /*0370*/  STL [R1+0x58], RZ ;  /* 0x000058ff01007387 */ /* 0x000fe80000100800 */
[----:B------:R-:W-:Y:S04]  /*0380*/  STL [R1+0x5c], RZ ;  /* 0x00005cff01007387 */ /* 0x000fe80000100800 */
[----:B------:R-:W-:Y:S01]  /*0390*/  STL [R1+0x40], RZ ;  /* 0x000040ff01007387 */ /* 0x000fe20000100800 */
[----:B--2---:R-:W-:-:S03]  /*03a0*/  VIADD R2, R0, 0xffffffe ;  /* 0x0ffffffe00027836 */ /* 0x004fc60000000000 */
[----:B------:R-:W-:Y:S01]  /*03b0*/  STL [R1+0x44], RZ ;  /* 0x000044ff01007387 */ /* 0x000fe20000100800 */
[----:B------:R-:W-:Y:S01]  /*03c0*/  IMAD.MOV R0, RZ, RZ, -R10 ;  /* 0x000000ffff007224 */ /* 0x000fe200078e0a0a */
[----:B------:R2:W4:Y:S02]  /*03d0*/  F2I.FTZ.U32.TRUNC.NTZ R3, R2 ;  /* 0x0000000200037305 */ /* 0x000524000021f000 */
[----:B------:R-:W-:Y:S04]  /*03e0*/  STL [R1+0x48], RZ ;  /* 0x000048ff01007387 */ /* 0x000fe80000100800 */
[----:B------:R-:W-:Y:S01]  /*03f0*/  STL [R1+0x4c], RZ ;  /* 0x00004cff01007387 */ /* 0x000fe20000100800 */
[----:B--2---:R-:W-:-:S03]  /*0400*/  IMAD.MOV.U32 R2, RZ, RZ, RZ ;  /* 0x000000ffff027224 */ /* 0x004fc600078e00ff */
[----:B------:R-:W-:Y:S04]  /*0410*/  STL [R1+0x30], RZ ;  /* 0x000030ff01007387 */ /* 0x000fe80000100800 */
[----:B------:R-:W-:Y:S01]  /*0420*/  STL [R1+0x34], RZ ;  /* 0x000034ff01007387 */ /* 0x000fe20000100800 */
[----:B----4-:R-:W-:-:S03]  /*0430*/  IMAD.MOV R6, RZ, RZ, -R3 ;  /* 0x000000ffff067224 */ /* 0x010fc600078e0a03 */
[----:B------:R-:W-:Y:S01]  /*0440*/  STL [R1+0x38], RZ ;  /* 0x000038ff01007387 */ /* 0x000fe20000100800 */
[----:B------:R-:W-:Y:S02]  /*0450*/  IMAD R9, R6, R7, RZ ;  /* 0x0000000706097224 */ /* 0x000fe400078e02ff */
[----:B------:R-:W-:Y:S01]  /*0460*/  IMAD.MOV.U32 R6, RZ, RZ, R8 ;  /* 0x000000ffff067224 */ /* 0x000fe200078e0008 */
[----:B------:R-:W-:Y:S01]  /*0470*/  STL [R1+0x3c], RZ ;  /* 0x00003cff01007387 */ /* 0x000fe20000100800 */
[----:B------:R-:W-:-:S03]  /*0480*/  IMAD.HI.U32 R3, R3, R9, R2 ;  /* 0x0000000903037227 */ /* 0x000fc600078e0002 */
[----:B------:R-:W-:Y:S03]  /*0490*/  STL [R1+0x20], RZ ;  /* 0x000020ff01007387 */ /* 0x000fe60000100800 */
[----:B------:R-:W-:Y:S01]  /*04a0*/  IMAD.HI.U32 R3, R3, R6, RZ ;  /* 0x0000000603037227 */ /* 0x000fe200078e00ff */
[----:B------:R-:W-:Y:S03]  /*04b0*/  STL [R1+0x24], RZ ;  /* 0x000024ff01007387 */ /* 0x000fe60000100800 */
[----:B------:R-:W-:Y:S01]  /*04c0*/  IMAD R0, R3, R0, R6 ;  /* 0x0000000003007224 */ /* 0x000fe200078e0206 */
[----:B------:R-:W-:Y:S04]  /*04d0*/  STL [R1+0x28], RZ ;  /* 0x000028ff01007387 */ /* 0x000fe80000100800 */
[----:B------:R-:W-:Y:S01]  /*04e0*/  ISETP.GT.U32.AND P1, PT, R7, R0, PT ;  /* 0x000000000700720c */ /* 0x000fe20003f24070 */
[----:B------:R-:W-:Y:S04]  /*04f0*/  STL [R1+0x2c], RZ ;  /* 0x00002cff01007387 */ /* 0x000fe80000100800 */
[----:B------:R-:W-:Y:S04]  /*0500*/  STL [R1+0x10], RZ ;  /* 0x000010ff01007387 */ /* 0x000fe80000100800 */
[----:B------:R-:W-:Y:S04]  /*0510*/  STL [R1+0x14], RZ ;  /* 0x000014ff01007387 */ /* 0x000fe80000100800 */
[----:B------:R-:W-:Y:S01]  /*0520*/  @!P1 IMAD.IADD R0, R0, 0x1, -R7 ;  /* 0x0000000100009824 */ /* 0x000fe200078e0a07 */
[----:B------:R-:W-:Y:S01]  /*0530*/  STL [R1+0x18], RZ ;  /* 0x000018ff01007387 */ /* 0x000fe20000100800 */
[----:B------:R-:W-:Y:S01]  /*0540*/  @!P1 VIADD R3, R3, 0x1 ;  /* 0x0000000103039836 */ /* 0x000fe20000000000 */
[----:B------:R-:W-:-:S02]  /*0550*/  ISETP.NE.AND P1, PT, R4, RZ, PT ;  /* 0x000000ff0400720c */ /* 0x000fc40003f25270 */
[----:B------:R-:W-:Y:S01]  /*0560*/  ISETP.GE.U32.AND P0, PT, R0, R7, PT ;  /* 0x000000070000720c */ /* 0x000fe20003f06070 */
[----:B------:R-:W-:Y:S01]  /*0570*/  STL [R1+0x1c], RZ ;  /* 0x00001cff01007387 */ /* 0x000fe20000100800 */
[----:B------:R-:W-:-:S03]  /*0580*/  LOP3.LUT R0, R5, R4, RZ, 0x3c, !PT ;  /* 0x0000000405007212 */ /* 0x000fc600078e3cff */
[----:B------:R-:W-:Y:S01]  /*0590*/  STL [R1], RZ ;  /* 0x000000ff01007387 */ /* 0x000fe20000100800 */
[----:B------:R-:W-:Y:S01]  /*05a0*/  ISETP.GE.AND P2, PT, R0, RZ, PT ;  /* 0x000000ff0000720c */ /* 0x000fe20003f46270 */
[----:B------:R-:W-:Y:S02]  /*05b0*/  VIADD R0, R56, 0x3f ;  /* 0x0000003f38007836 */ /* 0x000fe40000000000 */
[----:B------:R-:W-:Y:S04]  /*05c0*/  STL [R1+0x4], RZ ;  /* 0x000004ff01007387 */ /* 0x000fe80000100800 */
[----:B------:R-:W-:Y:S01]  /*05d0*/  @P0 VIADD R3, R3, 0x1 ;  /* 0x0000000103030836 */ /* 0x000fe20000000000 */
[----:B------:R-:W-:Y:S03]  /*05e0*/  STL [R1+0x8], RZ ;  /* 0x000008ff01007387 */ /* 0x000fe60000100800 */
[----:B------:R-:W-:Y:S01]  /*05f0*/  IMAD.MOV.U32 R2, RZ, RZ, R3 ;  /* 0x000000ffff027224 */ /* 0x000fe200078e0003 */
[----:B------:R-:W-:Y:S01]  /*0600*/  SHF.R.S32.HI R3, RZ, 0x1f, R0 ;  /* 0x0000001fff037819 */ /* 0x000fe20000011400 */
[----:B------:R-:W-:Y:S02]  /*0610*/  STL [R1+0xc], RZ ;  /* 0x00000cff01007387 */ /* 0x000fe40000100800 */
[----:B------:R-:W-:Y:S01]  /*0620*/  @!P2 IMAD.MOV R2, RZ, RZ, -R2 ;  /* 0x000000ffff02a224 */ /* 0x000fe200078e0a02 */
[----:B------:R-:W-:Y:S01]  /*0630*/  @!P1 LOP3.LUT R2, RZ, R4, RZ, 0x33, !PT ;  /* 0x00000004ff029212 */ /* 0x000fe200078e33ff */
[----:B------:R-:W-:Y:S01]  /*0640*/  STL [R1+0xb0], RZ ;  /* 0x0000b0ff01007387 */ /* 0x000fe20000100800 */
[----:B------:R-:W-:-:S03]  /*0650*/  LEA.HI R3, R3, R0, RZ, 0x6 ;  /* 0x0000000003037211 */ /* 0x000fc600078f30ff */
[----:B------:R-:W-:Y:S01]  /*0660*/  IMAD.SHL.U32 R6, R2, 0x8, RZ ;  /* 0x0000000802067824 */ /* 0x000fe200078e00ff */
[----:B------:R-:W-:Y:S01]  /*0670*/  STL [R1+0xb4], RZ ;  /* 0x0000b4ff01007387 */ /* 0x000fe20000100800 */
[----:B------:R-:W-:-:S03]  /*0680*/  IMAD.MOV R2, RZ, RZ, -R2 ;  /* 0x000000ffff027224 */ /* 0x000fc600078e0a02 */
[----:B------:R-:W-:Y:S01]  /*0690*/  LEA.HI.SX32 R3, R3, -R6, 0x1a ;  /* 0x8000000603037211 */ /* 0x000fe200078fd2ff */
[----:B------:R-:W-:Y:S01]  /*06a0*/  STL [R1+0xb8], RZ ;  /* 0x0000b8ff01007387 */ /* 0x000fe20000100800 */
[----:B------:R-:W-:Y:S02]  /*06b0*/  IMAD R9, R4, R2, R5 ;  /* 0x0000000204097224 */ /* 0x000fe400078e0205 */
[----:B------:R-:W-:Y:S01]  /*06c0*/  VIMNMX R8, PT, PT, R3, 0x8, PT ;  /* 0x0000000803087848 */ /* 0x000fe20003fe0100 */
[----:B------:R-:W-:Y:S02]  /*06d0*/  STL [R1+0xbc], RZ ;  /* 0x0000bcff01007387 */ /* 0x000fe40000100800 */
[----:B------:R-:W-:Y:S02]  /*06e0*/  IABS R4, R9 ;  /* 0x0000000900047213 */ /* 0x000fe40000000000 */
[----:B------:R-:W-:Y:S01]  /*06f0*/  IABS R7, R8 ;  /* 0x0000000800077213 */ /* 0x000fe20000000000 */
[----:B------:R-:W-:Y:S03]  /*0700*/  STL [R1+0xc0], RZ ;  /* 0x0000c0ff01007387 */ /* 0x000fe60000100800 */
        /* <DEDUP_REMOVED lines=11> */
[----:B------:R-:W-:Y:S04]  /*07c0*/  STL [R1+0xe4], RZ ;  /* 0x0000e4ff01007387 */ /* 0x000fe80000100800 */
[----:B------:R-:W-:Y:S01]  /*07d0*/  STL [R1+0xe8], RZ ;  /* 0x0000e8ff01007387 */ /* 0x000fe20000100800 */
[----:B------:R-:W2:Y:S03]  /*07e0*/  F2I.FTZ.U32.TRUNC.NTZ R3, R3 ;  /* 0x0000000300037305 */ /* 0x000ea6000021f000 */
[----:B------:R-:W-:Y:S04]  /*07f0*/  STL [R1+0xec], RZ ;  /* 0x0000ecff01007387 */ /* 0x000fe80000100800 */
[----:B------:R-:W-:Y:S04]  /*0800*/  STL [R1+0xf0], RZ ;  /* 0x0000f0ff01007387 */ /* 0x000fe80000100800 */
[----:B------:R-:W-:Y:S01]  /*0810*/  STL [R1+0xf4], RZ ;  /* 0x0000f4ff01007387 */ /* 0x000fe20000100800 */
[----:B--2---:R-:W-:-:S03]  /*0820*/  IMAD.MOV R10, RZ, RZ, -R3 ;  /* 0x000000ffff0a7224 */ /* 0x004fc600078e0a03 */
[----:B------:R-:W-:Y:S01]  /*0830*/  STL [R1+0xf8], RZ ;  /* 0x0000f8ff01007387 */ /* 0x000fe20000100800 */
[----:B------:R-:W-:-:S03]  /*0840*/  IMAD.MOV.U32 R2, RZ, RZ, R10 ;  /* 0x000000ffff027224 */ /* 0x000fc600078e000a */
[----:B------:R-:W-:Y:S01]  /*0850*/  STL [R1+0xfc], RZ ;  /* 0x0000fcff01007387 */ /* 0x000fe20000100800 */
[----:B------:R-:W-:Y:S01]  /*0860*/  IABS R10, R8 ;  /* 0x00000008000a7213 */ /* 0x000fe20000000000 */
[----:B------:R-:W-:Y:S02]  /*0870*/  IMAD R5, R2, R7, RZ ;  /* 0x0000000702057224 */ /* 0x000fe400078e02ff */
[----:B------:R-:W-:Y:S01]  /*0880*/  STL [R1+0x100], RZ ;  /* 0x000100ff01007387 */ /* 0x000fe20000100800 */
[----:B------:R-:W-:Y:S02]  /*0890*/  IMAD.MOV.U32 R2, RZ, RZ, RZ ;  /* 0x000000ffff027224 */ /* 0x000fe400078e00ff */
[----:B------:R-:W-:Y:S01]  /*08a0*/  IMAD.MOV R0, RZ, RZ, -R10 ;  /* 0x000000ffff007224 */ /* 0x000fe200078e0a0a */
[----:B------:R-:W-:Y:S01]  /*08b0*/  STL [R1+0x104], RZ ;  /* 0x000104ff01007387 */ /* 0x000fe20000100800 */
[----:B------:R-:W-:Y:S01]  /*08c0*/  IMAD.HI.U32 R2, R3, R5, R2 ;  /* 0x0000000503027227 */ /* 0x000fe200078e0002 */
[----:B------:R-:W-:-:S02]  /*08d0*/  CS2R R10, SRZ ;  /* 0x00000000000a7805 */ /* 0x000fc4000001ff00 */
[----:B------:R-:W-:Y:S03]  /*08e0*/  STL [R1+0x108], RZ ;  /* 0x000108ff01007387 */ /* 0x000fe60000100800 */
[----:B------:R-:W-:Y:S01]  /*08f0*/  IMAD.HI.U32 R3, R2, R4, RZ ;  /* 0x0000000402037227 */ /* 0x000fe200078e00ff */
[----:B------:R-:W-:Y:S03]  /*0900*/  STL [R1+0x10c], RZ ;  /* 0x00010cff01007387 */ /* 0x000fe60000100800 */
[----:B------:R-:W-:Y:S01]  /*0910*/  IMAD R0, R3, R0, R4 ;  /* 0x0000000003007224 */ /* 0x000fe200078e0204 */
[----:B------:R-:W-:Y:S01]  /*0920*/  STL [R1+0x110], RZ ;  /* 0x000110ff01007387 */ /* 0x000fe20000100800 */
[----:B------:R-:W-:-:S03]  /*0930*/  CS2R R4, SRZ ;  /* 0x0000000000047805 */ /* 0x000fc6000001ff00 */
[----:B------:R-:W-:Y:S01]  /*0940*/  STL [R1+0x114], RZ ;  /* 0x000114ff01007387 */ /* 0x000fe20000100800 */
[----:B------:R-:W-:-:S03]  /*0950*/  ISETP.GT.U32.AND P1, PT, R7, R0, PT ;  /* 0x000000000700720c */ /* 0x000fc60003f24070 */
[----:B------:R-:W-:Y:S04]  /*0960*/  STL [R1+0x118], RZ ;  /* 0x000118ff01007387 */ /* 0x000fe80000100800 */
[----:B------:R-:W-:Y:S04]  /*0970*/  STL [R1+0x11c], RZ ;  /* 0x00011cff01007387 */ /* 0x000fe80000100800 */
[----:B------:R-:W-:Y:S02]  /*0980*/  STL [R1+0x120], RZ ;  /* 0x000120ff01007387 */ /* 0x000fe40000100800 */
[----:B------:R-:W-:-:S02]  /*0990*/  @!P1 IMAD.IADD R0, R0, 0x1, -R7 ;  /* 0x0000000100009824 */ /* 0x000fc400078e0a07 */
[----:B------:R-:W-:Y:S01]  /*09a0*/  STL [R1+0x124], RZ ;  /* 0x000124ff01007387 */ /* 0x000fe20000100800 */
[----:B------:R-:W-:Y:S01]  /*09b0*/  @!P1 VIADD R3, R3, 0x1 ;  /* 0x0000000103039836 */ /* 0x000fe20000000000 */
[----:B------:R-:W-:Y:S02]  /*09c0*/  ISETP.NE.AND P1, PT, R8, RZ, PT ;  /* 0x000000ff0800720c */ /* 0x000fe40003f25270 */
[----:B------:R-:W-:Y:S01]  /*09d0*/  STL [R1+0x128], RZ ;  /* 0x000128ff01007387 */ /* 0x000fe20000100800 */
[----:B------:R-:W-:Y:S02]  /*09e0*/  ISETP.GE.U32.AND P0, PT, R0, R7, PT ;  /* 0x000000070000720c */ /* 0x000fe40003f06070 */
[----:B------:R-:W-:Y:S01]  /*09f0*/  LOP3.LUT R0, R9, R8, RZ, 0x3c, !PT ;  /* 0x0000000809007212 */ /* 0x000fe200078e3cff */
[----:B------:R-:W-:Y:S03]  /*0a00*/  STL [R1+0x12c], RZ ;  /* 0x00012cff01007387 */ /* 0x000fe60000100800 */
[----:B------:R-:W-:Y:S01]  /*0a10*/  ISETP.GE.AND P2, PT, R0, RZ, PT ;  /* 0x000000ff0000720c */ /* 0x000fe20003f46270 */
[----:B------:R-:W-:Y:S01]  /*0a20*/  STL [R1+0x130], RZ ;  /* 0x000130ff01007387 */ /* 0x000fe20000100800 */
[----:B---3--:R-:W-:-:S03]  /*0a30*/  LOP3.LUT R0, R58, 0x1f, RZ, 0xc0, !PT ;  /* 0x0000001f3a007812 */ /* 0x008fc600078ec0ff */
[----:B------:R-:W-:Y:S02]  /*0a40*/  STL [R1+0x134], RZ ;  /* 0x000134ff01007387 */ /* 0x000fe40000100800 */
[----:B------:R-:W-:Y:S02]  /*0a50*/  @P0 VIADD R3, R3, 0x1 ;  /* 0x0000000103030836 */ /* 0x000fe40000000000 */
[----:B------:R-:W-:Y:S04]  /*0a60*/  STL [R1+0x138], RZ ;  /* 0x000138ff01007387 */ /* 0x000fe80000100800 */
[----:B------:R-:W-:Y:S01]  /*0a70*/  STL [R1+0x13c], RZ ;  /* 0x00013cff01007387 */ /* 0x000fe20000100800 */
[----:B------:R-:W-:Y:S01]  /*0a80*/  @!P2 IMAD.MOV R3, RZ, RZ, -R3 ;  /* 0x000000ffff03a224 */ /* 0x000fe200078e0a03 */
[----:B------:R-:W-:-:S02]  /*0a90*/  @!P1 LOP3.LUT R3, RZ, R8, RZ, 0x33, !PT ;  /* 0x00000008ff039212 */ /* 0x000fc400078e33ff */
[----:B------:R-:W-:Y:S03]  /*0aa0*/  STL [R1+0x140], RZ ;  /* 0x000140ff01007387 */ /* 0x000fe60000100800 */
[----:B------:R-:W-:Y:S01]  /*0ab0*/  IMAD.MOV R61, RZ, RZ, -R3 ;  /* 0x000000ffff3d7224 */ /* 0x000fe200078e0a03 */
[----:B------:R-:W-:Y:S01]  /*0ac0*/  STL [R1+0x144], RZ ;  /* 0x000144ff01007387 */ /* 0x000fe20000100800 */
[----:B------:R-:W-:Y:S02]  /*0ad0*/  IMAD.SHL.U32 R3, R3, 0x100, RZ ;  /* 0x0000010003037824 */ /* 0x000fe400078e00ff */
[----:B------:R-:W-:Y:S01]  /*0ae0*/  IMAD R61, R8, R61, R9 ;  /* 0x0000003d083d7224 */ /* 0x000fe200078e0209 */
[----:B------:R-:W-:Y:S01]  /*0af0*/  STL [R1+0x148], RZ ;  /* 0x000148ff01007387 */ /* 0x000fe20000100800 */
[C---:B0-----:R-:W-:Y:S01]  /*0b00*/  VIADD R57, R3.reuse, 0x2 ;  /* 0x0000000203397836 */ /* 0x041fe20000000000 */
[----:B------:R-:W-:Y:S01]  /*0b10*/  CS2R R8, SRZ ;  /* 0x0000000000087805 */ /* 0x000fe2000001ff00 */
[C---:B------:R-:W-:Y:S01]  /*0b20*/  VIADD R57, R3.reuse, 0x5 ;  /* 0x0000000503397836 */ /* 0x040fe20000000000 */
[----:B------:R-:W-:Y:S01]  /*0b30*/  STL [R1+0x14c], RZ ;  /* 0x00014cff01007387 */ /* 0x000fe20000100800 */
[----:B------:R-:W-:-:S02]  /*0b40*/  VIADD R57, R3, 0x8 ;  /* 0x0000000803397836 */ /* 0x000fc40000000000 */
[C---:B------:R-:W-:Y:S01]  /*0b50*/  VIADD R57, R3.reuse, 0xb ;  /* 0x0000000b03397836 */ /* 0x040fe20000000000 */
[----:B------:R-:W-:Y:S01]  /*0b60*/  STL [R1+0x150], RZ ;  /* 0x000150ff01007387 */ /* 0x000fe20000100800 */
[C---:B------:R-:W-:Y:S02]  /*0b70*/  VIADD R57, R3.reuse, 0xe ;  /* 0x0000000e03397836 */ /* 0x040fe40000000000 */
[C---:B------:R-:W-:Y:S01]  /*0b80*/  VIADD R57, R3.reuse, 0x11 ;  /* 0x0000001103397836 */ /* 0x040fe20000000000 */
[----:B------:R-:W-:Y:S01]  /*0b90*/  STL [R1+0x154], RZ ;  /* 0x000154ff01007387 */ /* 0x000fe20000100800 */
[C---:B------:R-:W-:Y:S02]  /*0ba0*/  VIADD R57, R3.reuse, 0x14 ;  /* 0x0000001403397836 */ /* 0x040fe40000000000 */
        /* <DEDUP_REMOVED lines=102> */
[----:B------:R-:W-:Y:S01]  /*1210*/  IMAD.IADD R61, R6, 0x1, R61 ;  /* 0x00000001063d7824 */ /* 0x000fe200078e023d */
[----:B------:R-:W-:Y:S01]  /*1220*/  STL [R1+0x240], RZ ;  /* 0x000240ff01007387 */ /* 0x000fe20000100800 */
[C---:B------:R-:W-:Y:S01]  /*1230*/  VIADD R57, R3.reuse, 0xe3 ;  /* 0x000000e303397836 */ /* 0x040fe20000000000 */
[----:B------:R-:W-:Y:S01]  /*1240*/  CS2R R6, SRZ ;  /* 0x0000000000067805 */ /* 0x000fe2000001ff00 */
[C---:B------:R-:W-:Y:S01]  /*1250*/  VIADD R57, R3.reuse, 0xe6 ;  /* 0x000000e603397836 */ /* 0x040fe20000000000 */
[----:B------:R-:W-:Y:S01]  /*1260*/  STL [R1+0x244], RZ ;  /* 0x000244ff01007387 */ /* 0x000fe20000100800 */
[C---:B------:R-:W-:Y:S02]  /*1270*/  VIADD R57, R3.reuse, 0xe9 ;  /* 0x000000e903397836 */ /* 0x040fe40000000000 */
[----:B------:R-:W-:Y:S01]  /*1280*/  VIADD R57, R3, 0xec ;  /* 0x000000ec03397836 */ /* 0x000fe20000000000 */
[----:B------:R-:W-:Y:S01]  /*1290*/  STL [R1+0x248], RZ ;  /* 0x000248ff01007387 */ /* 0x000fe20000100800 */
[----:B------:R-:W-:-:S02]  /*12a0*/  IMAD R61, R61, 0x40, R0 ;  /* 0x000000403d3d7824 */ /* 0x000fc400078e0200 */
[C---:B------:R-:W-:Y:S01]  /*12b0*/  VIADD R57, R3.reuse, 0xef ;  /* 0x000000ef03397836 */ /* 0x040fe20000000000 */
[----:B------:R-:W-:Y:S01]  /*12c0*/  STL [R1+0x24c], RZ ;  /* 0x00024cff01007387 */ /* 0x000fe20000100800 */
[C---:B------:R-:W-:Y:S02]  /*12d0*/  VIADD R57, R3.reuse, 0xf2 ;  /* 0x000000f203397836 */ /* 0x040fe40000000000 */
[C---:B------:R-:W-:Y:S01]  /*12e0*/  VIADD R57, R3.reuse, 0xf5 ;  /* 0x000000f503397836 */ /* 0x040fe20000000000 */
[----:B------:R-:W-:Y:S01]  /*12f0*/  STL [R1+0x250], RZ ;  /* 0x000250ff01007387 */ /* 0x000fe20000100800 */
[----:B------:R-:W-:Y:S02]  /*1300*/  VIADD R57, R3, 0xf8 ;  /* 0x000000f803397836 */ /* 0x000fe40000000000 */
[----:B------:R-:W-:Y:S01]  /*1310*/  VIADD R57, R61, 0x20 ;  /* 0x000000203d397836 */ /* 0x000fe20000000000 */
        /* <DEDUP_REMOVED lines=257> */
[----:B------:R-:W-:Y:S01]  /*2330*/  VIADD R0, R3, 0xff ;  /* 0x000000ff03007836 */ /* 0x000fe20000000000 */
[----:B------:R-:W-:Y:S04]  /*2340*/  STL [R1+0x9dc], RZ ;  /* 0x0009dcff01007387 */ /* 0x000fe80000100800 */
[----:B------:R-:W-:Y:S04]  /*2350*/  STL [R1+0x9e0], RZ ;  /* 0x0009e0ff01007387 */ /* 0x000fe80000100800 */
[----:B------:R-:W-:Y:S04]  /*2360*/  STL [R1+0x9e4], RZ ;  /* 0x0009e4ff01007387 */ /* 0x000fe80000100800 */
[----:B------:R-:W-:Y:S04]  /*2370*/  STL [R1+0x9e8], RZ ;  /* 0x0009e8ff01007387 */ /* 0x000fe80000100800 */
[----:B------:R-:W-:Y:S04]  /*2380*/  STL [R1+0x9ec], RZ ;  /* 0x0009ecff01007387 */ /* 0x000fe80000100800 */
[----:B------:R0:W-:Y:S04]  /*2390*/  STL [R1+0x960], R57 ;  /* 0x0009603901007387 */ /* 0x0001e80000100800 */
[----:B0-----:R0:W5:Y:S01]  /*23a0*/  LDL.LU R57, [R1+0x13ec] ;  /* 0x0013ec0001397983 */ /* 0x0011620000300800 */
[----:B-1----:R-:W-:Y:S05]  /*23b0*/  BRA.U !UP0, `(.L_x_0) ;  /* 0x000003e108687547 */ /* 0x002fea000b800000 */
[----:B-----5:R-:W-:Y:S01]  /*23c0*/  IABS R42, R57 ;  /* 0x00000039002a7213 */ /* 0x020fe20000000000 */
[C---:B------:R-:W-:Y:S01]  /*23d0*/  VIADD R30, R3.reuse, 0xfa ;  /* 0x000000fa031e7836 */ /* 0x040fe20000000000 */
[----:B------:R-:W-:Y:S01]  /*23e0*/  IABS R6, R0 ;  /* 0x0000000000067213 */ /* 0x000fe20000000000 */
[C---:B------:R-:W-:Y:S01]  /*23f0*/  VIADD R31, R3.reuse, 0xf8 ;  /* 0x000000f8031f7836 */ /* 0x040fe20000000000 */
[----:B------:R-:W1:Y:S01]  /*2400*/  I2F.RP R4, R42 ;  /* 0x0000002a00047306 */ /* 0x000e620000209400 */
[----:B------:R-:W-:Y:S01]  /*2410*/  IABS R8, R2 ;  /* 0x0000000200087213 */ /* 0x000fe20000000000 */
[C---:B------:R-:W-:Y:S01]  /*2420*/  VIADD R28, R3.reuse, 0xf9 ;  /* 0x000000f9031c7836 */ /* 0x040fe20000000000 */
[----:B------:R-:W-:Y:S01]  /*2430*/  ISETP.GE.AND P6, PT, R0, RZ, PT ;  /* 0x000000ff0000720c */ /* 0x000fe20003fc6270 */
[C---:B------:R-:W-:Y:S01]  /*2440*/  VIADD R27, R3.reuse, 0xf6 ;  /* 0x000000f6031b7836 */ /* 0x040fe20000000000 */
[----:B------:R-:W-:Y:S01]  /*2450*/  IABS R10, R60 ;  /* 0x0000003c000a7213 */ /* 0x000fe20000000000 */
[C---:B------:R-:W-:Y:S01]  /*2460*/  VIADD R26, R3.reuse, 0xf7 ;  /* 0x000000f7031a7836 */ /* 0x040fe20000000000 */
[----:B------:R-:W-:Y:S01]  /*2470*/  ISETP.GE.AND P2, PT, R2, RZ, PT ;  /* 0x000000ff0200720c */ /* 0x000fe20003f46270 */
[C---:B------:R-:W-:Y:S01]  /*2480*/  VIADD R29, R3.reuse, 0xf5 ;  /* 0x000000f5031d7836 */ /* 0x040fe20000000000 */
[----:B------:R-:W-:Y:S01]  /*2490*/  IABS R2, R31 ;  /* 0x0000001f00027213 */ /* 0x000fe20000000000 */
[C---:B------:R-:W-:Y:S01]  /*24a0*/  VIADD R35, R3.reuse, 0x8e ;  /* 0x0000008e03237836 */ /* 0x040fe20000000000 */
[----:B------:R-:W-:Y:S01]  /*24b0*/  IABS R0, R28 ;  /* 0x0000001c00007213 */ /* 0x000fe20000000000 */
[C---:B------:R-:W-:Y:S01]  /*24c0*/  VIADD R44, R3.reuse, 0x85 ;  /* 0x00000085032c7836 */ /* 0x040fe20000000000 */
[----:B------:R-:W-:Y:S01]  /*24d0*/  ISETP.GE.AND P5, PT, R58, RZ, PT ;  /* 0x000000ff3a00720c */ /* 0x000fe20003fa6270 */
[----:B------:R-:W-:Y:S01]  /*24e0*/  VIADD R46, R3, 0x84 ;  /* 0x00000084032e7836 */ /* 0x000fe20000000000 */
[----:B-1----:R-:W1:Y:S01]  /*24f0*/  MUFU.RCP R4, R4 ;  /* 0x0000000400047308 */ /* 0x002e620000001000 */
[----:B------:R-:W-:Y:S01]  /*2500*/  ISETP.GE.AND P4, PT, R59, RZ, PT ;  /* 0x000000ff3b00720c */ /* 0x000fe20003f86270 */
[C---:B------:R-:W-:Y:S01]  /*2510*/  VIADD R47, R3.reuse, 0x83 ;  /* 0x00000083032f7836 */ /* 0x040fe20000000000 */
[----:B------:R-:W-:Y:S01]  /*2520*/  IABS R32, R44 ;  /* 0x0000002c00207213 */ /* 0x000fe20000000000 */
[C---:B------:R-:W-:Y:S01]  /*2530*/  VIADD R54, R3.reuse, 0x81 ;  /* 0x0000008103367836 */ /* 0x040fe20000000000 */
[----:B------:R-:W-:Y:S01]  /*2540*/  IABS R33, R46 ;  /* 0x0000002e00217213 */ /* 0x000fe20000000000 */
[C---:B------:R-:W-:Y:S01]  /*2550*/  VIADD R53, R3.reuse, 0x82 ;  /* 0x0000008203357836 */ /* 0x040fe20000000000 */
[----:B------:R-:W-:Y:S01]  /*2560*/  IABS R34, R47 ;  /* 0x0000002f00227213 */ /* 0x000fe20000000000 */
[C---:B------:R-:W-:Y:S01]  /*2570*/  VIADD R55, R3.reuse, 0x80 ;  /* 0x0000008003377836 */ /* 0x040fe20000000000 */
[----:B------:R-:W2:Y:S01]  /*2580*/  LDCU UR6, c[0x0][0x3ac] ;  /* 0x00007580ff0677ac */ /* 0x000ea20008000800 */
[----:B------:R-:W-:-:S02]  /*2590*/  VIADD R52, R3, 0x77 ;  /* 0x0000007703347836 */ /* 0x000fc40000000000 */
[C---:B------:R-:W-:Y:S01]  /*25a0*/  VIADD R50, R3.reuse, 0x75 ;  /* 0x0000007503327836 */ /* 0x040fe20000000000 */
[----:B------:R-:W-:Y:S01]  /*25b0*/  IABS R40, R55 ;  /* 0x0000003700287213 */ /* 0x000fe20000000000 */
[C---:B------:R-:W-:Y:S01]  /*25c0*/  VIADD R51, R3.reuse, 0x74 ;  /* 0x0000007403337836 */ /* 0x040fe20000000000 */
[----:B------:R-:W-:Y:S01]  /*25d0*/  IABS R43, R52 ;  /* 0x00000034002b7213 */ /* 0x000fe20000000000 */
[----:B------:R-:W-:Y:S01]  /*25e0*/  VIADD R49, R3, 0x27 ;  /* 0x0000002703317836 */ /* 0x000fe20000000000 */
[----:B------:R-:W3:Y:S01]  /*25f0*/  LDCU.64 UR10, c[0x0][0x388] ;  /* 0x00007100ff0a77ac */ /* 0x000ee20008000a00 */
[----:B-1----:R-:W-:Y:S01]  /*2600*/  VIADD R4, R4, 0xffffffe ;  /* 0x0ffffffe04047836 */ /* 0x002fe20000000000 */
[----:B------:R-:W1:Y:S03]  /*2610*/  LDCU UR12, c[0x0][0x3a4] ;  /* 0x00007480ff0c77ac */ /* 0x000e660008000800 */
[----:B------:R-:W4:Y:S01]  /*2620*/  F2I.FTZ.U32.TRUNC.NTZ R5, R4 ;  /* 0x0000000400057305 */ /* 0x000f22000021f000 */
[----:B------:R-:W0:Y:S01]  /*2630*/  LDCU.64 UR14, c[0x0][0x380] ;  /* 0x00007000ff0e77ac */ /* 0x000e220008000a00 */
[----:B------:R-:W0:Y:S01]  /*2640*/  LDCU UR7, c[0x0][0x3b0] ;  /* 0x00007600ff0777ac */ /* 0x000e220008000800 */
[----:B----4-:R-:W-:-:S04]  /*2650*/  IMAD.MOV R4, RZ, RZ, -R5 ;  /* 0x000000ffff047224 */ /* 0x010fc800078e0a05 */
[----:B------:R-:W-:Y:S02]  /*2660*/  IMAD R45, R4, R42, RZ ;  /* 0x0000002a042d7224 */ /* 0x000fe400078e02ff */
[----:B------:R-:W-:-:S04]  /*2670*/  IMAD.MOV.U32 R4, RZ, RZ, RZ ;  /* 0x000000ffff047224 */ /* 0x000fc800078e00ff */
[----:B------:R-:W-:Y:S01]  /*2680*/  IMAD.HI.U32 R45, R5, R45, R4 ;  /* 0x0000002d052d7227 */ /* 0x000fe200078e0004 */
[----:B------:R-:W-:-:S03]  /*2690*/  IABS R5, R58 ;  /* 0x0000003a00057213 */ /* 0x000fc60000000000 */
[----:B------:R-:W-:Y:S02]  /*26a0*/  VIADD R58, R3, 0xf ;  /* 0x0000000f033a7836 */ /* 0x000fe40000000000 */
[----:B------:R-:W-:-:S04]  /*26b0*/  IMAD.HI.U32 R4, R45, R6, RZ ;  /* 0x000000062d047227 */ /* 0x000fc800078e00ff */
[----:B------:R-:W-:Y:S02]  /*26c0*/  IMAD.MOV R4, RZ, RZ, -R4 ;  /* 0x000000ffff047224 */ /* 0x000fe400078e0a04 */
[----:B------:R-:W-:-:S04]  /*26d0*/  IMAD.HI.U32 R7, R45, R5, RZ ;  /* 0x000000052d077227 */ /* 0x000fc800078e00ff */
[C---:B------:R-:W-:Y:S01]  /*26e0*/  IMAD R4, R42.reuse, R4, R6 ;  /* 0x000000042a047224 */ /* 0x040fe200078e0206 */
[----:B------:R-:W-:Y:S01]  /*26f0*/  IABS R6, R59 ;  /* 0x0000003b00067213 */ /* 0x000fe20000000000 */
[----:B------:R-:W-:Y:S02]  /*2700*/  IMAD.MOV R7, RZ, RZ, -R7 ;  /* 0x000000ffff077224 */ /* 0x000fe400078e0a07 */
[----:B------:R-:W-:Y:S01]  /*2710*/  IMAD.HI.U32 R9, R45, R8, RZ ;  /* 0x000000082d097227 */ /* 0x000fe200078e00ff */
[----:B------:R-:W-:-:S03]  /*2720*/  ISETP.GT.U32.AND P0, PT, R42, R4, PT ;  /* 0x000000042a00720c */ /* 0x000fc60003f04070 */
[----:B------:R-:W-:Y:S01]  /*2730*/  IMAD R5, R42, R7, R5 ;  /* 0x000000072a057224 */ /* 0x000fe200078e0205 */
[----:B------:R-:W-:Y:S01]  /*2740*/  IABS R7, R30 ;  /* 0x0000001e00077213 */ /* 0x000fe20000000000 */
[----:B------:R-:W-:Y:S02]  /*2750*/  IMAD.MOV R9, RZ, RZ, -R9 ;  /* 0x000000ffff097224 */ /* 0x000fe400078e0a09 */
[----:B------:R-:W-:-:S04]  /*2760*/  IMAD.HI.U32 R11, R45, R10, RZ ;  /* 0x0000000a2d0b7227 */ /* 0x000fc800078e00ff */
[----:B------:R-:W-:Y:S02]  /*2770*/  IMAD R8, R42, R9, R8 ;  /* 0x000000092a087224 */ /* 0x000fe400078e0208 */
[----:B------:R-:W-:Y:S01]  /*2780*/  @!P0 IMAD.IADD R4, R4, 0x1, -R42 ;  /* 0x0000000104048824 */ /* 0x000fe200078e0a2a */
[C---:B------:R-:W-:Y:S01]  /*2790*/  ISETP.GT.U32.AND P0, PT, R42.reuse, R5, PT ;  /* 0x000000052a00720c */ /* 0x040fe20003f04070 */
[----:B------:R-:W-:Y:S01]  /*27a0*/  IMAD.HI.U32 R9, R45, R6, RZ ;  /* 0x000000062d097227 */ /* 0x000fe200078e00ff */
[C---:B------:R-:W-:Y:S02]  /*27b0*/  ISETP.GT.U32.AND P3, PT, R42.reuse, R8, PT ;  /* 0x000000082a00720c */ /* 0x040fe40003f64070 */
[----:B------:R-:W-:Y:S01]  /*27c0*/  ISETP.GT.U32.AND P1, PT, R42, R4, PT ;  /* 0x000000042a00720c */ /* 0x000fe20003f24070 */
[----:B------:R-:W-:Y:S02]  /*27d0*/  IMAD.MOV R9, RZ, RZ, -R9 ;  /* 0x000000ffff097224 */ /* 0x000fe400078e0a09 */
[----:B------:R-:W-:-:S02]  /*27e0*/  IMAD.MOV R11, RZ, RZ, -R11 ;  /* 0x000000ffff0b7224 */ /* 0x000fc400078e0a0b */
[----:B------:R-:W-:Y:S02]  /*27f0*/  IMAD R6, R42, R9, R6 ;  /* 0x000000092a067224 */ /* 0x000fe400078e0206 */
[----:B------:R-:W-:-:S04]  /*2800*/  IMAD.HI.U32 R9, R45, R7, RZ ;  /* 0x000000072d097227 */ /* 0x000fc800078e00ff */
[--C-:B------:R-:W-:Y:S02]  /*2810*/  @!P0 IMAD.IADD R5, R5, 0x1, -R42.reuse ;  /* 0x0000000105058824 */ /* 0x100fe400078e0a2a */
[----:B------:R-:W-:Y:S01]  /*2820*/  @!P1 IMAD.IADD R4, R4, 0x1, -R42 ;  /* 0x0000000104049824 */ /* 0x000fe200078e0a2a */
[----:B------:R-:W-:Y:S01]  /*2830*/  ISETP.GE.AND P1, PT, R60, RZ, PT ;  /* 0x000000ff3c00720c */ /* 0x000fe20003f26270 */
[----:B------:R-:W-:Y:S01]  /*2840*/  IMAD.MOV R9, RZ, RZ, -R9 ;  /* 0x000000ffff097224 */ /* 0x000fe200078e0a09 */
[----:B------:R-:W-:Y:S01]  /*2850*/  ISETP.GT.U32.AND P0, PT, R42, R5, PT ;  /* 0x000000052a00720c */ /* 0x000fe20003f04070 */
[----:B------:R-:W-:Y:S02]  /*2860*/  IMAD.MOV.U32 R13, RZ, RZ, R4 ;  /* 0x000000ffff0d7224 */ /* 0x000fe400078e0004 */
[----:B------:R-:W-:Y:S02]  /*2870*/  @!P3 IMAD.IADD R8, R8, 0x1, -R42 ;  /* 0x000000010808b824 */ /* 0x000fe400078e0a2a */
[----:B------:R-:W-:Y:S01]  /*2880*/  @!P6 IMAD.MOV R13, RZ, RZ, -R13 ;  /* 0x000000ffff0de224 */ /* 0x000fe200078e0a0d */
[C---:B------:R-:W-:Y:S01]  /*2890*/  ISETP.GT.U32.AND P6, PT, R42.reuse, R6, PT ;  /* 0x000000062a00720c */ /* 0x040fe20003fc4070 */
[C---:B------:R-:W-:Y:S01]  /*28a0*/  IMAD R10, R42.reuse, R11, R10 ;  /* 0x0000000b2a0a7224 */ /* 0x040fe200078e020a */
[C---:B------:R-:W-:Y:S01]  /*28b0*/  ISETP.GT.U32.AND P3, PT, R42.reuse, R8, PT ;  /* 0x000000082a00720c */ /* 0x040fe20003f64070 */
[----:B------:R-:W-:Y:S01]  /*28c0*/  IMAD R7, R42, R9, R7 ;  /* 0x000000092a077224 */ /* 0x000fe200078e0207 */
[----:B------:R-:W-:Y:S01]  /*28d0*/  IABS R9, R27 ;  /* 0x0000001b00097213 */ /* 0x000fe20000000000 */
[----:B------:R-:W-:Y:S01]  /*28e0*/  IMAD.HI.U32 R12, R45, R2, RZ ;  /* 0x000000022d0c7227 */ /* 0x000fe200078e00ff */
[----:B------:R4:W-:Y:S01]  /*28f0*/  STL [R1+0x224], R13 ;  /* 0x0002240d01007387 */ /* 0x0009e20000100800 */
[----:B------:R-:W-:-:S02]  /*2900*/  IABS R11, R29 ;  /* 0x0000001d000b7213 */ /* 0x000fc40000000000 */
[----:B------:R-:W-:Y:S01]  /*2910*/  @!P0 IMAD.IADD R5, R5, 0x1, -R42 ;  /* 0x0000000105058824 */ /* 0x000fe200078e0a2a */
[----:B------:R-:W-:Y:S01]  /*2920*/  ISETP.GT.U32.AND P0, PT, R42, R10, PT ;  /* 0x0000000a2a00720c */ /* 0x000fe20003f04070 */
[----:B------:R-:W-:Y:S02]  /*2930*/  IMAD.MOV R12, RZ, RZ, -R12 ;  /* 0x000000ffff0c7224 */ /* 0x000fe400078e0a0c */
[--C-:B------:R-:W-:Y:S01]  /*2940*/  @!P6 IMAD.IADD R6, R6, 0x1, -R42.reuse ;  /* 0x000000010606e824 */ /* 0x100fe200078e0a2a */
[----:B------:R-:W-:Y:S01]  /*2950*/  ISETP.GT.U32.AND P6, PT, R42, R7, PT ;  /* 0x000000072a00720c */ /* 0x000fe20003fc4070 */
[----:B------:R-:W-:Y:S01]  /*2960*/  @!P3 IMAD.IADD R8, R8, 0x1, -R42 ;  /* 0x000000010808b824 */ /* 0x000fe200078e0a2a */
[----:B------:R-:W-:Y:S01]  /*2970*/  ISETP.GE.AND P3, PT, R30, RZ, PT ;  /* 0x000000ff1e00720c */ /* 0x000fe20003f66270 */
[----:B------:R-:W-:Y:S01]  /*2980*/  IMAD R12, R42, R12, R2 ;  /* 0x0000000c2a0c7224 */ /* 0x000fe200078e0202 */
[----:B------:R-:W-:Y:S01]  /*2990*/  IABS R2, R26 ;  /* 0x0000001a00027213 */ /* 0x000fe20000000000 */
[----:B------:R-:W-:-:S02]  /*29a0*/  IMAD.MOV.U32 R14, RZ, RZ, R8 ;  /* 0x000000ffff0e7224 */ /* 0x000fc400078e0008 */
[----:B------:R-:W-:-:S04]  /*29b0*/  IMAD.HI.U32 R4, R45, R0, RZ ;  /* 0x000000002d047227 */ /* 0x000fc800078e00ff */
[--C-:B------:R-:W-:Y:S01]  /*29c0*/  @!P0 IMAD.IADD R10, R10, 0x1, -R42.reuse ;  /* 0x000000010a0a8824 */ /* 0x100fe200078e0a2a */
[----:B------:R-:W-:Y:S01]  /*29d0*/  ISETP.GT.U32.AND P0, PT, R42, R6, PT ;  /* 0x000000062a00720c */ /* 0x000fe20003f04070 */
[----:B------:R-:W-:Y:S02]  /*29e0*/  @!P6 IMAD.IADD R7, R7, 0x1, -R42 ;  /* 0x000000010707e824 */ /* 0x000fe400078e0a2a */
[----:B------:R-:W-:-:S03]  /*29f0*/  IMAD.HI.U32 R8, R45, R9, RZ ;  /* 0x000000092d087227 */ /* 0x000fc600078e00ff */
[C---:B------:R-:W-:Y:S01]  /*2a00*/  ISETP.GT.U32.AND P6, PT, R42.reuse, R7, PT ;  /* 0x000000072a00720c */ /* 0x040fe20003fc4070 */
[----:B------:R-:W-:Y:S01]  /*2a10*/  @!P2 IMAD.MOV R14, RZ, RZ, -R14 ;  /* 0x000000ffff0ea224 */ /* 0x000fe200078e0a0e */
[C---:B------:R-:W-:Y:S01]  /*2a20*/  ISETP.GT.U32.AND P2, PT, R42.reuse, R10, PT ;  /* 0x0000000a2a00720c */ /* 0x040fe20003f44070 */
[----:B------:R-:W-:Y:S02]  /*2a30*/  IMAD.MOV R4, RZ, RZ, -R4 ;  /* 0x000000ffff047224 */ /* 0x000fe400078e0a04 */
[----:B----4-:R-:W-:Y:S01]  /*2a40*/  IMAD.HI.U32 R13, R45, R2, RZ ;  /* 0x000000022d0d7227 */ /* 0x010fe200078e00ff */
[----:B------:R-:W-:Y:S03]  /*2a50*/  STL [R1+0x22c], R14 ;  /* 0x00022c0e01007387 */ /* 0x000fe60000100800 */
[----:B------:R-:W-:Y:S02]  /*2a60*/  IMAD.MOV R8, RZ, RZ, -R8 ;  /* 0x000000ffff087224 */ /* 0x000fe400078e0a08 */
[----:B------:R-:W-:-:S02]  /*2a70*/  IMAD R0, R42, R4, R0 ;  /* 0x000000042a007224 */ /* 0x000fc400078e0200 */
[----:B------:R-:W-:Y:S02]  /*2a80*/  IMAD.MOV R13, RZ, RZ, -R13 ;  /* 0x000000ffff0d7224 */ /* 0x000fe400078e0a0d */
[----:B------:R-:W-:Y:S01]  /*2a90*/  @!P0 IMAD.IADD R6, R6, 0x1, -R42 ;  /* 0x0000000106068824 */ /* 0x000fe200078e0a2a */
[C---:B------:R-:W-:Y:S01]  /*2aa0*/  ISETP.GT.U32.AND P0, PT, R42.reuse, R12, PT ;  /* 0x0000000c2a00720c */ /* 0x040fe20003f04070 */
[C---:B------:R-:W-:Y:S02]  /*2ab0*/  IMAD R8, R42.reuse, R8, R9 ;  /* 0x000000082a087224 */ /* 0x040fe400078e0209 */
[----:B------:R-:W-:Y:S01]  /*2ac0*/  @!P5 IMAD.MOV R5, RZ, RZ, -R5 ;  /* 0x000000ffff05d224 */ /* 0x000fe200078e0a05 */
[C---:B------:R-:W-:Y:S01]  /*2ad0*/  ISETP.GT.U32.AND P5, PT, R42.reuse, R0, PT ;  /* 0x000000002a00720c */ /* 0x040fe20003fa4070 */
[C---:B------:R-:W-:Y:S02]  /*2ae0*/  IMAD R2, R42.reuse, R13, R2 ;  /* 0x0000000d2a027224 */ /* 0x040fe400078e0202 */
[--C-:B------:R-:W-:Y:S01]  /*2af0*/  @!P6 IMAD.IADD R7, R7, 0x1, -R42.reuse ;  /* 0x000000010707e824 */ /* 0x100fe200078e0a2a */
[----:B------:R-:W-:Y:S01]  /*2b00*/  ISETP.GT.U32.AND P6, PT, R42, R8, PT ;  /* 0x000000082a00720c */ /* 0x000fe20003fc4070 */
[----:B------:R-:W-:Y:S01]  /*2b10*/  @!P2 IMAD.IADD R10, R10, 0x1, -R42 ;  /* 0x000000010a0aa824 */ /* 0x000fe200078e0a2a */
[----:B------:R-:W-:Y:S01]  /*2b20*/  ISETP.GT.U32.AND P2, PT, R42, R2, PT ;  /* 0x000000022a00720c */ /* 0x000fe20003f44070 */
[----:B------:R-:W-:Y:S01]  /*2b30*/  VIADD R30, R3, 0xf4 ;  /* 0x000000f4031e7836 */ /* 0x000fe20000000000 */
[----:B------:R4:W-:Y:S01]  /*2b40*/  STL [R1+0x230], R5 ;  /* 0x0002300501007387 */ /* 0x0009e20000100800 */
[----:B------:R-:W-:-:S02]  /*2b50*/  @!P4 IMAD.MOV R6, RZ, RZ, -R6 ;  /* 0x000000ffff06c224 */ /* 0x000fc400078e0a06 */
[--C-:B------:R-:W-:Y:S01]  /*2b60*/  @!P0 IMAD.IADD R12, R12, 0x1, -R42.reuse ;  /* 0x000000010c0c8824 */ /* 0x100fe200078e0a2a */
[----:B------:R-:W-:Y:S01]  /*2b70*/  IABS R4, R30 ;  /* 0x0000001e00047213 */ /* 0x000fe20000000000 */
[----:B------:R-:W-:Y:S01]  /*2b80*/  @!P5 IMAD.IADD R0, R0, 0x1, -R42 ;  /* 0x000000010000d824 */ /* 0x000fe200078e0a2a */
[----:B------:R-:W-:Y:S01]  /*2b90*/  ISETP.GE.AND P0, PT, R31, RZ, PT ;  /* 0x000000ff1f00720c */ /* 0x000fe20003f06270 */
[----:B------:R0:W-:Y:S01]  /*2ba0*/  STL [R1+0x234], R6 ;  /* 0x0002340601007387 */ /* 0x0001e20000100800 */
[----:B------:R-:W-:Y:S01]  /*2bb0*/  VIADD R31, R3, 0xf3 ;  /* 0x000000f3031f7836 */ /* 0x000fe20000000000 */
[----:B------:R-:W-:Y:S01]  /*2bc0*/  ISETP.GE.AND P5, PT, R28, RZ, PT ;  /* 0x000000ff1c00720c */ /* 0x000fe20003fa6270 */
[----:B----4-:R-:W-:-:S03]  /*2bd0*/  IMAD.HI.U32 R5, R45, R11, RZ ;  /* 0x0000000b2d057227 */ /* 0x010fc600078e00ff */
[----:B------:R-:W-:Y:S01]  /*2be0*/  IABS R9, R31 ;  /* 0x0000001f00097213 */ /* 0x000fe20000000000 */
[----:B------:R-:W-:Y:S01]  /*2bf0*/  @!P6 IMAD.IADD R8, R8, 0x1, -R42 ;  /* 0x000000010808e824 */ /* 0x000fe200078e0a2a */
[C---:B------:R-:W-:Y:S01]  /*2c00*/  ISETP.GT.U32.AND P6, PT, R42.reuse, R12, PT ;  /* 0x0000000c2a00720c */ /* 0x040fe20003fc4070 */
[----:B------:R-:W-:Y:S02]  /*2c10*/  @!P1 IMAD.MOV R10, RZ, RZ, -R10 ;  /* 0x000000ffff0a9224 */ /* 0x000fe400078e0a0a */
[----:B0-----:R-:W-:Y:S01]  /*2c20*/  IMAD.MOV.U32 R6, RZ, RZ, R7 ;  /* 0x000000ffff067224 */ /* 0x001fe200078e0007 */
[----:B------:R-:W-:Y:S01]  /*2c30*/  ISETP.GT.U32.AND P1, PT, R42, R8, PT ;  /* 0x000000082a00720c */ /* 0x000fe20003f24070 */
[----:B------:R-:W-:Y:S01]  /*2c40*/  IMAD.HI.U32 R13, R45, R4, RZ ;  /* 0x000000042d0d7227 */ /* 0x000fe200078e00ff */
[----:B------:R0:W-:Y:S03]  /*2c50*/  STL [R1+0x238], R10 ;  /* 0x0002380a01007387 */ /* 0x0001e60000100800 */
[----:B------:R-:W-:-:S02]  /*2c60*/  IMAD.MOV R5, RZ, RZ, -R5 ;  /* 0x000000ffff057224 */ /* 0x000fc400078e0a05 */
[----:B------:R-:W-:Y:S01]  /*2c70*/  @!P2 IMAD.IADD R2, R2, 0x1, -R42 ;  /* 0x000000010202a824 */ /* 0x000fe200078e0a2a */
[C---:B------:R-:W-:Y:S01]  /*2c80*/  ISETP.GT.U32.AND P2, PT, R42.reuse, R0, PT ;  /* 0x000000002a00720c */ /* 0x040fe20003f44070 */
[----:B------:R-:W-:Y:S02]  /*2c90*/  @!P3 IMAD.MOV R6, RZ, RZ, -R6 ;  /* 0x000000ffff06b224 */ /* 0x000fe400078e0a06 */
[----:B------:R-:W-:Y:S01]  /*2ca0*/  IMAD.MOV R13, RZ, RZ, -R13 ;  /* 0x000000ffff0d7224 */ /* 0x000fe200078e0a0d */
[C---:B------:R-:W-:Y:S01]  /*2cb0*/  ISETP.GT.U32.AND P4, PT, R42.reuse, R2, PT ;  /* 0x000000022a00720c */ /* 0x040fe20003f84070 */
[C---:B------:R-:W-:Y:S01]  /*2cc0*/  IMAD R5, R42.reuse, R5, R11 ;  /* 0x000000052a057224 */ /* 0x040fe200078e020b */
[----:B------:R4:W-:Y:S01]  /*2cd0*/  STL [R1+0x23c], R6 ;  /* 0x00023c0601007387 */ /* 0x0009e20000100800 */
[----:B------:R-:W-:Y:S02]  /*2ce0*/  IMAD R4, R42, R13, R4 ;  /* 0x0000000d2a047224 */ /* 0x000fe400078e0204 */
[--C-:B------:R-:W-:Y:S01]  /*2cf0*/  @!P6 IMAD.IADD R12, R12, 0x1, -R42.reuse ;  /* 0x000000010c0ce824 */ /* 0x100fe200078e0a2a */
[C---:B------:R-:W-:Y:S01]  /*2d00*/  ISETP.GT.U32.AND P3, PT, R42.reuse, R5, PT ;  /* 0x000000052a00720c */ /* 0x040fe20003f64070 */
[----:B------:R-:W-:Y:S01]  /*2d10*/  VIADD R28, R3, 0xf2 ;  /* 0x000000f2031c7836 */ /* 0x000fe20000000000 */
[----:B------:R-:W-:Y:S01]  /*2d20*/  ISETP.GT.U32.AND P6, PT, R42, R4, PT ;  /* 0x000000042a00720c */ /* 0x000fe20003fc4070 */
[----:B------:R-:W-:Y:S01]  /*2d30*/  @!P2 IMAD.IADD R0, R0, 0x1, -R42 ;  /* 0x000000010000a824 */ /* 0x000fe200078e0a2a */
[----:B------:R-:W-:Y:S01]  /*2d40*/  ISETP.GE.AND P2, PT, R26, RZ, PT ;  /* 0x000000ff1a00720c */ /* 0x000fe20003f46270 */
[----:B0-----:R-:W-:Y:S01]  /*2d50*/  IMAD.MOV.U32 R10, RZ, RZ, R12 ;  /* 0x000000ffff0a7224 */ /* 0x001fe200078e000c */
[----:B------:R-:W-:Y:S01]  /*2d60*/  IABS R11, R28 ;  /* 0x0000001c000b7213 */ /* 0x000fe20000000000 */
[----:B----4-:R-:W-:-:S04]  /*2d70*/  IMAD.HI.U32 R6, R45, R9, RZ ;  /* 0x000000092d067227 */ /* 0x010fc800078e00ff */
[----:B------:R-:W-:Y:S02]  /*2d80*/  IMAD.MOV R6, RZ, RZ, -R6 ;  /* 0x000000ffff067224 */ /* 0x000fe400078e0a06 */
[----:B------:R-:W-:Y:S02]  /*2d90*/  @!P5 IMAD.MOV R0, RZ, RZ, -R0 ;  /* 0x000000ffff00d224 */ /* 0x000fe400078e0a00 */
[----:B------:R-:W-:Y:S02]  /*2da0*/  IMAD R6, R42, R6, R9 ;  /* 0x000000062a067224 */ /* 0x000fe400078e0209 */
[--C-:B------:R-:W-:Y:S01]  /*2db0*/  @!P4 IMAD.IADD R2, R2, 0x1, -R42.reuse ;  /* 0x000000010202c824 */ /* 0x100fe200078e0a2a */
[----:B------:R-:W-:Y:S01]  /*2dc0*/  ISETP.GE.AND P4, PT, R27, RZ, PT ;  /* 0x000000ff1b00720c */ /* 0x000fe20003f86270 */
[--C-:B------:R-:W-:Y:S01]  /*2dd0*/  @!P3 IMAD.IADD R5, R5, 0x1, -R42.reuse ;  /* 0x000000010505b824 */ /* 0x100fe200078e0a2a */
[----:B------:R-:W-:Y:S01]  /*2de0*/  ISETP.GT.U32.AND P5, PT, R42, R6, PT ;  /* 0x000000062a00720c */ /* 0x000fe20003fa4070 */
[----:B------:R-:W-:Y:S01]  /*2df0*/  IMAD.HI.U32 R7, R45, R11, RZ ;  /* 0x0000000b2d077227 */ /* 0x000fe200078e00ff */
[----:B------:R-:W-:Y:S01]  /*2e00*/  ISETP.GE.AND P3, PT, R30, RZ, PT ;  /* 0x000000ff1e00720c */ /* 0x000fe20003f66270 */
[----:B------:R0:W-:Y:S02]  /*2e10*/  STL [R1+0x240], R0 ;  /* 0x0002400001007387 */ /* 0x0001e40000100800 */
[----:B------:R-:W-:Y:S01]  /*2e20*/  @!P6 IMAD.IADD R4, R4, 0x1, -R42 ;  /* 0x000000010404e824 */ /* 0x000fe200078e0a2a */
[----:B------:R-:W-:Y:S01]  /*2e30*/  ISETP.GT.U32.AND P6, PT, R42, R5, PT ;  /* 0x000000052a00720c */ /* 0x000fe20003fc4070 */
[----:B------:R-:W-:-:S02]  /*2e40*/  IMAD.MOV R7, RZ, RZ, -R7 ;  /* 0x000000ffff077224 */ /* 0x000fc400078e0a07 */
[--C-:B------:R-:W-:Y:S01]  /*2e50*/  @!P1 IMAD.IADD R8, R8, 0x1, -R42.reuse ;  /* 0x0000000108089824 */ /* 0x100fe200078e0a2a */
[----:B------:R-:W-:Y:S01]  /*2e60*/  ISETP.GE.AND P1, PT, R29, RZ, PT ;  /* 0x000000ff1d00720c */ /* 0x000fe20003f26270 */
[----:B------:R-:W-:Y:S02]  /*2e70*/  IMAD R7, R42, R7, R11 ;  /* 0x000000072a077224 */ /* 0x000fe400078e020b */
[----:B------:R-:W-:Y:S02]  /*2e80*/  @!P5 IMAD.IADD R6, R6, 0x1, -R42 ;  /* 0x000000010606d824 */ /* 0x000fe400078e0a2a */
[----:B------:R-:W-:Y:S01]  /*2e90*/  @!P0 IMAD.MOV R10, RZ, RZ, -R10 ;  /* 0x000000ffff0a8224 */ /* 0x000fe200078e0a0a */
[C---:B------:R-:W-:Y:S01]  /*2ea0*/  ISETP.GT.U32.AND P0, PT, R42.reuse, R4, PT ;  /* 0x000000042a00720c */ /* 0x040fe20003f04070 */
[----:B------:R-:W-:Y:S01]  /*2eb0*/  @!P2 IMAD.MOV R2, RZ, RZ, -R2 ;  /* 0x000000ffff02a224 */ /* 0x000fe200078e0a02 */
[C---:B------:R-:W-:Y:S01]  /*2ec0*/  ISETP.GT.U32.AND P5, PT, R42.reuse, R6, PT ;  /* 0x000000062a00720c */ /* 0x040fe20003fa4070 */
[----:B------:R-:W-:Y:S01]  /*2ed0*/  VIADD R30, R3, 0xf0 ;  /* 0x000000f0031e7836 */ /* 0x000fe20000000000 */
[----:B------:R4:W-:Y:S01]  /*2ee0*/  STL [R1+0x244], R10 ;  /* 0x0002440a01007387 */ /* 0x0009e20000100800 */
[----:B------:R-:W-:Y:S01]  /*2ef0*/  @!P4 IMAD.MOV R8, RZ, RZ, -R8 ;  /* 0x000000ffff08c224 */ /* 0x000fe200078e0a08 */
[----:B------:R-:W-:Y:S01]  /*2f00*/  ISETP.GT.U32.AND P4, PT, R42, R7, PT ;  /* 0x000000072a00720c */ /* 0x000fe20003f84070 */
[--C-:B------:R-:W-:Y:S01]  /*2f10*/  @!P6 IMAD.IADD R5, R5, 0x1, -R42.reuse ;  /* 0x000000010505e824 */ /* 0x100fe200078e0a2a */
[----:B------:R1:W-:Y:S01]  /*2f20*/  STL [R1+0x248], R2 ;  /* 0x0002480201007387 */ /* 0x0003e20000100800 */
[----:B------:R-:W-:Y:S01]  /*2f30*/  VIADD R29, R3, 0xf1 ;  /* 0x000000f1031d7836 */ /* 0x000fe20000000000 */
[----:B------:R-:W-:Y:S01]  /*2f40*/  ISETP.GE.AND P2, PT, R31, RZ, PT ;  /* 0x000000ff1f00720c */ /* 0x000fe20003f46270 */
[----:B------:R-:W-:Y:S01]  /*2f50*/  VIADD R31, R3, 0xef ;  /* 0x000000ef031f7836 */ /* 0x000fe20000000000 */
[----:B------:R2:W-:Y:S01]  /*2f60*/  STL [R1+0x24c], R8 ;  /* 0x00024c0801007387 */ /* 0x0005e20000100800 */
[--C-:B------:R-:W-:Y:S01]  /*2f70*/  @!P0 IMAD.IADD R4, R4, 0x1, -R42.reuse ;  /* 0x0000000104048824 */ /* 0x100fe200078e0a2a */
[----:B0-----:R-:W-:Y:S01]  /*2f80*/  IABS R0, R29 ;  /* 0x0000001d00007213 */ /* 0x001fe20000000000 */
[----:B----4-:R-:W-:Y:S01]  /*2f90*/  IMAD.MOV.U32 R10, RZ, RZ, R5 ;  /* 0x000000ffff0a7224 */ /* 0x010fe200078e0005 */
[----:B------:R-:W-:Y:S01]  /*2fa0*/  ISETP.GE.AND P6, PT, R28, RZ, PT ;  /* 0x000000ff1c00720c */ /* 0x000fe20003fc6270 */
[----:B------:R-:W-:Y:S01]  /*2fb0*/  @!P5 IMAD.IADD R6, R6, 0x1, -R42 ;  /* 0x000000010606d824 */ /* 0x000fe200078e0a2a */
[----:B-1----:R-:W-:Y:S01]  /*2fc0*/  IABS R2, R30 ;  /* 0x0000001e00027213 */ /* 0x002fe20000000000 */
[----:B------:R-:W-:Y:S01]  /*2fd0*/  @!P1 IMAD.MOV R10, RZ, RZ, -R10 ;  /* 0x000000ffff0a9224 */ /* 0x000fe200078e0a0a */
[----:B------:R-:W-:Y:S01]  /*2fe0*/  ISETP.GE.AND P0, PT, R29, RZ, PT ;  /* 0x000000ff1d00720c */ /* 0x000fe20003f06270 */
[----:B------:R-:W-:Y:S01]  /*2ff0*/  @!P4 IMAD.IADD R7, R7, 0x1, -R42 ;  /* 0x000000010707c824 */ /* 0x000fe200078e0a2a */
[----:B--2---:R-:W-:Y:S01]  /*3000*/  IABS R8, R31 ;  /* 0x0000001f00087213 */ /* 0x004fe20000000000 */
[----:B------:R-:W-:Y:S01]  /*3010*/  IMAD.HI.U32 R5, R45, R2, RZ ;  /* 0x000000022d057227 */ /* 0x000fe200078e00ff */
[----:B------:R0:W-:Y:S01]  /*3020*/  STL [R1+0x250], R10 ;  /* 0x0002500a01007387 */ /* 0x0001e20000100800 */
[----:B------:R-:W-:-:S02]  /*3030*/  ISETP.GE.AND P4, PT, R30, RZ, PT ;  /* 0x000000ff1e00720c */ /* 0x000fc40003f86270 */
[----:B------:R-:W-:Y:S01]  /*3040*/  IMAD.MOV R5, RZ, RZ, -R5 ;  /* 0x000000ffff057224 */ /* 0x000fe200078e0a05 */
[----:B------:R-:W-:Y:S01]  /*3050*/  ISETP.GT.U32.AND P1, PT, R42, R7, PT ;  /* 0x000000072a00720c */ /* 0x000fe20003f24070 */
[----:B------:R-:W-:-:S04]  /*3060*/  IMAD.HI.U32 R9, R45, R0, RZ ;  /* 0x000000002d097227 */ /* 0x000fc800078e00ff */
[C---:B------:R-:W-:Y:S02]  /*3070*/  IMAD R2, R42.reuse, R5, R2 ;  /* 0x000000052a027224 */ /* 0x040fe400078e0202 */
[----:B0-----:R-:W-:Y:S02]  /*3080*/  IMAD.MOV.U32 R10, RZ, RZ, R6 ;  /* 0x000000ffff0a7224 */ /* 0x001fe400078e0006 */
[----:B------:R-:W-:Y:S02]  /*3090*/  IMAD.MOV R9, RZ, RZ, -R9 ;  /* 0x000000ffff097224 */ /* 0x000fe400078e0a09 */
[----:B------:R-:W-:Y:S01]  /*30a0*/  @!P2 IMAD.MOV R10, RZ, RZ, -R10 ;  /* 0x000000ffff0aa224 */ /* 0x000fe200078e0a0a */
[C---:B------:R-:W-:Y:S01]  /*30b0*/  ISETP.GT.U32.AND P2, PT, R42.reuse, R2, PT ;  /* 0x000000022a00720c */ /* 0x040fe20003f44070 */
[----:B------:R-:W-:Y:S02]  /*30c0*/  IMAD R0, R42, R9, R0 ;  /* 0x000000092a007224 */ /* 0x000fe400078e0200 */
[----:B------:R-:W-:-:S03]  /*30d0*/  IMAD.HI.U32 R9, R45, R8, RZ ;  /* 0x000000082d097227 */ /* 0x000fc600078e00ff */
[C---:B------:R-:W-:Y:S01]  /*30e0*/  ISETP.GT.U32.AND P5, PT, R42.reuse, R0, PT ;  /* 0x000000002a00720c */ /* 0x040fe20003fa4070 */
[----:B------:R-:W-:Y:S01]  /*30f0*/  @!P3 IMAD.MOV R4, RZ, RZ, -R4 ;  /* 0x000000ffff04b224 */ /* 0x000fe200078e0a04 */
[----:B------:R-:W-:Y:S01]  /*3100*/  ISETP.GE.AND P3, PT, R31, RZ, PT ;  /* 0x000000ff1f00720c */ /* 0x000fe20003f66270 */
[----:B------:R-:W-:Y:S02]  /*3110*/  IMAD.MOV R9, RZ, RZ, -R9 ;  /* 0x000000ffff097224 */ /* 0x000fe400078e0a09 */
[----:B------:R-:W-:Y:S01]  /*3120*/  VIADD R29, R3, 0xee ;  /* 0x000000ee031d7836 */ /* 0x000fe20000000000 */
[----:B------:R-:W-:Y:S01]  /*3130*/  STL [R1+0x254], R4 ;  /* 0x0002540401007387 */ /* 0x000fe20000100800 */
[----:B------:R-:W-:Y:S02]  /*3140*/  @!P1 IMAD.IADD R7, R7, 0x1, -R42 ;  /* 0x0000000107079824 */ /* 0x000fe400078e0a2a */
[----:B------:R-:W-:Y:S01]  /*3150*/  VIADD R30, R3, 0xed ;  /* 0x000000ed031e7836 */ /* 0x000fe20000000000 */
[----:B------:R0:W-:Y:S01]  /*3160*/  STL [R1+0x258], R10 ;  /* 0x0002580a01007387 */ /* 0x0001e20000100800 */
[----:B------:R-:W-:Y:S01]  /*3170*/  IMAD R8, R42, R9, R8 ;  /* 0x000000092a087224 */ /* 0x000fe200078e0208 */
[----:B------:R-:W-:Y:S01]  /*3180*/  ISETP.GE.AND P1, PT, R29, RZ, PT ;  /* 0x000000ff1d00720c */ /* 0x000fe20003f26270 */
[----:B------:R-:W-:Y:S01]  /*3190*/  @!P2 IMAD.IADD R2, R2, 0x1, -R42 ;  /* 0x000000010202a824 */ /* 0x000fe200078e0a2a */
[----:B------:R-:W-:Y:S01]  /*31a0*/  IABS R6, R30 ;  /* 0x0000001e00067213 */ /* 0x000fe20000000000 */
[----:B------:R-:W-:-:S02]  /*31b0*/  IMAD.MOV.U32 R13, RZ, RZ, R7 ;  /* 0x000000ffff0d7224 */ /* 0x000fc400078e0007 */
[----:B------:R-:W-:Y:S01]  /*31c0*/  @!P5 IMAD.IADD R0, R0, 0x1, -R42 ;  /* 0x000000010000d824 */ /* 0x000fe200078e0a2a */
[C---:B------:R-:W-:Y:S01]  /*31d0*/  ISETP.GT.U32.AND P2, PT, R42.reuse, R2, PT ;  /* 0x000000022a00720c */ /* 0x040fe20003f44070 */
[----:B------:R-:W-:Y:S01]  /*31e0*/  @!P6 IMAD.MOV R13, RZ, RZ, -R13 ;  /* 0x000000ffff0de224 */ /* 0x000fe200078e0a0d */
[----:B0-----:R-:W-:Y:S01]  /*31f0*/  IABS R10, R29 ;  /* 0x0000001d000a7213 */ /* 0x001fe20000000000 */
[C---:B------:R-:W-:Y:S01]  /*3200*/  IMAD.HI.U32 R9, R45.reuse, R6, RZ ;  /* 0x000000062d097227 */ /* 0x040fe200078e00ff */
[C---:B------:R-:W-:Y:S02]  /*3210*/  ISETP.GT.U32.AND P6, PT, R42.reuse, R8, PT ;  /* 0x000000082a00720c */ /* 0x040fe40003fc4070 */
[----:B------:R-:W-:Y:S01]  /*3220*/  ISETP.GT.U32.AND P5, PT, R42, R0, PT ;  /* 0x000000002a00720c */ /* 0x000fe20003fa4070 */
[----:B------:R-:W-:Y:S01]  /*3230*/  IMAD.HI.U32 R11, R45, R10, RZ ;  /* 0x0000000a2d0b7227 */ /* 0x000fe200078e00ff */
[----:B------:R0:W-:Y:S03]  /*3240*/  STL [R1+0x25c], R13 ;  /* 0x00025c0d01007387 */ /* 0x0001e60000100800 */
[----:B------:R-:W-:-:S02]  /*3250*/  IMAD.MOV R11, RZ, RZ, -R11 ;  /* 0x000000ffff0b7224 */ /* 0x000fc400078e0a0b */
[----:B------:R-:W-:Y:S02]  /*3260*/  IMAD.MOV R9, RZ, RZ, -R9 ;  /* 0x000000ffff097224 */ /* 0x000fe400078e0a09 */
[C---:B------:R-:W-:Y:S02]  /*3270*/  IMAD R10, R42.reuse, R11, R10 ;  /* 0x0000000b2a0a7224 */ /* 0x040fe400078e020a */
[----:B------:R-:W-:Y:S02]  /*3280*/  IMAD R6, R42, R9, R6 ;  /* 0x000000092a067224 */ /* 0x000fe400078e0206 */
[C---:B------:R-:W-:Y:S02]  /*3290*/  VIADD R31, R3.reuse, 0xeb ;  /* 0x000000eb031f7836 */ /* 0x040fe40000000000 */
[--C-:B------:R-:W-:Y:S01]  /*32a0*/  @!P2 IMAD.IADD R2, R2, 0x1, -R42.reuse ;  /* 0x000000010202a824 */ /* 0x100fe200078e0a2a */
[----:B------:R-:W-:Y:S01]  /*32b0*/  ISETP.GT.U32.AND P2, PT, R42, R10, PT ;  /* 0x0000000a2a00720c */ /* 0x000fe20003f44070 */
[----:B------:R-:W-:Y:S01]  /*32c0*/  @!P6 IMAD.IADD R8, R8, 0x1, -R42 ;  /* 0x000000010808e824 */ /* 0x000fe200078e0a2a */
[----:B------:R-:W-:Y:S01]  /*32d0*/  ISETP.GT.U32.AND P6, PT, R42, R6, PT ;  /* 0x000000062a00720c */ /* 0x000fe20003fc4070 */
[C---:B------:R-:W-:Y:S01]  /*32e0*/  VIADD R28, R3.reuse, 0xec ;  /* 0x000000ec031c7836 */ /* 0x040fe20000000000 */
[----:B------:R-:W-:Y:S01]  /*32f0*/  IABS R5, R31 ;  /* 0x0000001f00057213 */ /* 0x000fe20000000000 */
[----:B------:R-:W-:-:S02]  /*3300*/  VIADD R27, R3, 0xe9 ;  /* 0x000000e9031b7836 */ /* 0x000fc40000000000 */
[----:B------:R-:W-:Y:S01]  /*3310*/  @!P5 IMAD.IADD R0, R0, 0x1, -R42 ;  /* 0x000000010000d824 */ /* 0x000fe200078e0a2a */
[----:B------:R-:W-:Y:S01]  /*3320*/  IABS R4, R28 ;  /* 0x0000001c00047213 */ /* 0x000fe20000000000 */
[----:B------:R-:W-:Y:S01]  /*3330*/  IMAD.HI.U32 R12, R45, R5, RZ ;  /* 0x000000052d0c7227 */ /* 0x000fe200078e00ff */
[----:B------:R-:W-:Y:S02]  /*3340*/  IABS R9, R27 ;  /* 0x0000001b00097213 */ /* 0x000fe40000000000 */
[----:B------:R-:W-:Y:S01]  /*3350*/  ISETP.GE.AND P5, PT, R30, RZ, PT ;  /* 0x000000ff1e00720c */ /* 0x000fe20003fa6270 */
[----:B------:R-:W-:Y:S02]  /*3360*/  IMAD.MOV R12, RZ, RZ, -R12 ;  /* 0x000000ffff0c7224 */ /* 0x000fe400078e0a0c */
[----:B------:R-:W-:Y:S02]  /*3370*/  VIADD R26, R3, 0xea ;  /* 0x000000ea031a7836 */ /* 0x000fe40000000000 */
[--C-:B------:R-:W-:Y:S01]  /*3380*/  @!P2 IMAD.IADD R10, R10, 0x1, -R42.reuse ;  /* 0x000000010a0aa824 */ /* 0x100fe200078e0a2a */
[----:B------:R-:W-:Y:S01]  /*3390*/  ISETP.GT.U32.AND P2, PT, R42, R8, PT ;  /* 0x000000082a00720c */ /* 0x000fe20003f44070 */
[----:B------:R-:W-:-:S02]  /*33a0*/  @!P6 IMAD.IADD R6, R6, 0x1, -R42 ;  /* 0x000000010606e824 */ /* 0x000fc400078e0a2a */
[C---:B------:R-:W-:Y:S01]  /*33b0*/  IMAD R12, R42.reuse, R12, R5 ;  /* 0x0000000c2a0c7224 */ /* 0x040fe200078e0205 */
[----:B------:R-:W-:Y:S01]  /*33c0*/  IABS R5, R26 ;  /* 0x0000001a00057213 */ /* 0x000fe20000000000 */
[----:B------:R-:W-:Y:S01]  /*33d0*/  IMAD.MOV.U32 R14, RZ, RZ, R0 ;  /* 0x000000ffff0e7224 */ /* 0x000fe200078e0000 */
[----:B------:R-:W-:Y:S01]  /*33e0*/  ISETP.GT.U32.AND P6, PT, R42, R6, PT ;  /* 0x000000062a00720c */ /* 0x000fe20003fc4070 */
[----:B------:R-:W-:-:S04]  /*33f0*/  IMAD.HI.U32 R7, R45, R4, RZ ;  /* 0x000000042d077227 */ /* 0x000fc800078e00ff */
[----:B------:R-:W-:-:S04]  /*3400*/  IMAD.HI.U32 R0, R45, R9, RZ ;  /* 0x000000092d007227 */ /* 0x000fc800078e00ff */
[----:B------:R-:W-:Y:S01]  /*3410*/  @!P0 IMAD.MOV R14, RZ, RZ, -R14 ;  /* 0x000000ffff0e8224 */ /* 0x000fe200078e0a0e */
[C---:B------:R-:W-:Y:S01]  /*3420*/  ISETP.GT.U32.AND P0, PT, R42.reuse, R10, PT ;  /* 0x0000000a2a00720c */ /* 0x040fe20003f04070 */
[----:B------:R-:W-:Y:S02]  /*3430*/  IMAD.MOV R7, RZ, RZ, -R7 ;  /* 0x000000ffff077224 */ /* 0x000fe400078e0a07 */
[----:B0-----:R-:W-:Y:S01]  /*3440*/  IMAD.HI.U32 R13, R45, R5, RZ ;  /* 0x000000052d0d7227 */ /* 0x001fe200078e00ff */
        /* <DEDUP_REMOVED lines=9> */
[----:B------:R-:W-:Y:S02]  /*34e0*/  IMAD R5, R42, R13, R5 ;  /* 0x0000000d2a057224 */ /* 0x000fe400078e0205 */
[--C-:B------:R-:W-:Y:S01]  /*34f0*/  @!P6 IMAD.IADD R6, R6, 0x1, -R42.reuse ;  /* 0x000000010606e824 */ /* 0x100fe200078e0a2a */
[----:B------:R-:W-:Y:S01]  /*3500*/  ISETP.GT.U32.AND P6, PT, R42, R0, PT ;  /* 0x000000002a00720c */ /* 0x000fe20003fc4070 */
[C---:B------:R-:W-:Y:S01]  /*3510*/  VIADD R29, R3.reuse, 0xe8 ;  /* 0x000000e8031d7836 */ /* 0x040fe20000000000 */
[----:B------:R0:W-:Y:S01]  /*3520*/  STL [R1+0x4a8], R2 ;  /* 0x0004a80201007387 */ /* 0x0001e20000100800 */
[--C-:B------:R-:W-:Y:S01]  /*3530*/  @!P0 IMAD.IADD R10, R10, 0x1, -R42.reuse ;  /* 0x000000010a0a8824 */ /* 0x100fe200078e0a2a */
[----:B------:R-:W-:Y:S01]  /*3540*/  ISETP.GT.U32.AND P0, PT, R42, R5, PT ;  /* 0x000000052a00720c */ /* 0x000fe20003f04070 */
[----:B------:R-:W-:Y:S01]  /*3550*/  VIADD R30, R3, 0xe7 ;  /* 0x000000e7031e7836 */ /* 0x000fe20000000000 */
[----:B------:R-:W-:Y:S01]  /*3560*/  IABS R11, R29 ;  /* 0x0000001d000b7213 */ /* 0x000fe20000000000 */
[--C-:B------:R-:W-:Y:S01]  /*3570*/  @!P2 IMAD.IADD R12, R12, 0x1, -R42.reuse ;  /* 0x000000010c0ca824 */ /* 0x100fe200078e0a2a */
[----:B------:R-:W-:Y:S01]  /*3580*/  ISETP.GE.AND P2, PT, R31, RZ, PT ;  /* 0x000000ff1f00720c */ /* 0x000fe20003f46270 */
[----:B------:R-:W-:Y:S01]  /*3590*/  @!P4 IMAD.IADD R4, R4, 0x1, -R42 ;  /* 0x000000010404c824 */ /* 0x000fe200078e0a2a */
[----:B------:R-:W-:Y:S01]  /*35a0*/  IABS R7, R30 ;  /* 0x0000001e00077213 */ /* 0x000fe20000000000 */
[----:B------:R-:W-:Y:S01]  /*35b0*/  VIADD R31, R3, 0xe6 ;  /* 0x000000e6031f7836 */ /* 0x000fe20000000000 */
[----:B------:R-:W-:Y:S01]  /*35c0*/  ISETP.GE.AND P4, PT, R28, RZ, PT ;  /* 0x000000ff1c00720c */ /* 0x000fe20003f86270 */
[----:B0-----:R-:W-:-:S03]  /*35d0*/  IMAD.HI.U32 R2, R45, R11, RZ ;  /* 0x0000000b2d027227 */ /* 0x001fc600078e00ff */
[----:B------:R-:W-:Y:S01]  /*35e0*/  IABS R9, R31 ;  /* 0x0000001f00097213 */ /* 0x000fe20000000000 */
[----:B------:R-:W-:Y:S01]  /*35f0*/  @!P6 IMAD.IADD R0, R0, 0x1, -R42 ;  /* 0x000000010000e824 */ /* 0x000fe200078e0a2a */
[C---:B------:R-:W-:Y:S01]  /*3600*/  ISETP.GT.U32.AND P6, PT, R42.reuse, R12, PT ;  /* 0x0000000c2a00720c */ /* 0x040fe20003fc4070 */
[----:B------:R-:W-:Y:S02]  /*3610*/  @!P3 IMAD.MOV R8, RZ, RZ, -R8 ;  /* 0x000000ffff08b224 */ /* 0x000fe400078e0a08 */
[----:B------:R-:W-:Y:S01]  /*3620*/  @!P1 IMAD.MOV R10, RZ, RZ, -R10 ;  /* 0x000000ffff0a9224 */ /* 0x000fe200078e0a0a */
[C---:B------:R-:W-:Y:S01]  /*3630*/  ISETP.GT.U32.AND P1, PT, R42.reuse, R0, PT ;  /* 0x000000002a00720c */ /* 0x040fe20003f24070 */
[----:B------:R-:W-:Y:S01]  /*3640*/  IMAD.HI.U32 R13, R45, R7, RZ ;  /* 0x000000072d0d7227 */ /* 0x000fe200078e00ff */
[----:B------:R-:W-:Y:S03]  /*3650*/  STL [R1+0x49c], R8 ;  /* 0x00049c0801007387 */ /* 0x000fe60000100800 */
[----:B------:R-:W-:Y:S01]  /*3660*/  IMAD.MOV R2, RZ, RZ, -R2 ;  /* 0x000000ffff027224 */ /* 0x000fe200078e0a02 */
[----:B------:R-:W-:Y:S01]  /*3670*/  STL [R1+0x498], R10 ;  /* 0x0004980a01007387 */ /* 0x000fe20000100800 */
[----:B------:R-:W-:Y:S01]  /*3680*/  @!P0 IMAD.IADD R5, R5, 0x1, -R42 ;  /* 0x0000000105058824 */ /* 0x000fe200078e0a2a */
[----:B------:R-:W-:Y:S01]  /*3690*/  ISETP.GT.U32.AND P0, PT, R42, R4, PT ;  /* 0x000000042a00720c */ /* 0x000fe20003f04070 */
[----:B------:R-:W-:-:S02]  /*36a0*/  @!P5 IMAD.MOV R6, RZ, RZ, -R6 ;  /* 0x000000ffff06d224 */ /* 0x000fc400078e0a06 */
        /* <DEDUP_REMOVED lines=9> */
[--C-:B------:R-:W-:Y:S01]  /*3740*/  @!P0 IMAD.IADD R4, R4, 0x1, -R42.reuse ;  /* 0x0000000104048824 */ /* 0x100fe200078e0a2a */
[----:B------:R-:W-:Y:S01]  /*3750*/  ISETP.GE.AND P0, PT, R26, RZ, PT ;  /* 0x000000ff1a00720c */ /* 0x000fe20003f06270 */
[----:B------:R-:W-:Y:S01]  /*3760*/  @!P1 IMAD.IADD R0, R0, 0x1, -R42 ;  /* 0x0000000100009824 */ /* 0x000fe200078e0a2a */
[----:B------:R-:W-:Y:S01]  /*3770*/  IABS R11, R28 ;  /* 0x0000001c000b7213 */ /* 0x000fe20000000000 */
[----:B0-----:R-:W-:Y:S01]  /*3780*/  IMAD.HI.U32 R6, R45, R9, RZ ;  /* 0x000000092d067227 */ /* 0x001fe200078e00ff */
[----:B------:R-:W-:-:S03]  /*3790*/  ISETP.GE.AND P1, PT, R29, RZ, PT ;  /* 0x000000ff1d00720c */ /* 0x000fc60003f26270 */
        /* <DEDUP_REMOVED lines=13> */
[----:B------:R-:W-:Y:S02]  /*3870*/  IMAD.MOV.U32 R9, RZ, RZ, R0 ;  /* 0x000000ffff097224 */ /* 0x000fe400078e0000 */
[----:B------:R-:W-:Y:S02]  /*3880*/  IMAD R8, R42, R8, R11 ;  /* 0x000000082a087224 */ /* 0x000fe400078e020b */
[----:B------:R-:W-:Y:S02]  /*3890*/  @!P4 IMAD.IADD R6, R6, 0x1, -R42 ;  /* 0x000000010606c824 */ /* 0x000fe400078e0a2a */
[----:B------:R-:W-:Y:S02]  /*38a0*/  IMAD.MOV.U32 R10, RZ, RZ, R12 ;  /* 0x000000ffff0a7224 */ /* 0x000fe400078e000c */
[C---:B------:R-:W-:Y:S01]  /*38b0*/  VIADD R30, R3.reuse, 0xe3 ;  /* 0x000000e3031e7836 */ /* 0x040fe20000000000 */
[C---:B------:R-:W-:Y:S01]  /*38c0*/  ISETP.GT.U32.AND P4, PT, R42.reuse, R6, PT ;  /* 0x000000062a00720c */ /* 0x040fe20003f84070 */
[----:B------:R-:W-:Y:S01]  /*38d0*/  @!P3 IMAD.MOV R9, RZ, RZ, -R9 ;  /* 0x000000ffff09b224 */ /* 0x000fe200078e0a09 */
[----:B------:R-:W-:Y:S01]  /*38e0*/  ISETP.GT.U32.AND P3, PT, R42, R8, PT ;  /* 0x000000082a00720c */ /* 0x000fe20003f64070 */
[----:B------:R-:W-:Y:S01]  /*38f0*/  @!P2 IMAD.MOV R10, RZ, RZ, -R10 ;  /* 0x000000ffff0aa224 */ /* 0x000fe200078e0a0a */
[----:B------:R-:W-:Y:S01]  /*3900*/  IABS R0, R30 ;  /* 0x0000001e00007213 */ /* 0x000fe20000000000 */
[--C-:B------:R-:W-:Y:S01]  /*3910*/  @!P6 IMAD.IADD R2, R2, 0x1, -R42.reuse ;  /* 0x000000010202e824 */ /* 0x100fe200078e0a2a */
[----:B------:R-:W-:Y:S01]  /*3920*/  ISETP.GT.U32.AND P2, PT, R42, R7, PT ;  /* 0x000000072a00720c */ /* 0x000fe20003f44070 */
[----:B------:R-:W-:Y:S01]  /*3930*/  @!P0 IMAD.MOV R5, RZ, RZ, -R5 ;  /* 0x000000ffff058224 */ /* 0x000fe200078e0a05 */
[----:B------:R1:W-:Y:S01]  /*3940*/  STL [R1+0x484], R10 ;  /* 0x0004840a01007387 */ /* 0x0003e20000100800 */
[----:B------:R-:W-:Y:S01]  /*3950*/  VIADD R29, R3, 0xe4 ;  /* 0x000000e4031d7836 */ /* 0x000fe20000000000 */
[----:B------:R-:W-:Y:S01]  /*3960*/  ISETP.GE.AND P0, PT, R31, RZ, PT ;  /* 0x000000ff1f00720c */ /* 0x000fe20003f06270 */
[----:B------:R-:W-:Y:S01]  /*3970*/  VIADD R31, R3, 0xe2 ;  /* 0x000000e2031f7836 */ /* 0x000fe20000000000 */
[----:B------:R2:W-:Y:S01]  /*3980*/  STL [R1+0x480], R5 ;  /* 0x0004800501007387 */ /* 0x0005e20000100800 */
[--C-:B------:R-:W-:Y:S01]  /*3990*/  @!P4 IMAD.IADD R6, R6, 0x1, -R42.reuse ;  /* 0x000000010606c824 */ /* 0x100fe200078e0a2a */
[----:B0-----:R-:W-:Y:S01]  /*39a0*/  IABS R4, R29 ;  /* 0x0000001d00047213 */ /* 0x001fe20000000000 */
[----:B------:R-:W-:Y:S01]  /*39b0*/  @!P3 IMAD.IADD R8, R8, 0x1, -R42 ;  /* 0x000000010808b824 */ /* 0x000fe200078e0a2a */
[----:B------:R0:W-:Y:S01]  /*39c0*/  STL [R1+0x47c], R9 ;  /* 0x00047c0901007387 */ /* 0x0001e20000100800 */
[----:B------:R-:W-:Y:S01]  /*39d0*/  ISETP.GE.AND P6, PT, R28, RZ, PT ;  /* 0x000000ff1c00720c */ /* 0x000fe20003fc6270 */
[----:B-1----:R-:W-:Y:S01]  /*39e0*/  IMAD.MOV.U32 R10, RZ, RZ, R2 ;  /* 0x000000ffff0a7224 */ /* 0x002fe200078e0002 */
[----:B------:R-:W-:Y:S01]  /*39f0*/  ISETP.GE.AND P3, PT, R30, RZ, PT ;  /* 0x000000ff1e00720c */ /* 0x000fe20003f66270 */
[----:B------:R-:W-:Y:S01]  /*3a00*/  IMAD.HI.U32 R2, R45, R0, RZ ;  /* 0x000000002d027227 */ /* 0x000fe200078e00ff */
[----:B--2---:R-:W-:-:S03]  /*3a10*/  IABS R5, R31 ;  /* 0x0000001f00057213 */ /* 0x004fc60000000000 */
[----:B------:R-:W-:Y:S01]  /*3a20*/  @!P1 IMAD.MOV R10, RZ, RZ, -R10 ;  /* 0x000000ffff0a9224 */ /* 0x000fe200078e0a0a */
[C---:B------:R-:W-:Y:S01]  /*3a30*/  ISETP.GT.U32.AND P1, PT, R42.reuse, R8, PT ;  /* 0x000000082a00720c */ /* 0x040fe20003f24070 */
[----:B------:R-:W-:Y:S02]  /*3a40*/  IMAD.MOV R2, RZ, RZ, -R2 ;  /* 0x000000ffff027224 */ /* 0x000fe400078e0a02 */
[----:B0-----:R-:W-:Y:S01]  /*3a50*/  IMAD.HI.U32 R9, R45, R4, RZ ;  /* 0x000000042d097227 */ /* 0x001fe200078e00ff */
[----:B------:R0:W-:Y:S03]  /*3a60*/  STL [R1+0x478], R10 ;  /* 0x0004780a01007387 */ /* 0x0001e60000100800 */
[----:B------:R-:W-:Y:S02]  /*3a70*/  IMAD R0, R42, R2, R0 ;  /* 0x000000022a007224 */ /* 0x000fe400078e0200 */
[----:B------:R-:W-:-:S02]  /*3a80*/  IMAD.MOV R9, RZ, RZ, -R9 ;  /* 0x000000ffff097224 */ /* 0x000fc400078e0a09 */
[----:B------:R-:W-:Y:S01]  /*3a90*/  @!P2 IMAD.IADD R7, R7, 0x1, -R42 ;  /* 0x000000010707a824 */ /* 0x000fe200078e0a2a */
[----:B------:R-:W-:Y:S01]  /*3aa0*/  ISETP.GE.AND P2, PT, R29, RZ, PT ;  /* 0x000000ff1d00720c */ /* 0x000fe20003f46270 */
[C---:B------:R-:W-:Y:S02]  /*3ab0*/  IMAD R4, R42.reuse, R9, R4 ;  /* 0x000000092a047224 */ /* 0x040fe400078e0204 */
[----:B0-----:R-:W-:Y:S02]  /*3ac0*/  IMAD.MOV.U32 R10, RZ, RZ, R6 ;  /* 0x000000ffff0a7224 */ /* 0x001fe400078e0006 */
[----:B------:R-:W-:Y:S01]  /*3ad0*/  IMAD.HI.U32 R9, R45, R5, RZ ;  /* 0x000000052d097227 */ /* 0x000fe200078e00ff */
[----:B------:R-:W-:-:S03]  /*3ae0*/  ISETP.GT.U32.AND P4, PT, R42, R4, PT ;  /* 0x000000042a00720c */ /* 0x000fc60003f84070 */
[----:B------:R-:W-:Y:S01]  /*3af0*/  @!P0 IMAD.MOV R10, RZ, RZ, -R10 ;  /* 0x000000ffff0a8224 */ /* 0x000fe200078e0a0a */
[----:B------:R-:W-:Y:S01]  /*3b00*/  ISETP.GT.U32.AND P0, PT, R42, R0, PT ;  /* 0x000000002a00720c */ /* 0x000fe20003f04070 */
[----:B------:R-:W-:Y:S01]  /*3b10*/  @!P5 IMAD.MOV R7, RZ, RZ, -R7 ;  /* 0x000000ffff07d224 */ /* 0x000fe200078e0a07 */
[----:B------:R-:W-:Y:S01]  /*3b20*/  ISETP.GE.AND P5, PT, R31, RZ, PT ;  /* 0x000000ff1f00720c */ /* 0x000fe20003fa6270 */
[----:B------:R-:W-:Y:S02]  /*3b30*/  IMAD.MOV R9, RZ, RZ, -R9 ;  /* 0x000000ffff097224 */ /* 0x000fe400078e0a09 */
[C---:B------:R-:W-:Y:S01]  /*3b40*/  VIADD R29, R3.reuse, 0xe1 ;  /* 0x000000e1031d7836 */ /* 0x040fe20000000000 */
[----:B------:R0:W-:Y:S01]  /*3b50*/  STL [R1+0x468], R7 ;  /* 0x0004680701007387 */ /* 0x0001e20000100800 */
[--C-:B------:R-:W-:Y:S02]  /*3b60*/  @!P1 IMAD.IADD R8, R8, 0x1, -R42.reuse ;  /* 0x0000000108089824 */ /* 0x100fe400078e0a2a */
[----:B------:R-:W-:Y:S01]  /*3b70*/  VIADD R30, R3, 0xe0 ;  /* 0x000000e0031e7836 */ /* 0x000fe20000000000 */
[----:B------:R1:W-:Y:S01]  /*3b80*/  STL [R1+0x43c], R10 ;  /* 0x00043c0a01007387 */ /* 0x0003e20000100800 */
[----:B------:R-:W-:Y:S01]  /*3b90*/  IMAD R5, R42, R9, R5 ;  /* 0x000000092a057224 */ /* 0x000fe200078e0205 */
[----:B------:R-:W-:Y:S01]  /*3ba0*/  ISETP.GE.AND P1, PT, R29, RZ, PT ;  /* 0x000000ff1d00720c */ /* 0x000fe20003f26270 */
[----:B------:R-:W-:-:S02]  /*3bb0*/  @!P0 IMAD.IADD R0, R0, 0x1, -R42 ;  /* 0x0000000100008824 */ /* 0x000fc400078e0a2a */
[----:B------:R-:W-:Y:S01]  /*3bc0*/  IMAD.MOV.U32 R13, RZ, RZ, R8 ;  /* 0x000000ffff0d7224 */ /* 0x000fe200078e0008 */
[----:B0-----:R-:W-:Y:S01]  /*3bd0*/  IABS R7, R30 ;  /* 0x0000001e00077213 */ /* 0x001fe20000000000 */
[----:B------:R-:W-:Y:S01]  /*3be0*/  @!P4 IMAD.IADD R4, R4, 0x1, -R42 ;  /* 0x000000010404c824 */ /* 0x000fe200078e0a2a */
[C---:B------:R-:W-:Y:S01]  /*3bf0*/  ISETP.GT.U32.AND P0, PT, R42.reuse, R0, PT ;  /* 0x000000002a00720c */ /* 0x040fe20003f04070 */
[----:B------:R-:W-:Y:S01]  /*3c00*/  @!P6 IMAD.MOV R13, RZ, RZ, -R13 ;  /* 0x000000ffff0de224 */ /* 0x000fe200078e0a0d */
[----:B-1----:R-:W-:Y:S01]  /*3c10*/  IABS R10, R29 ;  /* 0x0000001d000a7213 */ /* 0x002fe20000000000 */
        /* <DEDUP_REMOVED lines=9> */
[----:B------:R-:W-:Y:S02]  /*3cb0*/  VIADD R31, R3, 0xde ;  /* 0x000000de031f7836 */ /* 0x000fe40000000000 */
[--C-:B------:R-:W-:Y:S01]  /*3cc0*/  @!P0 IMAD.IADD R0, R0, 0x1, -R42.reuse ;  /* 0x0000000100008824 */ /* 0x100fe200078e0a2a */
[C---:B------:R-:W-:Y:S01]  /*3cd0*/  ISETP.GT.U32.AND P0, PT, R42.reuse, R10, PT ;  /* 0x0000000a2a00720c */ /* 0x040fe20003f04070 */
        /* <DEDUP_REMOVED lines=37> */
[C---:B------:R-:W-:Y:S01]  /*3f30*/  VIADD R29, R3.reuse, 0xdb ;  /* 0x000000db031d7836 */ /* 0x040fe20000000000 */
[----:B------:R0:W-:Y:S01]  /*3f40*/  STL [R1+0x430], R0 ;  /* 0x0004300001007387 */ /* 0x0001e20000100800 */
[----:B------:R-:W-:Y:S01]  /*3f50*/  @!P2 IMAD.IADD R10, R10, 0x1, -R42 ;  /* 0x000000010a0aa824 */ /* 0x000fe200078e0a2a */
[----:B------:R-:W-:Y:S01]  /*3f60*/  ISETP.GT.U32.AND P2, PT, R42, R6, PT ;  /* 0x000000062a00720c */ /* 0x000fe20003f44070 */
[----:B------:R-:W-:Y:S01]  /*3f70*/  VIADD R30, R3, 0xda ;  /* 0x000000da031e7836 */ /* 0x000fe20000000000 */
[----:B------:R-:W-:Y:S01]  /*3f80*/  IABS R11, R29 ;  /* 0x0000001d000b7213 */ /* 0x000fe20000000000 */
[----:B------:R-:W-:-:S02]  /*3f90*/  @!P5 IMAD.MOV R5, RZ, RZ, -R5 ;  /* 0x000000ffff05d224 */ /* 0x000fc400078e0a05 */
[--C-:B------:R-:W-:Y:S01]  /*3fa0*/  @!P0 IMAD.IADD R12, R12, 0x1, -R42.reuse ;  /* 0x000000010c0c8824 */ /* 0x100fe200078e0a2a */
[----:B------:R-:W-:Y:S01]  /*3fb0*/  IABS R8, R30 ;  /* 0x0000001e00087213 */ /* 0x000fe20000000000 */
[----:B------:R-:W-:Y:S01]  /*3fc0*/  @!P3 IMAD.IADD R2, R2, 0x1, -R42 ;  /* 0x000000010202b824 */ /* 0x000fe200078e0a2a */
[----:B------:R-:W-:Y:S01]  /*3fd0*/  ISETP.GE.AND P0, PT, R31, RZ, PT ;  /* 0x000000ff1f00720c */ /* 0x000fe20003f06270 */
[----:B------:R1:W-:Y:S01]  /*3fe0*/  STL [R1+0x42c], R5 ;  /* 0x00042c0501007387 */ /* 0x0003e20000100800 */
[----:B0-----:R-:W-:Y:S01]  /*3ff0*/  IMAD.HI.U32 R0, R45, R11, RZ ;  /* 0x0000000b2d007227 */ /* 0x001fe200078e00ff */
[----:B------:R-:W-:-:S03]  /*4000*/  ISETP.GE.AND P3, PT, R28, RZ, PT ;  /* 0x000000ff1c00720c */ /* 0x000fc60003f66270 */
[----:B------:R-:W-:Y:S02]  /*4010*/  VIADD R31, R3, 0xd9 ;  /* 0x000000d9031f7836 */ /* 0x000fe40000000000 */
[----:B------:R-:W-:Y:S01]  /*4020*/  @!P6 IMAD.IADD R4, R4, 0x1, -R42 ;  /* 0x000000010404e824 */ /* 0x000fe200078e0a2a */
[C---:B------:R-:W-:Y:S01]  /*4030*/  ISETP.GT.U32.AND P6, PT, R42.reuse, R12, PT ;  /* 0x0000000c2a00720c */ /* 0x040fe20003fc4070 */
[----:B------:R-:W-:Y:S01]  /*4040*/  @!P1 IMAD.MOV R10, RZ, RZ, -R10 ;  /* 0x000000ffff0a9224 */ /* 0x000fe200078e0a0a */
[----:B------:R-:W-:Y:S01]  /*4050*/  IABS R9, R31 ;  /* 0x0000001f00097213 */ /* 0x000fe20000000000 */
[----:B-1----:R-:W-:Y:S01]  /*4060*/  IMAD.MOV.U32 R5, RZ, RZ, R7 ;  /* 0x000000ffff057224 */ /* 0x002fe200078e0007 */
[----:B------:R-:W-:Y:S01]  /*4070*/  ISETP.GT.U32.AND P1, PT, R42, R4, PT ;  /* 0x000000042a00720c */ /* 0x000fe20003f24070 */
[----:B------:R-:W-:Y:S01]  /*4080*/  IMAD.HI.U32 R13, R45, R8, RZ ;  /* 0x000000082d0d7227 */ /* 0x000fe200078e00ff */
[----:B------:R-:W-:Y:S03]  /*4090*/  STL [R1+0x428], R10 ;  /* 0x0004280a01007387 */ /* 0x000fe60000100800 */
        /* <DEDUP_REMOVED lines=33> */
[C---:B------:R-:W-:Y:S02]  /*42b0*/  IMAD R7, R42.reuse, R7, R11 ;  /* 0x000000072a077224 */ /* 0x040fe400078e020b */
        /* <DEDUP_REMOVED lines=8> */
[----:B------:R-:W-:Y:S01]  /*4340*/  @!P6 IMAD.IADD R0, R0, 0x1, -R42 ;  /* 0x000000010000e824 */ /* 0x000fe200078e0a2a */
        /* <DEDUP_REMOVED lines=30> */
[C---:B------:R-:W-:Y:S01]  /*4530*/  ISETP.GT.U32.AND P2, PT, R42.reuse, R4, PT ;  /* 0x000000042a00720c */ /* 0x040fe20003f44070 */
[----:B------:R-:W-:Y:S01]  /*4540*/  @!P4 IMAD.MOV R8, RZ, RZ, -R8 ;  /* 0x000000ffff08c224 */ /* 0x000fe200078e0a08 */
[----:B------:R-:W-:Y:S01]  /*4550*/  ISETP.GE.AND P4, PT, R31, RZ, PT ;  /* 0x000000ff1f00720c */ /* 0x000fe20003f86270 */
[----:B------:R-:W-:Y:S02]  /*4560*/  IMAD.MOV R9, RZ, RZ, -R9 ;  /* 0x000000ffff097224 */ /* 0x000fe400078e0a09 */
[----:B------:R-:W-:Y:S01]  /*4570*/  VIADD R29, R3, 0xd4 ;  /* 0x000000d4031d7836 */ /* 0x000fe20000000000 */
[----:B------:R0:W-:Y:S01]  /*4580*/  STL [R1+0x40c], R8 ;  /* 0x00040c0801007387 */ /* 0x0001e20000100800 */
[----:B------:R-:W-:Y:S02]  /*4590*/  @!P1 IMAD.IADD R7, R7, 0x1, -R42 ;  /* 0x0000000107079824 */ /* 0x000fe400078e0a2a */
        /* <DEDUP_REMOVED lines=183> */
[--C-:B------:R-:W-:Y:S01]  /*5110*/  @!P0 IMAD.IADD R2, R2, 0x1, -R42.reuse ;  /* 0x0000000102028824 */ /* 0x100fe200078e0a2a */
[C---:B------:R-:W-:Y:S01]  /*5120*/  ISETP.GT.U32.AND P0, PT, R42.reuse, R10, PT ;  /* 0x0000000a2a00720c */ /* 0x040fe20003f04070 */
[----:B------:R-:W-:Y:S01]  /*5130*/  @!P6 IMAD.IADD R5, R5, 0x1, -R42 ;  /* 0x000000010505e824 */ /* 0x000fe200078e0a2a */
[----:B------:R-:W-:Y:S01]  /*5140*/  ISETP.GT.U32.AND P6, PT, R42, R7, PT ;  /* 0x000000072a00720c */ /* 0x000fe20003fc4070 */
[----:B------:R-:W-:-:S02]  /*5150*/  VIADD R31, R3, 0xc4 ;  /* 0x000000c4031f7836 */ /* 0x000fc40000000000 */
[C---:B------:R-:W-:Y:S02]  /*5160*/  VIADD R27, R3.reuse, 0xc2 ;  /* 0x000000c2031b7836 */ /* 0x040fe40000000000 */
[C---:B------:R-:W-:Y:S01]  /*5170*/  VIADD R28, R3.reuse, 0xc5 ;  /* 0x000000c5031c7836 */ /* 0x040fe20000000000 */
[----:B------:R-:W-:Y:S01]  /*5180*/  IABS R6, R31 ;  /* 0x0000001f00067213 */ /* 0x000fe20000000000 */
[----:B------:R-:W-:Y:S01]  /*5190*/  @!P5 IMAD.IADD R0, R0, 0x1, -R42 ;  /* 0x000000010000d824 */ /* 0x000fe200078e0a2a */
[----:B------:R-:W-:Y:S01]  /*51a0*/  IABS R9, R27 ;  /* 0x0000001b00097213 */ /* 0x000fe20000000000 */
[----:B------:R-:W-:Y:S01]  /*51b0*/  VIADD R26, R3, 0xc3 ;  /* 0x000000c3031a7836 */ /* 0x000fe20000000000 */
[----:B------:R-:W-:Y:S01]  /*51c0*/  IABS R4, R28 ;  /* 0x0000001c00047213 */ /* 0x000fe20000000000 */
[----:B------:R-:W-:Y:S01]  /*51d0*/  IMAD.HI.U32 R12, R45, R6, RZ ;  /* 0x000000062d0c7227 */ /* 0x000fe200078e00ff */
[----:B------:R-:W-:-:S03]  /*51e0*/  ISETP.GE.AND P5, PT, R30, RZ, PT ;  /* 0x000000ff1e00720c */ /* 0x000fc60003fa6270 */
[--C-:B------:R-:W-:Y:S01]  /*51f0*/  @!P0 IMAD.IADD R10, R10, 0x1, -R42.reuse ;  /* 0x000000010a0a8824 */ /* 0x100fe200078e0a2a */
[C---:B------:R-:W-:Y:S01]  /*5200*/  ISETP.GT.U32.AND P0, PT, R42.reuse, R5, PT ;  /* 0x000000052a00720c */ /* 0x040fe20003f04070 */
[----:B------:R-:W-:Y:S02]  /*5210*/  @!P6 IMAD.IADD R7, R7, 0x1, -R42 ;  /* 0x000000010707e824 */ /* 0x000fe400078e0a2a */
[----:B------:R-:W-:Y:S02]  /*5220*/  IMAD.MOV R12, RZ, RZ, -R12 ;  /* 0x000000ffff0c7224 */ /* 0x000fe400078e0a0c */
[----:B------:R-:W-:Y:S01]  /*5230*/  IMAD.MOV.U32 R14, RZ, RZ, R0 ;  /* 0x000000ffff0e7224 */ /* 0x000fe200078e0000 */
[C---:B------:R-:W-:Y:S01]  /*5240*/  ISETP.GT.U32.AND P6, PT, R42.reuse, R7, PT ;  /* 0x000000072a00720c */ /* 0x040fe20003fc4070 */
[----:B------:R-:W-:Y:S01]  /*5250*/  IMAD R12, R42, R12, R6 ;  /* 0x0000000c2a0c7224 */ /* 0x000fe200078e0206 */
[----:B------:R-:W-:Y:S01]  /*5260*/  IABS R6, R26 ;  /* 0x0000001a00067213 */ /* 0x000fe20000000000 */
[----:B------:R-:W-:-:S04]  /*5270*/  IMAD.HI.U32 R0, R45, R9, RZ ;  /* 0x000000092d007227 */ /* 0x000fc800078e00ff */
[----:B------:R-:W-:-:S04]  /*5280*/  IMAD.HI.U32 R8, R45, R4, RZ ;  /* 0x000000042d087227 */ /* 0x000fc800078e00ff */
[----:B------:R-:W-:Y:S01]  /*5290*/  @!P2 IMAD.MOV R14, RZ, RZ, -R14 ;  /* 0x000000ffff0ea224 */ /* 0x000fe200078e0a0e */
[----:B------:R-:W-:Y:S01]  /*52a0*/  ISETP.GT.U32.AND P2, PT, R42, R10, PT ;  /* 0x0000000a2a00720c */ /* 0x000fe20003f44070 */
[----:B------:R-:W-:Y:S02]  /*52b0*/  IMAD.MOV R0, RZ, RZ, -R0 ;  /* 0x000000ffff007224 */ /* 0x000fe400078e0a00 */
[----:B------:R-:W-:Y:S01]  /*52c0*/  IMAD.MOV R8, RZ, RZ, -R8 ;  /* 0x000000ffff087224 */ /* 0x000fe200078e0a08 */
[----:B------:R-:W-:Y:S01]  /*52d0*/  STL [R1+0x304], R14 ;  /* 0x0003040e01007387 */ /* 0x000fe20000100800 */
[----:B0-----:R-:W-:-:S04]  /*52e0*/  IMAD.HI.U32 R13, R45, R6, RZ ;  /* 0x000000062d0d7227 */ /* 0x001fc800078e00ff */
[----:B------:R-:W-:Y:S01]  /*52f0*/  @!P0 IMAD.IADD R5, R5, 0x1, -R42 ;  /* 0x0000000105058824 */ /* 0x000fe200078e0a2a */
[C---:B------:R-:W-:Y:S01]  /*5300*/  ISETP.GT.U32.AND P0, PT, R42.reuse, R12, PT ;  /* 0x0000000c2a00720c */ /* 0x040fe20003f04070 */
[C---:B------:R-:W-:Y:S02]  /*5310*/  IMAD R0, R42.reuse, R0, R9 ;  /* 0x000000002a007224 */ /* 0x040fe400078e0209 */
[C---:B------:R-:W-:Y:S02]  /*5320*/  IMAD R4, R42.reuse, R8, R4 ;  /* 0x000000082a047224 */ /* 0x040fe400078e0204 */
[----:B------:R-:W-:Y:S02]  /*5330*/  IMAD.MOV R13, RZ, RZ, -R13 ;  /* 0x000000ffff0d7224 */ /* 0x000fe400078e0a0d */
[----:B------:R-:W-:Y:S01]  /*5340*/  @!P6 IMAD.IADD R7, R7, 0x1, -R42 ;  /* 0x000000010707e824 */ /* 0x000fe200078e0a2a */
[----:B------:R-:W-:Y:S01]  /*5350*/  ISETP.GT.U32.AND P6, PT, R42, R0, PT ;  /* 0x000000002a00720c */ /* 0x000fe20003fc4070 */
[----:B------:R-:W-:-:S02]  /*5360*/  VIADD R29, R3, 0xc1 ;  /* 0x000000c1031d7836 */ /* 0x000fc40000000000 */
[----:B------:R-:W-:Y:S01]  /*5370*/  @!P4 IMAD.MOV R2, RZ, RZ, -R2 ;  /* 0x000000ffff02c224 */ /* 0x000fe200078e0a02 */
[C---:B------:R-:W-:Y:S01]  /*5380*/  ISETP.GT.U32.AND P4, PT, R42.reuse, R4, PT ;  /* 0x000000042a00720c */ /* 0x040fe20003f84070 */
[----:B------:R-:W-:Y:S01]  /*5390*/  IMAD R6, R42, R13, R6 ;  /* 0x0000000d2a067224 */ /* 0x000fe200078e0206 */
[----:B------:R-:W-:Y:S01]  /*53a0*/  IABS R11, R29 ;  /* 0x0000001d000b7213 */ /* 0x000fe20000000000 */
[----:B------:R-:W-:Y:S01]  /*53b0*/  VIADD R30, R3, 0xc0 ;  /* 0x000000c0031e7836 */ /* 0x000fe20000000000 */
[----:B------:R0:W-:Y:S01]  /*53c0*/  STL [R1+0x308], R2 ;  /* 0x0003080201007387 */ /* 0x0001e20000100800 */
[--C-:B------:R-:W-:Y:S01]  /*53d0*/  @!P2 IMAD.IADD R10, R10, 0x1, -R42.reuse ;  /* 0x000000010a0aa824 */ /* 0x100fe200078e0a2a */
[----:B------:R-:W-:Y:S01]  /*53e0*/  ISETP.GT.U32.AND P2, PT, R42, R6, PT ;  /* 0x000000062a00720c */ /* 0x000fe20003f44070 */
[--C-:B------:R-:W-:Y:S01]  /*53f0*/  @!P0 IMAD.IADD R12, R12, 0x1, -R42.reuse ;  /* 0x000000010c0c8824 */ /* 0x100fe200078e0a2a */
[----:B------:R-:W-:Y:S01]  /*5400*/  IABS R8, R30 ;  /* 0x0000001e00087213 */ /* 0x000fe20000000000 */
[----:B------:R-:W-:Y:S01]  /*5410*/  @!P3 IMAD.MOV R5, RZ, RZ, -R5 ;  /* 0x000000ffff05b224 */ /* 0x000fe200078e0a05 */
[----:B------:R-:W-:Y:S01]  /*5420*/  ISETP.GE.AND P0, PT, R31, RZ, PT ;  /* 0x000000ff1f00720c */ /* 0x000fe20003f06270 */
[----:B------:R-:W-:Y:S01]  /*5430*/  @!P6 IMAD.IADD R0, R0, 0x1, -R42 ;  /* 0x000000010000e824 */ /* 0x000fe200078e0a2a */
[----:B------:R-:W-:Y:S01]  /*5440*/  ISETP.GT.U32.AND P6, PT, R42, R12, PT ;  /* 0x0000000c2a00720c */ /* 0x000fe20003fc4070 */
[C---:B------:R-:W-:Y:S01]  /*5450*/  IMAD.HI.U32 R13, R45.reuse, R8, RZ ;  /* 0x000000082d0d7227 */ /* 0x040fe200078e00ff */
[----:B------:R1:W-:Y:S03]  /*5460*/  STL [R1+0x30c], R5 ;  /* 0x00030c0501007387 */ /* 0x0003e60000100800 */
[----:B0-----:R-:W-:-:S04]  /*5470*/  IMAD.HI.U32 R2, R45, R11, RZ ;  /* 0x0000000b2d027227 */ /* 0x001fc800078e00ff */
[----:B------:R-:W-:Y:S02]  /*5480*/  IMAD.MOV R2, RZ, RZ, -R2 ;  /* 0x000000ffff027224 */ /* 0x000fe400078e0a02 */
[----:B------:R-:W-:Y:S01]  /*5490*/  @!P4 IMAD.IADD R4, R4, 0x1, -R42 ;  /* 0x000000010404c824 */ /* 0x000fe200078e0a2a */
[----:B------:R-:W-:Y:S01]  /*54a0*/  ISETP.GE.AND P4, PT, R28, RZ, PT ;  /* 0x000000ff1c00720c */ /* 0x000fe20003f86270 */
[C---:B------:R-:W-:Y:S02]  /*54b0*/  VIADD R31, R3.reuse, 0xbf ;  /* 0x000000bf031f7836 */ /* 0x040fe40000000000 */
[----:B-1----:R-:W-:Y:S02]  /*54c0*/  IMAD.MOV.U32 R5, RZ, RZ, R7 ;  /* 0x000000ffff057224 */ /* 0x002fe400078e0007 */
[----:B------:R-:W-:Y:S01]  /*54d0*/  @!P1 IMAD.MOV R10, RZ, RZ, -R10 ;  /* 0x000000ffff0a9224 */ /* 0x000fe200078e0a0a */
[----:B------:R-:W-:Y:S01]  /*54e0*/  IABS R9, R31 ;  /* 0x0000001f00097213 */ /* 0x000fe20000000000 */
[----:B------:R-:W-:Y:S01]  /*54f0*/  IMAD.MOV R13, RZ, RZ, -R13 ;  /* 0x000000ffff0d7224 */ /* 0x000fe200078e0a0d */
[C---:B------:R-:W-:Y:S01]  /*5500*/  ISETP.GT.U32.AND P1, PT, R42.reuse, R0, PT ;  /* 0x000000002a00720c */ /* 0x040fe20003f24070 */
[----:B------:R-:W-:Y:S01]  /*5510*/  IMAD R2, R42, R2, R11 ;  /* 0x000000022a027224 */ /* 0x000fe200078e020b */
[----:B------:R0:W-:Y:S01]  /*5520*/  STL [R1+0x3b4], R10 ;  /* 0x0003b40a01007387 */ /* 0x0001e20000100800 */
[----:B------:R-:W-:Y:S01]  /*5530*/  @!P2 IMAD.IADD R6, R6, 0x1, -R42 ;  /* 0x000000010606a824 */ /* 0x000fe200078e0a2a */
[C---:B------:R-:W-:Y:S01]  /*5540*/  ISETP.GT.U32.AND P2, PT, R42.reuse, R4, PT ;  /* 0x000000042a00720c */ /* 0x040fe20003f44070 */
[----:B------:R-:W-:Y:S01]  /*5550*/  @!P5 IMAD.MOV R5, RZ, RZ, -R5 ;  /* 0x000000ffff05d224 */ /* 0x000fe200078e0a05 */
[C---:B------:R-:W-:Y:S01]  /*5560*/  ISETP.GT.U32.AND P5, PT, R42.reuse, R2, PT ;  /* 0x000000022a00720c */ /* 0x040fe20003fa4070 */
[C---:B------:R-:W-:Y:S01]  /*5570*/  IMAD R8, R42.reuse, R13, R8 ;  /* 0x0000000d2a087224 */ /* 0x040fe200078e0208 */
[----:B------:R-:W-:Y:S01]  /*5580*/  ISETP.GT.U32.AND P3, PT, R42, R6, PT ;  /* 0x000000062a00720c */ /* 0x000fe20003f64070 */
[--C-:B------:R-:W-:Y:S01]  /*5590*/  @!P6 IMAD.IADD R12, R12, 0x1, -R42.reuse ;  /* 0x000000010c0ce824 */ /* 0x100fe200078e0a2a */
[----:B------:R1:W-:Y:S01]  /*55a0*/  STL [R1+0x3b0], R5 ;  /* 0x0003b00501007387 */ /* 0x0003e20000100800 */
[----:B------:R-:W-:Y:S01]  /*55b0*/  VIADD R28, R3, 0xbe ;  /* 0x000000be031c7836 */ /* 0x000fe20000000000 */
[----:B------:R-:W-:Y:S01]  /*55c0*/  ISETP.GT.U32.AND P6, PT, R42, R8, PT ;  /* 0x000000082a00720c */ /* 0x000fe20003fc4070 */
[----:B------:R-:W-:Y:S01]  /*55d0*/  @!P1 IMAD.IADD R0, R0, 0x1, -R42 ;  /* 0x0000000100009824 */ /* 0x000fe200078e0a2a */
[----:B------:R-:W-:Y:S01]  /*55e0*/  ISETP.GE.AND P1, PT, R29, RZ, PT ;  /* 0x000000ff1d00720c */ /* 0x000fe20003f26270 */
[----:B0-----:R-:W-:Y:S01]  /*55f0*/  IMAD.MOV.U32 R10, RZ, RZ, R12 ;  /* 0x000000ffff0a7224 */ /* 0x001fe200078e000c */
[----:B------:R-:W-:Y:S01]  /*5600*/  IABS R11, R28 ;  /* 0x0000001c000b7213 */ /* 0x000fe20000000000 */
[--C-:B------:R-:W-:Y:S01]  /*5610*/  @!P2 IMAD.IADD R4, R4, 0x1, -R42.reuse ;  /* 0x000000010404a824 */ /* 0x100fe200078e0a2a */
[----:B------:R-:W-:Y:S01]  /*5620*/  ISETP.GE.AND P2, PT, R26, RZ, PT ;  /* 0x000000ff1a00720c */ /* 0x000fe20003f46270 */
[----:B------:R-:W-:Y:S01]  /*5630*/  @!P5 IMAD.IADD R2, R2, 0x1, -R42 ;  /* 0x000000010202d824 */ /* 0x000fe200078e0a2a */
[----:B------:R-:W-:Y:S01]  /*5640*/  ISETP.GE.AND P5, PT, R30, RZ, PT ;  /* 0x000000ff1e00720c */ /* 0x000fe20003fa6270 */
[----:B-1----:R-:W-:-:S04]  /*5650*/  IMAD.HI.U32 R5, R45, R9, RZ ;  /* 0x000000092d057227 */ /* 0x002fc800078e00ff */
[----:B------:R-:W-:Y:S02]  /*5660*/  IMAD.MOV R5, RZ, RZ, -R5 ;  /* 0x000000ffff057224 */ /* 0x000fe400078e0a05 */
[----:B------:R-:W-:Y:S02]  /*5670*/  @!P4 IMAD.MOV R4, RZ, RZ, -R4 ;  /* 0x000000ffff04c224 */ /* 0x000fe400078e0a04 */
[----:B------:R-:W-:Y:S02]  /*5680*/  IMAD R5, R42, R5, R9 ;  /* 0x000000052a057224 */ /* 0x000fe400078e0209 */
[--C-:B------:R-:W-:Y:S01]  /*5690*/  @!P3 IMAD.IADD R6, R6, 0x1, -R42.reuse ;  /* 0x000000010606b824 */ /* 0x100fe200078e0a2a */
[----:B------:R-:W-:Y:S01]  /*56a0*/  ISETP.GE.AND P3, PT, R27, RZ, PT ;  /* 0x000000ff1b00720c */ /* 0x000fe20003f66270 */
[----:B------:R-:W-:Y:S01]  /*56b0*/  @!P6 IMAD.IADD R8, R8, 0x1, -R42 ;  /* 0x000000010808e824 */ /* 0x000fe200078e0a2a */
[C---:B------:R-:W-:Y:S01]  /*56c0*/  ISETP.GT.U32.AND P4, PT, R42.reuse, R5, PT ;  /* 0x000000052a00720c */ /* 0x040fe20003f84070 */
[----:B------:R-:W-:Y:S01]  /*56d0*/  IMAD.HI.U32 R7, R45, R11, RZ ;  /* 0x0000000b2d077227 */ /* 0x000fe200078e00ff */
[----:B------:R-:W-:Y:S01]  /*56e0*/  ISETP.GT.U32.AND P6, PT, R42, R2, PT ;  /* 0x000000022a00720c */ /* 0x000fe20003fc4070 */
[----:B------:R0:W-:Y:S02]  /*56f0*/  STL [R1+0x3ac], R4 ;  /* 0x0003ac0401007387 */ /* 0x0001e40000100800 */
[----:B------:R-:W-:-:S02]  /*5700*/  IMAD.MOV R7, RZ, RZ, -R7 ;  /* 0x000000ffff077224 */ /* 0x000fc400078e0a07 */
[----:B------:R-:W-:Y:S01]  /*5710*/  @!P0 IMAD.MOV R10, RZ, RZ, -R10 ;  /* 0x000000ffff0a8224 */ /* 0x000fe200078e0a0a */
[C---:B------:R-:W-:Y:S01]  /*5720*/  ISETP.GT.U32.AND P0, PT, R42.reuse, R8, PT ;  /* 0x000000082a00720c */ /* 0x040fe20003f04070 */
[C---:B------:R-:W-:Y:S02]  /*5730*/  IMAD R7, R42.reuse, R7, R11 ;  /* 0x000000072a077224 */ /* 0x040fe400078e020b */
[----:B------:R-:W-:Y:S01]  /*5740*/  VIADD R30, R3, 0xbc ;  /* 0x000000bc031e7836 */ /* 0x000fe20000000000 */
[----:B------:R1:W-:Y:S01]  /*5750*/  STL [R1+0x3a8], R10 ;  /* 0x0003a80a01007387 */ /* 0x0003e20000100800 */
[----:B0-----:R-:W-:Y:S02]  /*5760*/  IMAD.MOV.U32 R4, RZ, RZ, R0 ;  /* 0x000000ffff047224 */ /* 0x001fe400078e0000 */
[----:B------:R-:W-:Y:S01]  /*5770*/  @!P4 IMAD.IADD R5, R5, 0x1, -R42 ;  /* 0x000000010505c824 */ /* 0x000fe200078e0a2a */
[----:B------:R-:W-:Y:S01]  /*5780*/  IABS R0, R30 ;  /* 0x0000001e00007213 */ /* 0x000fe20000000000 */
[----:B------:R-:W-:Y:S01]  /*5790*/  @!P3 IMAD.MOV R4, RZ, RZ, -R4 ;  /* 0x000000ffff04b224 */ /* 0x000fe200078e0a04 */
[----:B------:R-:W-:Y:S01]  /*57a0*/  ISETP.GT.U32.AND P3, PT, R42, R7, PT ;  /* 0x000000072a00720c */ /* 0x000fe20003f64070 */
[----:B------:R-:W-:Y:S01]  /*57b0*/  @!P6 IMAD.IADD R2, R2, 0x1, -R42 ;  /* 0x000000010202e824 */ /* 0x000fe200078e0a2a */
[----:B------:R-:W-:Y:S01]  /*57c0*/  ISETP.GT.U32.AND P4, PT, R42, R5, PT ;  /* 0x000000052a00720c */ /* 0x000fe20003f84070 */
[----:B------:R-:W-:Y:S01]  /*57d0*/  IMAD.MOV.U32 R9, RZ, RZ, R6 ;  /* 0x000000ffff097224 */ /* 0x000fe200078e0006 */
[----:B------:R-:W-:Y:S01]  /*57e0*/  ISETP.GE.AND P6, PT, R28, RZ, PT ;  /* 0x000000ff1c00720c */ /* 0x000fe20003fc6270 */
[----:B-1----:R-:W-:-:S02]  /*57f0*/  IMAD.MOV.U32 R10, RZ, RZ, R2 ;  /* 0x000000ffff0a7224 */ /* 0x002fc400078e0002 */
[----:B------:R-:W-:Y:S01]  /*5800*/  @!P2 IMAD.MOV R9, RZ, RZ, -R9 ;  /* 0x000000ffff09a224 */ /* 0x000fe200078e0a09 */
[----:B------:R-:W-:Y:S01]  /*5810*/  ISETP.GE.AND P2, PT, R31, RZ, PT ;  /* 0x000000ff1f00720c */ /* 0x000fe20003f46270 */
[----:B------:R-:W-:Y:S02]  /*5820*/  @!P1 IMAD.MOV R10, RZ, RZ, -R10 ;  /* 0x000000ffff0a9224 */ /* 0x000fe400078e0a0a */
[----:B------:R-:W-:Y:S01]  /*5830*/  VIADD R29, R3, 0xbd ;  /* 0x000000bd031d7836 */ /* 0x000fe20000000000 */
[----:B------:R0:W-:Y:S01]  /*5840*/  STL [R1+0x3a4], R9 ;  /* 0x0003a40901007387 */ /* 0x0001e20000100800 */
[----:B------:R-:W-:-:S03]  /*5850*/  IMAD.HI.U32 R2, R45, R0, RZ ;  /* 0x000000002d027227 */ /* 0x000fc600078e00ff */
[----:B------:R1:W-:Y:S01]  /*5860*/  STL [R1+0x3a0], R4 ;  /* 0x0003a00401007387 */ /* 0x0003e20000100800 */
[----:B------:R-:W-:Y:S01]  /*5870*/  IABS R6, R29 ;  /* 0x0000001d00067213 */ /* 0x000fe20000000000 */
[--C-:B------:R-:W-:Y:S01]  /*5880*/  @!P3 IMAD.IADD R7, R7, 0x1, -R42.reuse ;  /* 0x000000010707b824 */ /* 0x100fe200078e0a2a */
[----:B------:R-:W-:Y:S01]  /*5890*/  ISETP.GE.AND P3, PT, R30, RZ, PT ;  /* 0x000000ff1e00720c */ /* 0x000fe20003f66270 */
[----:B------:R2:W-:Y:S01]  /*58a0*/  STL [R1+0x38c], R10 ;  /* 0x00038c0a01007387 */ /* 0x0005e20000100800 */
[----:B------:R-:W-:Y:S02]  /*58b0*/  @!P4 IMAD.IADD R5, R5, 0x1, -R42 ;  /* 0x000000010505c824 */ /* 0x000fe400078e0a2a */
[----:B------:R-:W-:Y:S01]  /*58c0*/  VIADD R31, R3, 0xbb ;  /* 0x000000bb031f7836 */ /* 0x000fe20000000000 */
[----:B------:R-:W-:Y:S01]  /*58d0*/  ISETP.GT.U32.AND P1, PT, R42, R7, PT ;  /* 0x000000072a00720c */ /* 0x000fe20003f24070 */
[----:B------:R-:W-:Y:S02]  /*58e0*/  IMAD.MOV.U32 R11, RZ, RZ, R5 ;  /* 0x000000ffff0b7224 */ /* 0x000fe400078e0005 */
[----:B0-----:R-:W-:Y:S01]  /*58f0*/  IMAD.HI.U32 R9, R45, R6, RZ ;  /* 0x000000062d097227 */ /* 0x001fe200078e00ff */
[----:B-1----:R-:W-:-:S03]  /*5900*/  IABS R4, R31 ;  /* 0x0000001f00047213 */ /* 0x002fc60000000000 */
[----:B--2---:R-:W-:Y:S02]  /*5910*/  IMAD.MOV R10, RZ, RZ, -R2 ;  /* 0x000000ffff0a7224 */ /* 0x004fe400078e0a02 */
[----:B------:R-:W-:Y:S02]  /*5920*/  @!P2 IMAD.MOV R11, RZ, RZ, -R11 ;  /* 0x000000ffff0ba224 */ /* 0x000fe400078e0a0b */
[----:B------:R-:W-:Y:S02]  /*5930*/  IMAD R0, R42, R10, R0 ;  /* 0x0000000a2a007224 */ /* 0x000fe400078e0200 */
[----:B------:R-:W-:Y:S02]  /*5940*/  IMAD.MOV R9, RZ, RZ, -R9 ;  /* 0x000000ffff097224 */ /* 0x000fe400078e0a09 */
[----:B------:R-:W-:Y:S01]  /*5950*/  @!P0 IMAD.IADD R8, R8, 0x1, -R42 ;  /* 0x0000000108088824 */ /* 0x000fe200078e0a2a */
[C---:B------:R-:W-:Y:S01]  /*5960*/  ISETP.GT.U32.AND P2, PT, R42.reuse, R0, PT ;  /* 0x000000002a00720c */ /* 0x040fe20003f44070 */
[----:B------:R-:W-:Y:S01]  /*5970*/  IMAD R2, R42, R9, R6 ;  /* 0x000000092a027224 */ /* 0x000fe200078e0206 */
[----:B------:R-:W-:Y:S01]  /*5980*/  ISETP.GE.AND P0, PT, R29, RZ, PT ;  /* 0x000000ff1d00720c */ /* 0x000fe20003f06270 */
[----:B------:R-:W-:-:S03]  /*5990*/  IMAD.HI.U32 R6, R45, R4, RZ ;  /* 0x000000042d067227 */ /* 0x000fc600078e00ff */
[----:B------:R-:W-:Y:S01]  /*59a0*/  ISETP.GT.U32.AND P4, PT, R42, R2, PT ;  /* 0x000000022a00720c */ /* 0x000fe20003f84070 */
[----:B------:R-:W-:Y:S01]  /*59b0*/  @!P5 IMAD.MOV R8, RZ, RZ, -R8 ;  /* 0x000000ffff08d224 */ /* 0x000fe200078e0a08 */
[----:B------:R-:W-:Y:S01]  /*59c0*/  ISETP.GE.AND P5, PT, R31, RZ, PT ;  /* 0x000000ff1f00720c */ /* 0x000fe20003fa6270 */
[----:B------:R-:W-:Y:S02]  /*59d0*/  IMAD.MOV R6, RZ, RZ, -R6 ;  /* 0x000000ffff067224 */ /* 0x000fe400078e0a06 */
[----:B------:R-:W-:Y:S01]  /*59e0*/  VIADD R29, R3, 0xba ;  /* 0x000000ba031d7836 */ /* 0x000fe20000000000 */
[----:B------:R0:W-:Y:S01]  /*59f0*/  STL [R1+0x388], R8 ;  /* 0x0003880801007387 */ /* 0x0001e20000100800 */
[--C-:B------:R-:W-:Y:S02]  /*5a00*/  @!P1 IMAD.IADD R7, R7, 0x1, -R42.reuse ;  /* 0x0000000107079824 */ /* 0x100fe400078e0a2a */
[----:B------:R-:W-:Y:S01]  /*5a10*/  VIADD R30, R3, 0xb9 ;  /* 0x000000b9031e7836 */ /* 0x000fe20000000000 */
[----:B------:R-:W-:Y:S01]  /*5a20*/  IABS R10, R29 ;  /* 0x0000001d000a7213 */ /* 0x000fe20000000000 */
[----:B------:R-:W-:Y:S01]  /*5a30*/  @!P2 IMAD.IADD R0, R0, 0x1, -R42 ;  /* 0x000000010000a824 */ /* 0x000fe200078e0a2a */
[----:B------:R1:W-:Y:S01]  /*5a40*/  STL [R1+0x380], R11 ;  /* 0x0003800b01007387 */ /* 0x0003e20000100800 */
[----:B------:R-:W-:Y:S01]  /*5a50*/  IMAD.MOV.U32 R13, RZ, RZ, R7 ;  /* 0x000000ffff0d7224 */ /* 0x000fe200078e0007 */
[----:B------:R-:W-:Y:S01]  /*5a60*/  IABS R9, R30 ;  /* 0x0000001e00097213 */ /* 0x000fe20000000000 */
[----:B------:R-:W-:Y:S01]  /*5a70*/  IMAD.HI.U32 R12, R45, R10, RZ ;  /* 0x0000000a2d0c7227 */ /* 0x000fe200078e00ff */
[----:B------:R-:W-:-:S02]  /*5a80*/  ISETP.GT.U32.AND P2, PT, R42, R0, PT ;  /* 0x000000002a00720c */ /* 0x000fc40003f44070 */
[----:B------:R-:W-:Y:S01]  /*5a90*/  ISETP.GE.AND P1, PT, R29, RZ, PT ;  /* 0x000000ff1d00720c */ /* 0x000fe20003f26270 */
[C---:B0-----:R-:W-:Y:S02]  /*5aa0*/  IMAD R8, R42.reuse, R6, R4 ;  /* 0x000000062a087224 */ /* 0x041fe400078e0204 */
[----:B------:R-:W-:Y:S02]  /*5ab0*/  @!P6 IMAD.MOV R13, RZ, RZ, -R13 ;  /* 0x000000ffff0de224 */ /* 0x000fe400078e0a0d */
[----:B-1----:R-:W-:Y:S01]  /*5ac0*/  IMAD.HI.U32 R11, R45, R9, RZ ;  /* 0x000000092d0b7227 */ /* 0x002fe200078e00ff */
[----:B------:R-:W-:Y:S02]  /*5ad0*/  ISETP.GT.U32.AND P6, PT, R42, R8, PT ;  /* 0x000000082a00720c */ /* 0x000fe40003fc4070 */
[----:B------:R-:W-:Y:S01]  /*5ae0*/  STL [R1+0x364], R13 ;  /* 0x0003640d01007387 */ /* 0x000fe20000100800 */
[----:B------:R-:W-:Y:S02]  /*5af0*/  @!P4 IMAD.IADD R2, R2, 0x1, -R42 ;  /* 0x000000010202c824 */ /* 0x000fe400078e0a2a */
[----:B------:R-:W-:-:S02]  /*5b00*/  IMAD.MOV R12, RZ, RZ, -R12 ;  /* 0x000000ffff0c7224 */ /* 0x000fc400078e0a0c */
[----:B------:R-:W-:Y:S01]  /*5b10*/  IMAD.MOV R11, RZ, RZ, -R11 ;  /* 0x000000ffff0b7224 */ /* 0x000fe200078e0a0b */
[C---:B------:R-:W-:Y:S01]  /*5b20*/  ISETP.GT.U32.AND P4, PT, R42.reuse, R2, PT ;  /* 0x000000022a00720c */ /* 0x040fe20003f84070 */
[----:B------:R-:W-:Y:S02]  /*5b30*/  VIADD R31, R3, 0xb7 ;  /* 0x000000b7031f7836 */ /* 0x000fe40000000000 */
[C---:B------:R-:W-:Y:S02]  /*5b40*/  IMAD R10, R42.reuse, R12, R10 ;  /* 0x0000000c2a0a7224 */ /* 0x040fe400078e020a */
[----:B------:R-:W-:Y:S01]  /*5b50*/  IMAD R9, R42, R11, R9 ;  /* 0x0000000b2a097224 */ /* 0x000fe200078e0209 */
[----:B------:R-:W-:Y:S01]  /*5b60*/  IABS R6, R31 ;  /* 0x0000001f00067213 */ /* 0x000fe20000000000 */
[--C-:B------:R-:W-:Y:S01]  /*5b70*/  @!P2 IMAD.IADD R0, R0, 0x1, -R42.reuse ;  /* 0x000000010000a824 */ /* 0x100fe200078e0a2a */
[----:B------:R-:W-:Y:S01]  /*5b80*/  ISETP.GT.U32.AND P2, PT, R42, R10, PT ;  /* 0x0000000a2a00720c */ /* 0x000fe20003f44070 */
[----:B------:R-:W-:Y:S01]  /*5b90*/  @!P6 IMAD.IADD R8, R8, 0x1, -R42 ;  /* 0x000000010808e824 */ /* 0x000fe200078e0a2a */
[----:B------:R-:W-:Y:S01]  /*5ba0*/  ISETP.GT.U32.AND P6, PT, R42, R9, PT ;  /* 0x000000092a00720c */ /* 0x000fe20003fc4070 */
[----:B------:R-:W-:-:S04]  /*5bb0*/  IMAD.HI.U32 R7, R45, R6, RZ ;  /* 0x000000062d077227 */ /* 0x000fc800078e00ff */
[C---:B------:R-:W-:Y:S02]  /*5bc0*/  VIADD R28, R3.reuse, 0xb8 ;  /* 0x000000b8031c7836 */ /* 0x040fe40000000000 */
[----:B------:R-:W-:Y:S01]  /*5bd0*/  @!P4 IMAD.IADD R2, R2, 0x1, -R42 ;  /* 0x000000010202c824 */ /* 0x000fe200078e0a2a */
[----:B------:R-:W-:Y:S01]  /*5be0*/  ISETP.GE.AND P4, PT, R30, RZ, PT ;  /* 0x000000ff1e00720c */ /* 0x000fe20003f86270 */
[----:B------:R-:W-:Y:S01]  /*5bf0*/  IMAD.MOV R12, RZ, RZ, -R7 ;  /* 0x000000ffff0c7224 */ /* 0x000fe200078e0a07 */
[----:B------:R-:W-:Y:S01]  /*5c00*/  IABS R4, R28 ;  /* 0x0000001c00047213 */ /* 0x000fe20000000000 */
[----:B------:R-:W-:Y:S02]  /*5c10*/  VIADD R27, R3, 0xb5 ;  /* 0x000000b5031b7836 */ /* 0x000fe40000000000 */
[----:B------:R-:W-:Y:S02]  /*5c20*/  IMAD.MOV.U32 R14, RZ, RZ, R2 ;  /* 0x000000ffff0e7224 */ /* 0x000fe400078e0002 */
[----:B------:R-:W-:Y:S01]  /*5c30*/  IMAD R6, R42, R12, R6 ;  /* 0x0000000c2a067224 */ /* 0x000fe200078e0206 */
[----:B------:R-:W-:Y:S01]  /*5c40*/  IABS R12, R27 ;  /* 0x0000001b000c7213 */ /* 0x000fe20000000000 */
[--C-:B------:R-:W-:Y:S01]  /*5c50*/  @!P2 IMAD.IADD R10, R10, 0x1, -R42.reuse ;  /* 0x000000010a0aa824 */ /* 0x100fe200078e0a2a */
[----:B------:R-:W-:Y:S01]  /*5c60*/  ISETP.GT.U32.AND P2, PT, R42, R8, PT ;  /* 0x000000082a00720c */ /* 0x000fe20003f44070 */
[----:B------:R-:W-:-:S02]  /*5c70*/  @!P6 IMAD.IADD R9, R9, 0x1, -R42 ;  /* 0x000000010909e824 */ /* 0x000fc400078e0a2a */
[----:B------:R-:W-:-:S03]  /*5c80*/  IMAD.HI.U32 R5, R45, R4, RZ ;  /* 0x000000042d057227 */ /* 0x000fc600078e00ff */
[C---:B------:R-:W-:Y:S01]  /*5c90*/  ISETP.GT.U32.AND P6, PT, R42.reuse, R9, PT ;  /* 0x000000092a00720c */ /* 0x040fe20003fc4070 */
[----:B------:R-:W-:Y:S01]  /*5ca0*/  @!P0 IMAD.MOV R14, RZ, RZ, -R14 ;  /* 0x000000ffff0e8224 */ /* 0x000fe200078e0a0e */
[----:B------:R-:W-:Y:S01]  /*5cb0*/  ISETP.GT.U32.AND P0, PT, R42, R10, PT ;  /* 0x0000000a2a00720c */ /* 0x000fe20003f04070 */
[----:B------:R-:W-:-:S03]  /*5cc0*/  IMAD.HI.U32 R2, R45, R12, RZ ;  /* 0x0000000c2d027227 */ /* 0x000fc600078e00ff */
[----:B------:R0:W-:Y:S01]  /*5cd0*/  STL [R1+0x360], R14 ;  /* 0x0003600e01007387 */ /* 0x0001e20000100800 */
[----:B------:R-:W-:Y:S02]  /*5ce0*/  IMAD.MOV R5, RZ, RZ, -R5 ;  /* 0x000000ffff057224 */ /* 0x000fe400078e0a05 */
[----:B------:R-:W-:Y:S02]  /*5cf0*/  VIADD R26, R3, 0xb6 ;  /* 0x000000b6031a7836 */ /* 0x000fe40000000000 */
[----:B------:R-:W-:Y:S02]  /*5d00*/  IMAD R7, R42, R5, R4 ;  /* 0x000000052a077224 */ /* 0x000fe400078e0204 */
[--C-:B------:R-:W-:Y:S01]  /*5d10*/  @!P2 IMAD.IADD R8, R8, 0x1, -R42.reuse ;  /* 0x000000010808a824 */ /* 0x100fe200078e0a2a */
[----:B------:R-:W-:Y:S01]  /*5d20*/  IABS R4, R26 ;  /* 0x0000001a00047213 */ /* 0x000fe20000000000 */
[----:B------:R-:W-:Y:S01]  /*5d30*/  @!P6 IMAD.IADD R9, R9, 0x1, -R42 ;  /* 0x000000010909e824 */ /* 0x000fe200078e0a2a */
[----:B------:R-:W-:Y:S01]  /*5d40*/  ISETP.GT.U32.AND P2, PT, R42, R6, PT ;  /* 0x000000062a00720c */ /* 0x000fe20003f44070 */
[----:B0-----:R-:W-:-:S02]  /*5d50*/  IMAD.MOV.U32 R14, RZ, RZ, R0 ;  /* 0x000000ffff0e7224 */ /* 0x001fc400078e0000 */
[----:B------:R-:W-:Y:S02]  /*5d60*/  IMAD.MOV R0, RZ, RZ, -R2 ;  /* 0x000000ffff007224 */ /* 0x000fe400078e0a02 */
[----:B------:R-:W-:-:S04]  /*5d70*/  IMAD.HI.U32 R13, R45, R4, RZ ;  /* 0x000000042d0d7227 */ /* 0x000fc800078e00ff */
[C---:B------:R-:W-:Y:S02]  /*5d80*/  IMAD R0, R42.reuse, R0, R12 ;  /* 0x000000002a007224 */ /* 0x040fe400078e020c */
[C---:B------:R-:W-:Y:S02]  /*5d90*/  VIADD R29, R3.reuse, 0xb4 ;  /* 0x000000b4031d7836 */ /* 0x040fe40000000000 */
[----:B------:R-:W-:Y:S01]  /*5da0*/  VIADD R30, R3, 0xb3 ;  /* 0x000000b3031e7836 */ /* 0x000fe20000000000 */
[C---:B------:R-:W-:Y:S01]  /*5db0*/  ISETP.GT.U32.AND P6, PT, R42.reuse, R0, PT ;  /* 0x000000002a00720c */ /* 0x040fe20003fc4070 */
[----:B------:R-:W-:Y:S01]  /*5dc0*/  IMAD.MOV R13, RZ, RZ, -R13 ;  /* 0x000000ffff0d7224 */ /* 0x000fe200078e0a0d */
[----:B------:R-:W-:Y:S01]  /*5dd0*/  IABS R5, R29 ;  /* 0x0000001d00057213 */ /* 0x000fe20000000000 */
[----:B------:R-:W-:Y:S01]  /*5de0*/  @!P3 IMAD.MOV R14, RZ, RZ, -R14 ;  /* 0x000000ffff0eb224 */ /* 0x000fe200078e0a0e */
[C---:B------:R-:W-:Y:S01]  /*5df0*/  ISETP.GT.U32.AND P3, PT, R42.reuse, R7, PT ;  /* 0x000000072a00720c */ /* 0x040fe20003f64070 */
[----:B------:R-:W-:Y:S01]  /*5e00*/  IMAD R4, R42, R13, R4 ;  /* 0x0000000d2a047224 */ /* 0x000fe200078e0204 */
[----:B------:R-:W-:Y:S01]  /*5e10*/  IABS R11, R30 ;  /* 0x0000001e000b7213 */ /* 0x000fe20000000000 */
[--C-:B------:R-:W-:Y:S01]  /*5e20*/  @!P2 IMAD.IADD R6, R6, 0x1, -R42.reuse ;  /* 0x000000010606a824 */ /* 0x100fe200078e0a2a */
[----:B------:R-:W-:Y:S01]  /*5e30*/  ISETP.GE.AND P2, PT, R31, RZ, PT ;  /* 0x000000ff1f00720c */ /* 0x000fe20003f46270 */
[C---:B------:R-:W-:Y:S01]  /*5e40*/  IMAD.HI.U32 R2, R45.reuse, R5, RZ ;  /* 0x000000052d027227 */ /* 0x040fe200078e00ff */
[----:B------:R-:W-:Y:S03]  /*5e50*/  STL [R1+0x36c], R14 ;  /* 0x00036c0e01007387 */ /* 0x000fe60000100800 */
[----:B------:R-:W-:Y:S01]  /*5e60*/  @!P0 IMAD.IADD R10, R10, 0x1, -R42 ;  /* 0x000000010a0a8824 */ /* 0x000fe200078e0a2a */
[----:B------:R-:W-:Y:S01]  /*5e70*/  ISETP.GT.U32.AND P0, PT, R42, R4, PT ;  /* 0x000000042a00720c */ /* 0x000fe20003f04070 */
[----:B------:R-:W-:-:S04]  /*5e80*/  IMAD.HI.U32 R13, R45, R11, RZ ;  /* 0x0000000b2d0d7227 */ /* 0x000fc800078e00ff */
[----:B------:R-:W-:Y:S02]  /*5e90*/  @!P5 IMAD.MOV R8, RZ, RZ, -R8 ;  /* 0x000000ffff08d224 */ /* 0x000fe400078e0a08 */
[----:B------:R-:W-:Y:S01]  /*5ea0*/  @!P6 IMAD.IADD R0, R0, 0x1, -R42 ;  /* 0x000000010000e824 */ /* 0x000fe200078e0a2a */
[----:B------:R-:W-:Y:S01]  /*5eb0*/  ISETP.GT.U32.AND P6, PT, R42, R6, PT ;  /* 0x000000062a00720c */ /* 0x000fe20003fc4070 */
[----:B------:R-:W-:Y:S01]  /*5ec0*/  IMAD.MOV R2, RZ, RZ, -R2 ;  /* 0x000000ffff027224 */ /* 0x000fe200078e0a02 */
[----:B------:R0:W-:Y:S01]  /*5ed0*/  STL [R1+0x2bc], R8 ;  /* 0x0002bc0801007387 */ /* 0x0001e20000100800 */
[----:B------:R-:W-:Y:S02]  /*5ee0*/  IMAD.MOV R13, RZ, RZ, -R13 ;  /* 0x000000ffff0d7224 */ /* 0x000fe400078e0a0d */
[----:B------:R-:W-:Y:S02]  /*5ef0*/  VIADD R31, R3, 0xb2 ;  /* 0x000000b2031f7836 */ /* 0x000fe40000000000 */
[----:B------:R-:W-:Y:S01]  /*5f00*/  @!P3 IMAD.IADD R7, R7, 0x1, -R42 ;  /* 0x000000010707b824 */ /* 0x000fe200078e0a2a */
[----:B------:R-:W-:Y:S01]  /*5f10*/  ISETP.GE.AND P3, PT, R28, RZ, PT ;  /* 0x000000ff1c00720c */ /* 0x000fe20003f66270 */
[----:B------:R-:W-:-:S02]  /*5f20*/  VIADD R28, R3, 0xb1 ;  /* 0x000000b1031c7836 */ /* 0x000fc40000000000 */
[C---:B------:R-:W-:Y:S02]  /*5f30*/  IMAD R5, R42.reuse, R2, R5 ;  /* 0x000000022a057224 */ /* 0x040fe400078e0205 */
[----:B0-----:R-:W-:Y:S01]  /*5f40*/  IMAD.MOV.U32 R8, RZ, RZ, R9 ;  /* 0x000000ffff087224 */ /* 0x001fe200078e0009 */
[----:B------:R-:W-:Y:S01]  /*5f50*/  IABS R12, R28 ;  /* 0x0000001c000c7213 */ /* 0x000fe20000000000 */
[C---:B------:R-:W-:Y:S01]  /*5f60*/  IMAD R2, R42.reuse, R13, R11 ;  /* 0x0000000d2a027224 */ /* 0x040fe200078e020b */
[----:B------:R-:W-:Y:S01]  /*5f70*/  IABS R11, R31 ;  /* 0x0000001f000b7213 */ /* 0x000fe20000000000 */
[----:B------:R-:W-:Y:S01]  /*5f80*/  @!P1 IMAD.MOV R10, RZ, RZ, -R10 ;  /* 0x000000ffff0a9224 */ /* 0x000fe200078e0a0a */
[C---:B------:R-:W-:Y:S01]  /*5f90*/  ISETP.GT.U32.AND P1, PT, R42.reuse, R0, PT ;  /* 0x000000002a00720c */ /* 0x040fe20003f24070 */
[----:B------:R-:W-:Y:S01]  /*5fa0*/  @!P4 IMAD.MOV R8, RZ, RZ, -R8 ;  /* 0x000000ffff08c224 */ /* 0x000fe200078e0a08 */
[----:B------:R-:W-:Y:S01]  /*5fb0*/  ISETP.GT.U32.AND P4, PT, R42, R5, PT ;  /* 0x000000052a00720c */ /* 0x000fe20003f84070 */
[--C-:B------:R-:W-:Y:S01]  /*5fc0*/  @!P0 IMAD.IADD R4, R4, 0x1, -R42.reuse ;  /* 0x0000000104048824 */ /* 0x100fe200078e0a2a */
[C---:B------:R-:W-:Y:S01]  /*5fd0*/  ISETP.GT.U32.AND P0, PT, R42.reuse, R7, PT ;  /* 0x000000072a00720c */ /* 0x040fe20003f04070 */
[----:B------:R-:W-:Y:S01]  /*5fe0*/  IMAD.HI.U32 R9, R45, R11, RZ ;  /* 0x0000000b2d097227 */ /* 0x000fe200078e00ff */
[----:B------:R-:W-:Y:S02]  /*5ff0*/  STL [R1+0x368], R10 ;  /* 0x0003680a01007387 */ /* 0x000fe40000100800 */
[----:B------:R-:W-:Y:S01]  /*6000*/  ISETP.GT.U32.AND P5, PT, R42, R4, PT ;  /* 0x000000042a00720c */ /* 0x000fe20003fa4070 */
[----:B------:R-:W-:Y:S01]  /*6010*/  @!P6 IMAD.IADD R6, R6, 0x1, -R42 ;  /* 0x000000010606e824 */ /* 0x000fe200078e0a2a */
[----:B------:R0:W-:Y:S01]  /*6020*/  STL [R1+0x384], R8 ;  /* 0x0003840801007387 */ /* 0x0001e20000100800 */
[----:B------:R-:W-:Y:S01]  /*6030*/  ISETP.GT.U32.AND P6, PT, R42, R2, PT ;  /* 0x000000022a00720c */ /* 0x000fe20003fc4070 */
[----:B------:R-:W-:-:S02]  /*6040*/  IMAD.MOV R9, RZ, RZ, -R9 ;  /* 0x000000ffff097224 */ /* 0x000fc400078e0a09 */
[----:B------:R-:W-:Y:S02]  /*6050*/  @!P2 IMAD.MOV R6, RZ, RZ, -R6 ;  /* 0x000000ffff06a224 */ /* 0x000fe400078e0a06 */
[--C-:B------:R-:W-:Y:S01]  /*6060*/  @!P4 IMAD.IADD R5, R5, 0x1, -R42.reuse ;  /* 0x000000010505c824 */ /* 0x100fe200078e0a2a */
[----:B------:R-:W-:Y:S01]  /*6070*/  ISETP.GE.AND P4, PT, R30, RZ, PT ;  /* 0x000000ff1e00720c */ /* 0x000fe20003f86270 */
[----:B------:R-:W-:Y:S01]  /*6080*/  @!P0 IMAD.IADD R7, R7, 0x1, -R42 ;  /* 0x0000000107078824 */ /* 0x000fe200078e0a2a */
[----:B------:R-:W-:Y:S01]  /*6090*/  ISETP.GE.AND P0, PT, R26, RZ, PT ;  /* 0x000000ff1a00720c */ /* 0x000fe20003f06270 */
[----:B0-----:R-:W-:-:S04]  /*60a0*/  IMAD.HI.U32 R8, R45, R12, RZ ;  /* 0x0000000c2d087227 */ /* 0x001fc800078e00ff */
[----:B------:R-:W-:Y:S02]  /*60b0*/  IMAD.MOV R10, RZ, RZ, -R8 ;  /* 0x000000ffff0a7224 */ /* 0x000fe400078e0a08 */
[----:B------:R-:W-:Y:S02]  /*60c0*/  IMAD R8, R42, R9, R11 ;  /* 0x000000092a087224 */ /* 0x000fe400078e020b */
[--C-:B------:R-:W-:Y:S01]  /*60d0*/  @!P6 IMAD.IADD R2, R2, 0x1, -R42.reuse ;  /* 0x000000010202e824 */ /* 0x100fe200078e0a2a */
[C---:B------:R-:W-:Y:S01]  /*60e0*/  ISETP.GT.U32.AND P6, PT, R42.reuse, R5, PT ;  /* 0x000000052a00720c */ /* 0x040fe20003fc4070 */
[----:B------:R-:W-:Y:S01]  /*60f0*/  IMAD.MOV.U32 R13, RZ, RZ, R7 ;  /* 0x000000ffff0d7224 */ /* 0x000fe200078e0007 */
[----:B------:R-:W-:Y:S01]  /*6100*/  ISETP.GT.U32.AND P2, PT, R42, R8, PT ;  /* 0x000000082a00720c */ /* 0x000fe20003f44070 */
[--C-:B------:R-:W-:Y:S01]  /*6110*/  @!P5 IMAD.IADD R4, R4, 0x1, -R42.reuse ;  /* 0x000000010404d824 */ /* 0x100fe200078e0a2a */
[----:B------:R-:W-:Y:S01]  /*6120*/  ISETP.GE.AND P5, PT, R27, RZ, PT ;  /* 0x000000ff1b00720c */ /* 0x000fe20003fa6270 */
[----:B------:R-:W-:Y:S01]  /*6130*/  @!P3 IMAD.MOV R13, RZ, RZ, -R13 ;  /* 0x000000ffff0db224 */ /* 0x000fe200078e0a0d */
[----:B------:R-:W-:Y:S01]  /*6140*/  ISETP.GT.U32.AND P3, PT, R42, R2, PT ;  /* 0x000000022a00720c */ /* 0x000fe20003f64070 */
[----:B------:R-:W-:Y:S01]  /*6150*/  @!P1 IMAD.IADD R0, R0, 0x1, -R42 ;  /* 0x0000000100009824 */ /* 0x000fe200078e0a2a */
[----:B------:R-:W-:Y:S01]  /*6160*/  ISETP.GE.AND P1, PT, R29, RZ, PT ;  /* 0x000000ff1d00720c */ /* 0x000fe20003f26270 */
[----:B------:R-:W-:Y:S01]  /*6170*/  IMAD R7, R42, R10, R12 ;  /* 0x0000000a2a077224 */ /* 0x000fe200078e020c */
[----:B------:R-:W-:Y:S01]  /*6180*/  STL [R1+0x228], R13 ;  /* 0x0002280d01007387 */ /* 0x000fe20000100800 */
[----:B------:R-:W-:-:S02]  /*6190*/  VIADD R30, R3, 0xaf ;  /* 0x000000af031e7836 */ /* 0x000fc40000000000 */
[--C-:B------:R-:W-:Y:S01]  /*61a0*/  @!P6 IMAD.IADD R5, R5, 0x1, -R42.reuse ;  /* 0x000000010505e824 */ /* 0x100fe200078e0a2a */
[----:B------:R0:W-:Y:S01]  /*61b0*/  STL [R1+0x218], R6 ;  /* 0x0002180601007387 */ /* 0x0001e20000100800 */
[----:B------:R-:W-:Y:S01]  /*61c0*/  @!P2 IMAD.IADD R8, R8, 0x1, -R42 ;  /* 0x000000010808a824 */ /* 0x000fe200078e0a2a */
[----:B------:R-:W-:Y:S01]  /*61d0*/  ISETP.GE.AND P6, PT, R28, RZ, PT ;  /* 0x000000ff1c00720c */ /* 0x000fe20003fc6270 */
[----:B------:R-:W-:Y:S02]  /*61e0*/  IMAD.MOV.U32 R9, RZ, RZ, R4 ;  /* 0x000000ffff097224 */ /* 0x000fe400078e0004 */
[----:B------:R-:W-:Y:S01]  /*61f0*/  IMAD.MOV.U32 R10, RZ, RZ, R5 ;  /* 0x000000ffff0a7224 */ /* 0x000fe200078e0005 */
[----:B------:R-:W-:Y:S01]  /*6200*/  ISETP.GT.U32.AND P2, PT, R42, R8, PT ;  /* 0x000000082a00720c */ /* 0x000fe20003f44070 */
[----:B------:R-:W-:Y:S01]  /*6210*/  @!P0 IMAD.MOV R9, RZ, RZ, -R9 ;  /* 0x000000ffff098224 */ /* 0x000fe200078e0a09 */
[----:B------:R-:W-:Y:S01]  /*6220*/  ISETP.GE.AND P0, PT, R31, RZ, PT ;  /* 0x000000ff1f00720c */ /* 0x000fe20003f06270 */
[----:B------:R-:W-:-:S02]  /*6230*/  @!P1 IMAD.MOV R10, RZ, RZ, -R10 ;  /* 0x000000ffff0a9224 */ /* 0x000fc400078e0a0a */
[----:B0-----:R-:W-:Y:S01]  /*6240*/  IMAD.MOV.U32 R6, RZ, RZ, R0 ;  /* 0x000000ffff067224 */ /* 0x001fe200078e0000 */
[----:B------:R-:W-:Y:S01]  /*6250*/  IABS R0, R30 ;  /* 0x0000001e00007213 */ /* 0x000fe20000000000 */
[----:B------:R-:W-:Y:S01]  /*6260*/  VIADD R29, R3, 0xb0 ;  /* 0x000000b0031d7836 */ /* 0x000fe20000000000 */
[----:B------:R0:W-:Y:S01]  /*6270*/  STL [R1+0x20c], R9 ;  /* 0x00020c0901007387 */ /* 0x0001e20000100800 */
[----:B------:R-:W-:Y:S01]  /*6280*/  @!P5 IMAD.MOV R6, RZ, RZ, -R6 ;  /* 0x000000ffff06d224 */ /* 0x000fe200078e0a06 */
[----:B------:R-:W-:Y:S01]  /*6290*/  ISETP.GT.U32.AND P5, PT, R42, R7, PT ;  /* 0x000000072a00720c */ /* 0x000fe20003fa4070 */
[----:B------:R-:W-:Y:S01]  /*62a0*/  IMAD.HI.U32 R5, R45, R0, RZ ;  /* 0x000000002d057227 */ /* 0x000fe200078e00ff */
[----:B------:R-:W-:Y:S02]  /*62b0*/  IABS R4, R29 ;  /* 0x0000001d00047213 */ /* 0x000fe40000000000 */
[----:B------:R1:W-:Y:S01]  /*62c0*/  STL [R1+0x200], R6 ;  /* 0x0002000601007387 */ /* 0x0003e20000100800 */
[----:B------:R-:W-:-:S02]  /*62d0*/  @!P2 IMAD.IADD R8, R8, 0x1, -R42 ;  /* 0x000000010808a824 */ /* 0x000fc400078e0a2a */
[----:B------:R-:W-:Y:S01]  /*62e0*/  VIADD R31, R3, 0xae ;  /* 0x000000ae031f7836 */ /* 0x000fe20000000000 */
[----:B------:R2:W-:Y:S01]  /*62f0*/  STL [R1+0x1fc], R10 ;  /* 0x0001fc0a01007387 */ /* 0x0005e20000100800 */
[----:B------:R-:W-:Y:S02]  /*6300*/  IMAD.MOV.U32 R11, RZ, RZ, R8 ;  /* 0x000000ffff0b7224 */ /* 0x000fe400078e0008 */
[----:B0-----:R-:W-:Y:S01]  /*6310*/  IMAD.HI.U32 R9, R45, R4, RZ ;  /* 0x000000042d097227 */ /* 0x001fe200078e00ff */
[----:B-1----:R-:W-:-:S03]  /*6320*/  IABS R6, R31 ;  /* 0x0000001f00067213 */ /* 0x002fc60000000000 */
[----:B------:R-:W-:Y:S01]  /*6330*/  @!P5 IMAD.IADD R7, R7, 0x1, -R42 ;  /* 0x000000010707d824 */ /* 0x000fe200078e0a2a */
[----:B------:R-:W-:Y:S01]  /*6340*/  ISETP.GE.AND P5, PT, R30, RZ, PT ;  /* 0x000000ff1e00720c */ /* 0x000fe20003fa6270 */
[----:B------:R-:W-:Y:S02]  /*6350*/  @!P0 IMAD.MOV R11, RZ, RZ, -R11 ;  /* 0x000000ffff0b8224 */ /* 0x000fe400078e0a0b */
[----:B--2---:R-:W-:Y:S01]  /*6360*/  IMAD.MOV R10, RZ, RZ, -R5 ;  /* 0x000000ffff0a7224 */ /* 0x004fe200078e0a05 */
[C---:B------:R-:W-:Y:S01]  /*6370*/  ISETP.GT.U32.AND P1, PT, R42.reuse, R7, PT ;  /* 0x000000072a00720c */ /* 0x040fe20003f24070 */
[----:B------:R-:W-:Y:S02]  /*6380*/  IMAD.MOV R9, RZ, RZ, -R9 ;  /* 0x000000ffff097224 */ /* 0x000fe400078e0a09 */
[C---:B------:R-:W-:Y:S02]  /*6390*/  IMAD R0, R42.reuse, R10, R0 ;  /* 0x0000000a2a007224 */ /* 0x040fe400078e0200 */
[----:B------:R-:W-:-:S02]  /*63a0*/  IMAD R4, R42, R9, R4 ;  /* 0x000000092a047224 */ /* 0x000fc400078e0204 */
[--C-:B------:R-:W-:Y:S01]  /*63b0*/  @!P3 IMAD.IADD R2, R2, 0x1, -R42.reuse ;  /* 0x000000010202b824 */ /* 0x100fe200078e0a2a */
[C---:B------:R-:W-:Y:S01]  /*63c0*/  ISETP.GT.U32.AND P0, PT, R42.reuse, R0, PT ;  /* 0x000000002a00720c */ /* 0x040fe20003f04070 */
[----:B------:R-:W-:Y:S01]  /*63d0*/  IMAD.HI.U32 R5, R45, R6, RZ ;  /* 0x000000062d057227 */ /* 0x000fe200078e00ff */
[----:B------:R-:W-:Y:S02]  /*63e0*/  ISETP.GE.AND P3, PT, R29, RZ, PT ;  /* 0x000000ff1d00720c */ /* 0x000fe40003f66270 */
[----:B------:R-:W-:Y:S01]  /*63f0*/  ISETP.GT.U32.AND P2, PT, R42, R4, PT ;  /* 0x000000042a00720c */ /* 0x000fe20003f44070 */
[----:B------:R-:W-:Y:S02]  /*6400*/  VIADD R29, R3, 0xad ;  /* 0x000000ad031d7836 */ /* 0x000fe40000000000 */
[----:B------:R-:W-:Y:S02]  /*6410*/  IMAD.MOV R5, RZ, RZ, -R5 ;  /* 0x000000ffff057224 */ /* 0x000fe400078e0a05 */
[--C-:B------:R-:W-:Y:S01]  /*6420*/  @!P1 IMAD.IADD R7, R7, 0x1, -R42.reuse ;  /* 0x0000000107079824 */ /* 0x100fe200078e0a2a */
[----:B------:R-:W-:Y:S01]  /*6430*/  IABS R10, R29 ;  /* 0x0000001d000a7213 */ /* 0x000fe20000000000 */
[----:B------:R-:W-:Y:S01]  /*6440*/  VIADD R30, R3, 0xac ;  /* 0x000000ac031e7836 */ /* 0x000fe20000000000 */
[----:B------:R-:W-:Y:S01]  /*6450*/  ISETP.GE.AND P1, PT, R29, RZ, PT ;  /* 0x000000ff1d00720c */ /* 0x000fe20003f26270 */
[----:B------:R-:W-:-:S02]  /*6460*/  @!P0 IMAD.IADD R0, R0, 0x1, -R42 ;  /* 0x0000000100008824 */ /* 0x000fc400078e0a2a */
[----:B------:R-:W-:Y:S01]  /*6470*/  @!P4 IMAD.MOV R2, RZ, RZ, -R2 ;  /* 0x000000ffff02c224 */ /* 0x000fe200078e0a02 */
[----:B------:R-:W-:Y:S01]  /*6480*/  IABS R9, R30 ;  /* 0x0000001e00097213 */ /* 0x000fe20000000000 */
[C---:B------:R-:W-:Y:S01]  /*6490*/  IMAD R8, R42.reuse, R5, R6 ;  /* 0x000000052a087224 */ /* 0x040fe200078e0206 */
[C---:B------:R-:W-:Y:S01]  /*64a0*/  ISETP.GT.U32.AND P0, PT, R42.reuse, R0, PT ;  /* 0x000000002a00720c */ /* 0x040fe20003f04070 */
[----:B------:R-:W-:Y:S01]  /*64b0*/  IMAD.MOV.U32 R13, RZ, RZ, R7 ;  /* 0x000000ffff0d7224 */ /* 0x000fe200078e0007 */
[----:B------:R-:W-:Y:S01]  /*64c0*/  STL [R1+0x1f8], R2 ;  /* 0x0001f80201007387 */ /* 0x000fe20000100800 */
[----:B------:R-:W-:Y:S01]  /*64d0*/  IMAD.HI.U32 R12, R45, R10, RZ ;  /* 0x0000000a2d0c7227 */ /* 0x000fe200078e00ff */
[----:B------:R-:W-:Y:S02]  /*64e0*/  ISETP.GE.AND P4, PT, R31, RZ, PT ;  /* 0x000000ff1f00720c */ /* 0x000fe40003f86270 */
[----:B------:R0:W-:Y:S01]  /*64f0*/  STL [R1+0x1f0], R11 ;  /* 0x0001f00b01007387 */ /* 0x0001e20000100800 */
[----:B------:R-:W-:Y:S01]  /*6500*/  @!P6 IMAD.MOV R13, RZ, RZ, -R13 ;  /* 0x000000ffff0de224 */ /* 0x000fe200078e0a0d */
[----:B------:R-:W-:Y:S01]  /*6510*/  ISETP.GT.U32.AND P6, PT, R42, R8, PT ;  /* 0x000000082a00720c */ /* 0x000fe20003fc4070 */
[----:B------:R-:W-:-:S02]  /*6520*/  @!P2 IMAD.IADD R4, R4, 0x1, -R42 ;  /* 0x000000010404a824 */ /* 0x000fc400078e0a2a */
[----:B------:R-:W-:Y:S01]  /*6530*/  IMAD.MOV R12, RZ, RZ, -R12 ;  /* 0x000000ffff0c7224 */ /* 0x000fe200078e0a0c */
[----:B------:R1:W-:Y:S01]  /*6540*/  STL [R1+0x1ec], R13 ;  /* 0x0001ec0d01007387 */ /* 0x0003e20000100800 */
[----:B------:R-:W-:Y:S01]  /*6550*/  VIADD R31, R3, 0xaa ;  /* 0x000000aa031f7836 */ /* 0x000fe20000000000 */
[C---:B------:R-:W-:Y:S01]  /*6560*/  ISETP.GT.U32.AND P2, PT, R42.reuse, R4, PT ;  /* 0x000000042a00720c */ /* 0x040fe20003f44070 */
[----:B------:R-:W-:Y:S02]  /*6570*/  IMAD R10, R42, R12, R10 ;  /* 0x0000000c2a0a7224 */ /* 0x000fe400078e020a */
[----:B0-----:R-:W-:Y:S01]  /*6580*/  IMAD.HI.U32 R11, R45, R9, RZ ;  /* 0x000000092d0b7227 */ /* 0x001fe200078e00ff */
[----:B------:R-:W-:-:S03]  /*6590*/  IABS R6, R31 ;  /* 0x0000001f00067213 */ /* 0x000fc60000000000 */
[----:B------:R-:W-:Y:S02]  /*65a0*/  IMAD.MOV R11, RZ, RZ, -R11 ;  /* 0x000000ffff0b7224 */ /* 0x000fe400078e0a0b */
[--C-:B------:R-:W-:Y:S01]  /*65b0*/  @!P0 IMAD.IADD R0, R0, 0x1, -R42.reuse ;  /* 0x0000000100008824 */ /* 0x100fe200078e0a2a */
[C---:B------:R-:W-:Y:S01]  /*65c0*/  ISETP.GT.U32.AND P0, PT, R42.reuse, R10, PT ;  /* 0x0000000a2a00720c */ /* 0x040fe20003f04070 */
[----:B------:R-:W-:Y:S02]  /*65d0*/  IMAD R9, R42, R11, R9 ;  /* 0x0000000b2a097224 */ /* 0x000fe400078e0209 */
[----:B------:R-:W-:Y:S02]  /*65e0*/  @!P6 IMAD.IADD R8, R8, 0x1, -R42 ;  /* 0x000000010808e824 */ /* 0x000fe400078e0a2a */
[----:B------:R-:W-:Y:S01]  /*65f0*/  VIADD R28, R3, 0xab ;  /* 0x000000ab031c7836 */ /* 0x000fe20000000000 */
[----:B------:R-:W-:Y:S01]  /*6600*/  ISETP.GT.U32.AND P6, PT, R42, R9, PT ;  /* 0x000000092a00720c */ /* 0x000fe20003fc4070 */
[----:B------:R-:W-:-:S03]  /*6610*/  IMAD.HI.U32 R7, R45, R6, RZ ;  /* 0x000000062d077227 */ /* 0x000fc600078e00ff */
[----:B------:R-:W-:Y:S01]  /*6620*/  IABS R2, R28 ;  /* 0x0000001c00027213 */ /* 0x000fe20000000000 */
[----:B------:R-:W-:Y:S01]  /*6630*/  @!P2 IMAD.IADD R4, R4, 0x1, -R42 ;  /* 0x000000010404a824 */ /* 0x000fe200078e0a2a */
[----:B------:R-:W-:Y:S01]  /*6640*/  ISETP.GE.AND P2, PT, R30, RZ, PT ;  /* 0x000000ff1e00720c */ /* 0x000fe20003f46270 */
[----:B------:R-:W-:Y:S02]  /*6650*/  IMAD.MOV R12, RZ, RZ, -R7 ;  /* 0x000000ffff0c7224 */ /* 0x000fe400078e0a07 */
[C---:B------:R-:W-:Y:S02]  /*6660*/  VIADD R26, R3.reuse, 0xa9 ;  /* 0x000000a9031a7836 */ /* 0x040fe40000000000 */
[----:B------:R-:W-:Y:S02]  /*6670*/  VIADD R27, R3, 0xa8 ;  /* 0x000000a8031b7836 */ /* 0x000fe40000000000 */
[----:B------:R-:W-:Y:S01]  /*6680*/  IMAD R6, R42, R12, R6 ;  /* 0x0000000c2a067224 */ /* 0x000fe200078e0206 */
[----:B------:R-:W-:Y:S01]  /*6690*/  IABS R12, R26 ;  /* 0x0000001a000c7213 */ /* 0x000fe20000000000 */
[----:B------:R-:W-:Y:S01]  /*66a0*/  @!P0 IMAD.IADD R10, R10, 0x1, -R42 ;  /* 0x000000010a0a8824 */ /* 0x000fe200078e0a2a */
[----:B------:R-:W-:Y:S01]  /*66b0*/  IABS R11, R27 ;  /* 0x0000001b000b7213 */ /* 0x000fe20000000000 */
[----:B------:R-:W-:Y:S01]  /*66c0*/  IMAD.MOV.U32 R14, RZ, RZ, R4 ;  /* 0x000000ffff0e7224 */ /* 0x000fe200078e0004 */
[----:B------:R-:W-:Y:S01]  /*66d0*/  ISETP.GT.U32.AND P0, PT, R42, R8, PT ;  /* 0x000000082a00720c */ /* 0x000fe20003f04070 */
[----:B------:R-:W-:-:S04]  /*66e0*/  IMAD.HI.U32 R5, R45, R2, RZ ;  /* 0x000000022d057227 */ /* 0x000fc800078e00ff */
[----:B------:R-:W-:Y:S02]  /*66f0*/  @!P6 IMAD.IADD R9, R9, 0x1, -R42 ;  /* 0x000000010909e824 */ /* 0x000fe400078e0a2a */
[----:B------:R-:W-:Y:S01]  /*6700*/  @!P3 IMAD.MOV R14, RZ, RZ, -R14 ;  /* 0x000000ffff0eb224 */ /* 0x000fe200078e0a0e */
[C---:B------:R-:W-:Y:S01]  /*6710*/  ISETP.GT.U32.AND P3, PT, R42.reuse, R10, PT ;  /* 0x0000000a2a00720c */ /* 0x040fe20003f64070 */
[----:B------:R-:W-:Y:S01]  /*6720*/  IMAD.MOV R5, RZ, RZ, -R5 ;  /* 0x000000ffff057224 */ /* 0x000fe200078e0a05 */
[----:B------:R-:W-:Y:S01]  /*6730*/  ISETP.GT.U32.AND P6, PT, R42, R9, PT ;  /* 0x000000092a00720c */ /* 0x000fe20003fc4070 */
[C---:B-1----:R-:W-:Y:S01]  /*6740*/  IMAD.HI.U32 R13, R45.reuse, R12, RZ ;  /* 0x0000000c2d0d7227 */ /* 0x042fe200078e00ff */
[----:B------:R0:W-:Y:S03]  /*6750*/  STL [R1+0x1d8], R14 ;  /* 0x0001d80e01007387 */ /* 0x0001e60000100800 */
[----:B------:R-:W-:-:S04]  /*6760*/  IMAD.HI.U32 R4, R45, R11, RZ ;  /* 0x0000000b2d047227 */ /* 0x000fc800078e00ff */
[C---:B------:R-:W-:Y:S02]  /*6770*/  IMAD R7, R42.reuse, R5, R2 ;  /* 0x000000052a077224 */ /* 0x040fe400078e0202 */
[----:B------:R-:W-:Y:S02]  /*6780*/  IMAD.MOV R13, RZ, RZ, -R13 ;  /* 0x000000ffff0d7224 */ /* 0x000fe400078e0a0d */
[----:B0-----:R-:W-:Y:S02]  /*6790*/  IMAD.MOV.U32 R14, RZ, RZ, R0 ;  /* 0x000000ffff0e7224 */ /* 0x001fe400078e0000 */
[----:B------:R-:W-:Y:S02]  /*67a0*/  IMAD.MOV R0, RZ, RZ, -R4 ;  /* 0x000000ffff007224 */ /* 0x000fe400078e0a04 */
[----:B------:R-:W-:Y:S01]  /*67b0*/  @!P5 IMAD.MOV R14, RZ, RZ, -R14 ;  /* 0x000000ffff0ed224 */ /* 0x000fe200078e0a0e */
[C---:B------:R-:W-:Y:S01]  /*67c0*/  ISETP.GT.U32.AND P5, PT, R42.reuse, R7, PT ;  /* 0x000000072a00720c */ /* 0x040fe20003fa4070 */
[----:B------:R-:W-:-:S02]  /*67d0*/  IMAD R4, R42, R13, R12 ;  /* 0x0000000d2a047224 */ /* 0x000fc400078e020c */
[--C-:B------:R-:W-:Y:S01]  /*67e0*/  @!P0 IMAD.IADD R8, R8, 0x1, -R42.reuse ;  /* 0x0000000108088824 */ /* 0x100fe200078e0a2a */
[C---:B------:R-:W-:Y:S01]  /*67f0*/  ISETP.GT.U32.AND P0, PT, R42.reuse, R6, PT ;  /* 0x000000062a00720c */ /* 0x040fe20003f04070 */
[----:B------:R-:W-:Y:S01]  /*6800*/  IMAD R0, R42, R0, R11 ;  /* 0x000000002a007224 */ /* 0x000fe200078e020b */
[----:B------:R-:W-:Y:S01]  /*6810*/  STL [R1+0x1d4], R14 ;  /* 0x0001d40e01007387 */ /* 0x000fe20000100800 */
[--C-:B------:R-:W-:Y:S01]  /*6820*/  @!P3 IMAD.IADD R10, R10, 0x1, -R42.reuse ;  /* 0x000000010a0ab824 */ /* 0x100fe200078e0a2a */
[C---:B------:R-:W-:Y:S01]  /*6830*/  ISETP.GT.U32.AND P3, PT, R42.reuse, R4, PT ;  /* 0x000000042a00720c */ /* 0x040fe20003f64070 */
[----:B------:R-:W-:Y:S01]  /*6840*/  @!P6 IMAD.IADD R9, R9, 0x1, -R42 ;  /* 0x000000010909e824 */ /* 0x000fe200078e0a2a */
[----:B------:R-:W-:Y:S01]  /*6850*/  ISETP.GT.U32.AND P6, PT, R42, R0, PT ;  /* 0x000000002a00720c */ /* 0x000fe20003fc4070 */
[C---:B------:R-:W-:Y:S02]  /*6860*/  VIADD R29, R3.reuse, 0xa7 ;  /* 0x000000a7031d7836 */ /* 0x040fe40000000000 */
[----:B------:R-:W-:-:S02]  /*6870*/  VIADD R30, R3, 0xa6 ;  /* 0x000000a6031e7836 */ /* 0x000fc40000000000 */
[----:B------:R-:W-:Y:S01]  /*6880*/  @!P5 IMAD.IADD R7, R7, 0x1, -R42 ;  /* 0x000000010707d824 */ /* 0x000fe200078e0a2a */
[----:B------:R-:W-:Y:S01]  /*6890*/  IABS R5, R29 ;  /* 0x0000001d00057213 */ /* 0x000fe20000000000 */
[----:B------:R-:W-:Y:S01]  /*68a0*/  @!P4 IMAD.MOV R8, RZ, RZ, -R8 ;  /* 0x000000ffff08c224 */ /* 0x000fe200078e0a08 */
[----:B------:R-:W-:Y:S01]  /*68b0*/  IABS R2, R30 ;  /* 0x0000001e00027213 */ /* 0x000fe20000000000 */
[----:B------:R-:W-:Y:S01]  /*68c0*/  @!P0 IMAD.IADD R6, R6, 0x1, -R42 ;  /* 0x0000000106068824 */ /* 0x000fe200078e0a2a */
[----:B------:R-:W-:Y:S01]  /*68d0*/  ISETP.GE.AND P0, PT, R31, RZ, PT ;  /* 0x000000ff1f00720c */ /* 0x000fe20003f06270 */
[----:B------:R-:W-:Y:S01]  /*68e0*/  IMAD.HI.U32 R12, R45, R5, RZ ;  /* 0x000000052d0c7227 */ /* 0x000fe200078e00ff */
[----:B------:R-:W-:Y:S01]  /*68f0*/  ISETP.GE.AND P5, PT, R28, RZ, PT ;  /* 0x000000ff1c00720c */ /* 0x000fe20003fa6270 */
[----:B------:R0:W-:Y:S02]  /*6900*/  STL [R1+0x1cc], R8 ;  /* 0x0001cc0801007387 */ /* 0x0001e40000100800 */
[----:B------:R-:W-:-:S02]  /*6910*/  VIADD R31, R3, 0xa5 ;  /* 0x000000a5031f7836 */ /* 0x000fc40000000000 */
[--C-:B------:R-:W-:Y:S01]  /*6920*/  @!P3 IMAD.IADD R4, R4, 0x1, -R42.reuse ;  /* 0x000000010404b824 */ /* 0x100fe200078e0a2a */
[----:B------:R-:W-:Y:S01]  /*6930*/  ISETP.GT.U32.AND P3, PT, R42, R7, PT ;  /* 0x000000072a00720c */ /* 0x000fe20003f64070 */
[----:B------:R-:W-:Y:S01]  /*6940*/  @!P6 IMAD.IADD R0, R0, 0x1, -R42 ;  /* 0x000000010000e824 */ /* 0x000fe200078e0a2a */
[C---:B------:R-:W-:Y:S01]  /*6950*/  ISETP.GT.U32.AND P6, PT, R42.reuse, R6, PT ;  /* 0x000000062a00720c */ /* 0x040fe20003fc4070 */
[----:B------:R-:W-:Y:S01]  /*6960*/  IMAD.MOV R12, RZ, RZ, -R12 ;  /* 0x000000ffff0c7224 */ /* 0x000fe200078e0a0c */
[----:B------:R-:W-:Y:S01]  /*6970*/  IABS R11, R31 ;  /* 0x0000001f000b7213 */ /* 0x000fe20000000000 */
[----:B------:R-:W-:Y:S01]  /*6980*/  VIADD R28, R3, 0xa4 ;  /* 0x000000a4031c7836 */ /* 0x000fe20000000000 */
[----:B------:R-:W-:Y:S01]  /*6990*/  ISETP.GT.U32.AND P4, PT, R42, R4, PT ;  /* 0x000000042a00720c */ /* 0x000fe20003f84070 */
[----:B0-----:R-:W-:Y:S02]  /*69a0*/  IMAD.MOV.U32 R8, RZ, RZ, R9 ;  /* 0x000000ffff087224 */ /* 0x001fe400078e0009 */
[----:B------:R-:W-:-:S04]  /*69b0*/  IMAD.HI.U32 R13, R45, R2, RZ ;  /* 0x000000022d0d7227 */ /* 0x000fc800078e00ff */
[----:B------:R-:W-:Y:S01]  /*69c0*/  @!P1 IMAD.MOV R10, RZ, RZ, -R10 ;  /* 0x000000ffff0a9224 */ /* 0x000fe200078e0a0a */
[C---:B------:R-:W-:Y:S01]  /*69d0*/  ISETP.GT.U32.AND P1, PT, R42.reuse, R0, PT ;  /* 0x000000002a00720c */ /* 0x040fe20003f24070 */
[C---:B------:R-:W-:Y:S01]  /*69e0*/  IMAD R5, R42.reuse, R12, R5 ;  /* 0x0000000c2a057224 */ /* 0x040fe200078e0205 */
[----:B------:R-:W-:Y:S01]  /*69f0*/  IABS R12, R28 ;  /* 0x0000001c000c7213 */ /* 0x000fe20000000000 */
[----:B------:R-:W-:Y:S01]  /*6a00*/  @!P2 IMAD.MOV R8, RZ, RZ, -R8 ;  /* 0x000000ffff08a224 */ /* 0x000fe200078e0a08 */
[----:B------:R-:W-:Y:S01]  /*6a10*/  STL [R1+0x1c0], R10 ;  /* 0x0001c00a01007387 */ /* 0x000fe20000100800 */
[----:B------:R-:W-:Y:S01]  /*6a20*/  IMAD.MOV R13, RZ, RZ, -R13 ;  /* 0x000000ffff0d7224 */ /* 0x000fe200078e0a0d */
[C---:B------:R-:W-:Y:S01]  /*6a30*/  ISETP.GT.U32.AND P2, PT, R42.reuse, R5, PT ;  /* 0x000000052a00720c */ /* 0x040fe20003f44070 */
[----:B------:R-:W-:Y:S01]  /*6a40*/  IMAD.HI.U32 R9, R45, R11, RZ ;  /* 0x0000000b2d097227 */ /* 0x000fe200078e00ff */
[----:B------:R0:W-:Y:S03]  /*6a50*/  STL [R1+0x1bc], R8 ;  /* 0x0001bc0801007387 */ /* 0x0001e60000100800 */
[----:B------:R-:W-:-:S02]  /*6a60*/  IMAD R2, R42, R13, R2 ;  /* 0x0000000d2a027224 */ /* 0x000fc400078e0202 */
[--C-:B------:R-:W-:Y:S01]  /*6a70*/  @!P3 IMAD.IADD R7, R7, 0x1, -R42.reuse ;  /* 0x000000010707b824 */ /* 0x100fe200078e0a2a */
[----:B------:R-:W-:Y:S01]  /*6a80*/  ISETP.GE.AND P3, PT, R26, RZ, PT ;  /* 0x000000ff1a00720c */ /* 0x000fe20003f66270 */
[----:B------:R-:W-:Y:S02]  /*6a90*/  IMAD.MOV R9, RZ, RZ, -R9 ;  /* 0x000000ffff097224 */ /* 0x000fe400078e0a09 */
[----:B------:R-:W-:Y:S01]  /*6aa0*/  @!P6 IMAD.IADD R6, R6, 0x1, -R42 ;  /* 0x000000010606e824 */ /* 0x000fe200078e0a2a */
[----:B------:R-:W-:Y:S01]  /*6ab0*/  ISETP.GT.U32.AND P6, PT, R42, R2, PT ;  /* 0x000000022a00720c */ /* 0x000fe20003fc4070 */
[----:B0-----:R-:W-:-:S04]  /*6ac0*/  IMAD.HI.U32 R8, R45, R12, RZ ;  /* 0x0000000c2d087227 */ /* 0x001fc800078e00ff */
[----:B------:R-:W-:Y:S02]  /*6ad0*/  IMAD.MOV R10, RZ, RZ, -R8 ;  /* 0x000000ffff0a7224 */ /* 0x000fe400078e0a08 */
[----:B------:R-:W-:Y:S02]  /*6ae0*/  IMAD R8, R42, R9, R11 ;  /* 0x000000092a087224 */ /* 0x000fe400078e020b */
[----:B------:R-:W-:Y:S02]  /*6af0*/  IMAD.MOV.U32 R13, RZ, RZ, R7 ;  /* 0x000000ffff0d7224 */ /* 0x000fe400078e0007 */
[--C-:B------:R-:W-:Y:S01]  /*6b00*/  @!P2 IMAD.IADD R5, R5, 0x1, -R42.reuse ;  /* 0x000000010505a824 */ /* 0x100fe200078e0a2a */
[----:B------:R-:W-:Y:S01]  /*6b10*/  ISETP.GE.AND P2, PT, R30, RZ, PT ;  /* 0x000000ff1e00720c */ /* 0x000fe20003f46270 */
[----:B------:R-:W-:Y:S01]  /*6b20*/  @!P5 IMAD.MOV R13, RZ, RZ, -R13 ;  /* 0x000000ffff0dd224 */ /* 0x000fe200078e0a0d */
[----:B------:R-:W-:Y:S01]  /*6b30*/  ISETP.GT.U32.AND P5, PT, R42, R8, PT ;  /* 0x000000082a00720c */ /* 0x000fe20003fa4070 */
[--C-:B------:R-:W-:Y:S01]  /*6b40*/  @!P4 IMAD.IADD R4, R4, 0x1, -R42.reuse ;  /* 0x000000010404c824 */ /* 0x100fe200078e0a2a */
[----:B------:R-:W-:Y:S01]  /*6b50*/  ISETP.GE.AND P4, PT, R27, RZ, PT ;  /* 0x000000ff1b00720c */ /* 0x000fe20003f86270 */
[--C-:B------:R-:W-:Y:S01]  /*6b60*/  @!P6 IMAD.IADD R2, R2, 0x1, -R42.reuse ;  /* 0x000000010202e824 */ /* 0x100fe200078e0a2a */
[----:B------:R-:W-:Y:S01]  /*6b70*/  ISETP.GT.U32.AND P6, PT, R42, R5, PT ;  /* 0x000000052a00720c */ /* 0x000fe20003fc4070 */
[----:B------:R-:W-:Y:S01]  /*6b80*/  @!P1 IMAD.IADD R0, R0, 0x1, -R42 ;  /* 0x0000000100009824 */ /* 0x000fe200078e0a2a */
[----:B------:R-:W-:Y:S01]  /*6b90*/  ISETP.GE.AND P1, PT, R29, RZ, PT ;  /* 0x000000ff1d00720c */ /* 0x000fe20003f26270 */
[----:B------:R-:W-:Y:S01]  /*6ba0*/  IMAD R7, R42, R10, R12 ;  /* 0x0000000a2a077224 */ /* 0x000fe200078e020c */
[----:B------:R-:W-:Y:S01]  /*6bb0*/  STL [R1+0x44], R13 ;  /* 0x0000440d01007387 */ /* 0x000fe20000100800 */
[----:B------:R-:W-:-:S02]  /*6bc0*/  VIADD R30, R3, 0xa2 ;  /* 0x000000a2031e7836 */ /* 0x000fc40000000000 */
[----:B------:R-:W-:Y:S01]  /*6bd0*/  @!P0 IMAD.MOV R6, RZ, RZ, -R6 ;  /* 0x000000ffff068224 */ /* 0x000fe200078e0a06 */
[----:B------:R-:W-:Y:S01]  /*6be0*/  ISETP.GT.U32.AND P0, PT, R42, R2, PT ;  /* 0x000000022a00720c */ /* 0x000fe20003f04070 */
[----:B------:R-:W-:Y:S01]  /*6bf0*/  @!P5 IMAD.IADD R8, R8, 0x1, -R42 ;  /* 0x000000010808d824 */ /* 0x000fe200078e0a2a */
[----:B------:R-:W-:Y:S01]  /*6c00*/  IABS R59, R30 ;  /* 0x0000001e003b7213 */ /* 0x000fe20000000000 */
[----:B------:R-:W-:Y:S01]  /*6c10*/  @!P4 IMAD.MOV R0, RZ, RZ, -R0 ;  /* 0x000000ffff00c224 */ /* 0x000fe200078e0a00 */
[C---:B------:R-:W-:Y:S01]  /*6c20*/  ISETP.GT.U32.AND P4, PT, R42.reuse, R7, PT ;  /* 0x000000072a00720c */ /* 0x040fe20003f84070 */
[----:B------:R-:W-:Y:S01]  /*6c30*/  @!P6 IMAD.IADD R5, R5, 0x1, -R42 ;  /* 0x000000010505e824 */ /* 0x000fe200078e0a2a */
[----:B------:R-:W-:Y:S01]  /*6c40*/  ISETP.GT.U32.AND P5, PT, R42, R8, PT ;  /* 0x000000082a00720c */ /* 0x000fe20003fa4070 */
[----:B------:R0:W-:Y:S01]  /*6c50*/  STL [R1+0x30], R6 ;  /* 0x0000300601007387 */ /* 0x0001e20000100800 */
[----:B------:R-:W-:Y:S01]  /*6c60*/  @!P3 IMAD.MOV R4, RZ, RZ, -R4 ;  /* 0x000000ffff04b224 */ /* 0x000fe200078e0a04 */
[----:B------:R-:W-:Y:S01]  /*6c70*/  ISETP.GE.AND P3, PT, R31, RZ, PT ;  /* 0x000000ff1f00720c */ /* 0x000fe20003f66270 */
[C---:B------:R-:W-:Y:S01]  /*6c80*/  VIADD R29, R3.reuse, 0xa3 ;  /* 0x000000a3031d7836 */ /* 0x040fe20000000000 */
[----:B------:R-:W-:Y:S01]  /*6c90*/  ISETP.GE.AND P6, PT, R28, RZ, PT ;  /* 0x000000ff1c00720c */ /* 0x000fe20003fc6270 */
[C---:B------:R-:W-:Y:S01]  /*6ca0*/  VIADD R31, R3.reuse, 0xa1 ;  /* 0x000000a1031f7836 */ /* 0x040fe20000000000 */
[----:B------:R-:W-:Y:S01]  /*6cb0*/  STL [R1+0x2c], R4 ;  /* 0x00002c0401007387 */ /* 0x000fe20000100800 */
[----:B------:R-:W-:Y:S01]  /*6cc0*/  @!P0 IMAD.IADD R2, R2, 0x1, -R42 ;  /* 0x0000000102028824 */ /* 0x000fe200078e0a2a */
[----:B------:R-:W-:Y:S01]  /*6cd0*/  IABS R9, R29 ;  /* 0x0000001d00097213 */ /* 0x000fe20000000000 */
[----:B------:R-:W-:Y:S01]  /*6ce0*/  VIADD R28, R3, 0x9e ;  /* 0x0000009e031c7836 */ /* 0x000fe20000000000 */
[----:B------:R1:W-:Y:S01]  /*6cf0*/  STL [R1+0x28], R0 ;  /* 0x0000280001007387 */ /* 0x0003e20000100800 */
[----:B0-----:R-:W-:Y:S01]  /*6d00*/  IMAD.MOV.U32 R6, RZ, RZ, R5 ;  /* 0x000000ffff067224 */ /* 0x001fe200078e0005 */
[----:B------:R-:W-:Y:S01]  /*6d10*/  ISETP.GE.AND P0, PT, R29, RZ, PT ;  /* 0x000000ff1d00720c */ /* 0x000fe20003f06270 */
[----:B------:R-:W-:-:S04]  /*6d20*/  IMAD.HI.U32 R5, R45, R59, RZ ;  /* 0x0000003b2d057227 */ /* 0x000fc800078e00ff */
[----:B------:R-:W-:Y:S02]  /*6d30*/  @!P1 IMAD.MOV R6, RZ, RZ, -R6 ;  /* 0x000000ffff069224 */ /* 0x000fe400078e0a06 */
[----:B------:R-:W-:Y:S01]  /*6d40*/  IMAD.MOV R5, RZ, RZ, -R5 ;  /* 0x000000ffff057224 */ /* 0x000fe200078e0a05 */
[----:B-1----:R-:W-:Y:S01]  /*6d50*/  IABS R0, R31 ;  /* 0x0000001f00007213 */ /* 0x002fe20000000000 */
[--C-:B------:R-:W-:Y:S01]  /*6d60*/  @!P5 IMAD.IADD R8, R8, 0x1, -R42.reuse ;  /* 0x000000010808d824 */ /* 0x100fe200078e0a2a */
[----:B------:R0:W-:Y:S01]  /*6d70*/  STL [R1+0x14], R6 ;  /* 0x0000140601007387 */ /* 0x0001e20000100800 */
[----:B------:R-:W-:Y:S01]  /*6d80*/  @!P4 IMAD.IADD R7, R7, 0x1, -R42 ;  /* 0x000000010707c824 */ /* 0x000fe200078e0a2a */
[----:B------:R-:W-:Y:S01]  /*6d90*/  ISETP.GE.AND P4, PT, R30, RZ, PT ;  /* 0x000000ff1e00720c */ /* 0x000fe20003f86270 */
[C---:B------:R-:W-:Y:S01]  /*6da0*/  IMAD R59, R42.reuse, R5, R59 ;  /* 0x000000052a3b7224 */ /* 0x040fe200078e023b */
[----:B------:R-:W-:Y:S01]  /*6db0*/  IABS R5, R28 ;  /* 0x0000001c00057213 */ /* 0x000fe20000000000 */
[----:B------:R-:W-:Y:S01]  /*6dc0*/  IMAD.HI.U32 R4, R45, R9, RZ ;  /* 0x000000092d047227 */ /* 0x000fe200078e00ff */
[----:B------:R-:W-:-:S03]  /*6dd0*/  ISETP.GT.U32.AND P1, PT, R42, R7, PT ;  /* 0x000000072a00720c */ /* 0x000fc60003f24070 */
[----:B------:R-:W-:Y:S02]  /*6de0*/  IMAD.MOV R4, RZ, RZ, -R4 ;  /* 0x000000ffff047224 */ /* 0x000fe400078e0a04 */
[----:B0-----:R-:W-:Y:S02]  /*6df0*/  IMAD.MOV.U32 R6, RZ, RZ, R8 ;  /* 0x000000ffff067224 */ /* 0x001fe400078e0008 */
[C---:B------:R-:W-:Y:S02]  /*6e00*/  IMAD R9, R42.reuse, R4, R9 ;  /* 0x000000042a097224 */ /* 0x040fe400078e0209 */
[----:B------:R-:W-:Y:S01]  /*6e10*/  @!P3 IMAD.MOV R6, RZ, RZ, -R6 ;  /* 0x000000ffff06b224 */ /* 0x000fe200078e0a06 */
[C---:B------:R-:W-:Y:S01]  /*6e20*/  ISETP.GT.U32.AND P3, PT, R42.reuse, R59, PT ;  /* 0x0000003b2a00720c */ /* 0x040fe20003f64070 */
[----:B------:R-:W-:Y:S01]  /*6e30*/  IMAD.HI.U32 R4, R45, R0, RZ ;  /* 0x000000002d047227 */ /* 0x000fe200078e00ff */
[----:B------:R-:W-:-:S03]  /*6e40*/  ISETP.GT.U32.AND P5, PT, R42, R9, PT ;  /* 0x000000092a00720c */ /* 0x000fc60003fa4070 */
[----:B------:R-:W-:Y:S01]  /*6e50*/  @!P2 IMAD.MOV R2, RZ, RZ, -R2 ;  /* 0x000000ffff02a224 */ /* 0x000fe200078e0a02 */
[----:B------:R-:W-:Y:S01]  /*6e60*/  ISETP.GE.AND P2, PT, R31, RZ, PT ;  /* 0x000000ff1f00720c */ /* 0x000fe20003f46270 */
[----:B------:R-:W-:Y:S02]  /*6e70*/  VIADD R29, R3, 0xa0 ;  /* 0x000000a0031d7836 */ /* 0x000fe40000000000 */
[----:B------:R-:W-:Y:S01]  /*6e80*/  IMAD.MOV R4, RZ, RZ, -R4 ;  /* 0x000000ffff047224 */ /* 0x000fe200078e0a04 */
[----:B------:R0:W-:Y:S01]  /*6e90*/  STL [R1+0x10], R2 ;  /* 0x0000100201007387 */ /* 0x0001e20000100800 */
[--C-:B------:R-:W-:Y:S01]  /*6ea0*/  @!P1 IMAD.IADD R7, R7, 0x1, -R42.reuse ;  /* 0x0000000107079824 */ /* 0x100fe200078e0a2a */
[----:B------:R-:W-:Y:S01]  /*6eb0*/  ISETP.GE.AND P1, PT, R29, RZ, PT ;  /* 0x000000ff1d00720c */ /* 0x000fe20003f26270 */
[----:B------:R-:W-:Y:S01]  /*6ec0*/  VIADD R30, R3, 0x9f ;  /* 0x0000009f031e7836 */ /* 0x000fe20000000000 */
[----:B------:R1:W-:Y:S01]  /*6ed0*/  STL [R1+0xc], R6 ;  /* 0x00000c0601007387 */ /* 0x0003e20000100800 */
[----:B------:R-:W-:-:S02]  /*6ee0*/  @!P3 IMAD.IADD R59, R59, 0x1, -R42 ;  /* 0x000000013b3bb824 */ /* 0x000fc400078e0a2a */
[C---:B------:R-:W-:Y:S01]  /*6ef0*/  IMAD R0, R42.reuse, R4, R0 ;  /* 0x000000042a007224 */ /* 0x040fe200078e0200 */
[----:B------:R-:W-:Y:S01]  /*6f00*/  IABS R4, R30 ;  /* 0x0000001e00047213 */ /* 0x000fe20000000000 */
[----:B------:R-:W-:Y:S01]  /*6f10*/  IMAD.MOV.U32 R12, RZ, RZ, R7 ;  /* 0x000000ffff0c7224 */ /* 0x000fe200078e0007 */
[----:B0-----:R-:W-:Y:S01]  /*6f20*/  IABS R2, R29 ;  /* 0x0000001d00027213 */ /* 0x001fe20000000000 */
[----:B------:R-:W-:Y:S01]  /*6f30*/  VIADD R31, R3, 0x9d ;  /* 0x0000009d031f7836 */ /* 0x000fe20000000000 */
[C---:B------:R-:W-:Y:S01]  /*6f40*/  ISETP.GT.U32.AND P3, PT, R42.reuse, R59, PT ;  /* 0x0000003b2a00720c */ /* 0x040fe20003f64070 */
[----:B------:R-:W-:Y:S01]  /*6f50*/  @!P6 IMAD.MOV R12, RZ, RZ, -R12 ;  /* 0x000000ffff0ce224 */ /* 0x000fe200078e0a0c */
[----:B------:R-:W-:Y:S01]  /*6f60*/  ISETP.GT.U32.AND P6, PT, R42, R0, PT ;  /* 0x000000002a00720c */ /* 0x000fe20003fc4070 */
[C---:B------:R-:W-:Y:S01]  /*6f70*/  IMAD.HI.U32 R11, R45.reuse, R2, RZ ;  /* 0x000000022d0b7227 */ /* 0x040fe200078e00ff */
[----:B-1----:R-:W-:Y:S02]  /*6f80*/  IABS R6, R31 ;  /* 0x0000001f00067213 */ /* 0x002fe40000000000 */
[----:B------:R0:W-:Y:S01]  /*6f90*/  STL [R1+0x4], R12 ;  /* 0x0000040c01007387 */ /* 0x0001e20000100800 */
[----:B------:R-:W-:-:S04]  /*6fa0*/  IMAD.HI.U32 R10, R45, R4, RZ ;  /* 0x000000042d0a7227 */ /* 0x000fc800078e00ff */
[----:B------:R-:W-:Y:S02]  /*6fb0*/  IMAD.MOV R11, RZ, RZ, -R11 ;  /* 0x000000ffff0b7224 */ /* 0x000fe400078e0a0b */
[----:B------:R-:W-:Y:S02]  /*6fc0*/  IMAD.MOV R10, RZ, RZ, -R10 ;  /* 0x000000ffff0a7224 */ /* 0x000fe400078e0a0a */
[C---:B------:R-:W-:Y:S02]  /*6fd0*/  IMAD R2, R42.reuse, R11, R2 ;  /* 0x0000000b2a027224 */ /* 0x040fe400078e0202 */
[C---:B------:R-:W-:Y:S02]  /*6fe0*/  IMAD R4, R42.reuse, R10, R4 ;  /* 0x0000000a2a047224 */ /* 0x040fe400078e0204 */
[--C-:B------:R-:W-:Y:S01]  /*6ff0*/  @!P3 IMAD.IADD R59, R59, 0x1, -R42.reuse ;  /* 0x000000013b3bb824 */ /* 0x100fe200078e0a2a */
[----:B------:R-:W-:Y:S01]  /*7000*/  ISETP.GT.U32.AND P3, PT, R42, R2, PT ;  /* 0x000000022a00720c */ /* 0x000fe20003f64070 */
[----:B------:R-:W-:-:S02]  /*7010*/  @!P5 IMAD.IADD R9, R9, 0x1, -R42 ;  /* 0x000000010909d824 */ /* 0x000fc400078e0a2a */
[----:B------:R-:W-:Y:S01]  /*7020*/  @!P6 IMAD.IADD R0, R0, 0x1, -R42 ;  /* 0x000000010000e824 */ /* 0x000fe200078e0a2a */
[C---:B------:R-:W-:Y:S01]  /*7030*/  ISETP.GT.U32.AND P6, PT, R42.reuse, R4, PT ;  /* 0x000000042a00720c */ /* 0x040fe20003fc4070 */
[----:B------:R-:W-:Y:S01]  /*7040*/  IMAD.HI.U32 R8, R45, R6, RZ ;  /* 0x000000062d087227 */ /* 0x000fe200078e00ff */
[----:B------:R-:W-:-:S03]  /*7050*/  ISETP.GT.U32.AND P5, PT, R42, R9, PT ;  /* 0x000000092a00720c */ /* 0x000fc60003fa4070 */
[----:B------:R-:W-:Y:S02]  /*7060*/  IMAD.MOV R8, RZ, RZ, -R8 ;  /* 0x000000ffff087224 */ /* 0x000fe400078e0a08 */
[----:B------:R-:W-:Y:S02]  /*7070*/  VIADD R27, R3, 0x9b ;  /* 0x0000009b031b7836 */ /* 0x000fe40000000000 */
[----:B------:R-:W-:Y:S01]  /*7080*/  @!P3 IMAD.IADD R2, R2, 0x1, -R42 ;  /* 0x000000010202b824 */ /* 0x000fe200078e0a2a */
[----:B------:R-:W-:Y:S01]  /*7090*/  ISETP.GT.U32.AND P3, PT, R42, R0, PT ;  /* 0x000000002a00720c */ /* 0x000fe20003f64070 */
[----:B------:R-:W-:-:S04]  /*70a0*/  IMAD.HI.U32 R7, R45, R5, RZ ;  /* 0x000000052d077227 */ /* 0x000fc800078e00ff */
[----:B------:R-:W-:Y:S01]  /*70b0*/  IMAD R6, R42, R8, R6 ;  /* 0x000000082a067224 */ /* 0x000fe200078e0206 */
[----:B------:R-:W-:Y:S01]  /*70c0*/  IABS R8, R27 ;  /* 0x0000001b00087213 */ /* 0x000fe20000000000 */
[--C-:B------:R-:W-:Y:S02]  /*70d0*/  @!P6 IMAD.IADD R4, R4, 0x1, -R42.reuse ;  /* 0x000000010404e824 */ /* 0x100fe400078e0a2a */
[----:B------:R-:W-:Y:S01]  /*70e0*/  @!P5 IMAD.IADD R9, R9, 0x1, -R42 ;  /* 0x000000010909d824 */ /* 0x000fe200078e0a2a */
[----:B------:R-:W-:Y:S01]  /*70f0*/  ISETP.GE.AND P5, PT, R30, RZ, PT ;  /* 0x000000ff1e00720c */ /* 0x000fe20003fa6270 */
[----:B------:R-:W-:Y:S01]  /*7100*/  IMAD.MOV R7, RZ, RZ, -R7 ;  /* 0x000000ffff077224 */ /* 0x000fe200078e0a07 */
[----:B------:R-:W-:Y:S01]  /*7110*/  ISETP.GT.U32.AND P6, PT, R42, R4, PT ;  /* 0x000000042a00720c */ /* 0x000fe20003fc4070 */
[----:B------:R-:W-:Y:S02]  /*7120*/  VIADD R26, R3, 0x9c ;  /* 0x0000009c031a7836 */ /* 0x000fe40000000000 */
[----:B------:R-:W-:-:S04]  /*7130*/  IMAD.HI.U32 R13, R45, R8, RZ ;  /* 0x000000082d0d7227 */ /* 0x000fc800078e00ff */
[C---:B------:R-:W-:Y:S01]  /*7140*/  IMAD R5, R42.reuse, R7, R5 ;  /* 0x000000072a057224 */ /* 0x040fe200078e0205 */
[----:B------:R-:W-:Y:S01]  /*7150*/  IABS R7, R26 ;  /* 0x0000001a00077213 */ /* 0x000fe20000000000 */
[----:B0-----:R-:W-:Y:S02]  /*7160*/  IMAD.MOV.U32 R12, RZ, RZ, R9 ;  /* 0x000000ffff0c7224 */ /* 0x001fe400078e0009 */
[----:B------:R-:W-:Y:S02]  /*7170*/  IMAD.MOV R13, RZ, RZ, -R13 ;  /* 0x000000ffff0d7224 */ /* 0x000fe400078e0a0d */
[----:B------:R-:W-:Y:S01]  /*7180*/  @!P0 IMAD.MOV R12, RZ, RZ, -R12 ;  /* 0x000000ffff0c8224 */ /* 0x000fe200078e0a0c */
[----:B------:R-:W-:Y:S01]  /*7190*/  ISETP.GT.U32.AND P0, PT, R42, R2, PT ;  /* 0x000000022a00720c */ /* 0x000fe20003f04070 */
[----:B------:R-:W-:Y:S01]  /*71a0*/  @!P3 IMAD.IADD R0, R0, 0x1, -R42 ;  /* 0x000000010000b824 */ /* 0x000fe200078e0a2a */
[----:B------:R-:W-:Y:S01]  /*71b0*/  ISETP.GT.U32.AND P3, PT, R42, R6, PT ;  /* 0x000000062a00720c */ /* 0x000fe20003f64070 */
[----:B------:R-:W-:Y:S01]  /*71c0*/  VIADD R29, R3, 0x9a ;  /* 0x0000009a031d7836 */ /* 0x000fe20000000000 */
[----:B------:R0:W-:Y:S01]  /*71d0*/  STL [R1], R12 ;  /* 0x0000000c01007387 */ /* 0x0001e20000100800 */
[----:B------:R-:W-:-:S03]  /*71e0*/  IMAD.HI.U32 R9, R45, R7, RZ ;  /* 0x000000072d097227 */ /* 0x000fc600078e00ff */
[----:B------:R-:W-:Y:S01]  /*71f0*/  IABS R11, R29 ;  /* 0x0000001d000b7213 */ /* 0x000fe20000000000 */
[----:B------:R-:W-:Y:S02]  /*7200*/  IMAD R8, R42, R13, R8 ;  /* 0x0000000d2a087224 */ /* 0x000fe400078e0208 */
[----:B------:R-:W-:Y:S02]  /*7210*/  IMAD.MOV R9, RZ, RZ, -R9 ;  /* 0x000000ffff097224 */ /* 0x000fe400078e0a09 */
[----:B------:R-:W-:Y:S01]  /*7220*/  @!P6 IMAD.IADD R4, R4, 0x1, -R42 ;  /* 0x000000010404e824 */ /* 0x000fe200078e0a2a */
[C---:B------:R-:W-:Y:S01]  /*7230*/  ISETP.GT.U32.AND P6, PT, R42.reuse, R8, PT ;  /* 0x000000082a00720c */ /* 0x040fe20003fc4070 */
[----:B------:R-:W-:Y:S02]  /*7240*/  IMAD R7, R42, R9, R7 ;  /* 0x000000092a077224 */ /* 0x000fe400078e0207 */
[----:B------:R-:W-:-:S04]  /*7250*/  IMAD.HI.U32 R9, R45, R11, RZ ;  /* 0x0000000b2d097227 */ /* 0x000fc800078e00ff */
[----:B------:R-:W-:Y:S01]  /*7260*/  @!P4 IMAD.MOV R59, RZ, RZ, -R59 ;  /* 0x000000ffff3bc224 */ /* 0x000fe200078e0a3b */
[----:B------:R-:W-:Y:S01]  /*7270*/  ISETP.GT.U32.AND P4, PT, R42, R5, PT ;  /* 0x000000052a00720c */ /* 0x000fe20003f84070 */
[--C-:B------:R-:W-:Y:S01]  /*7280*/  @!P0 IMAD.IADD R2, R2, 0x1, -R42.reuse ;  /* 0x0000000102028824 */ /* 0x100fe200078e0a2a */
[----:B------:R-:W-:Y:S01]  /*7290*/  ISETP.GT.U32.AND P0, PT, R42, R7, PT ;  /* 0x000000072a00720c */ /* 0x000fe20003f04070 */
[----:B------:R-:W-:Y:S01]  /*72a0*/  @!P3 IMAD.IADD R6, R6, 0x1, -R42 ;  /* 0x000000010606b824 */ /* 0x000fe200078e0a2a */
[----:B------:R-:W-:Y:S01]  /*72b0*/  ISETP.GE.AND P3, PT, R31, RZ, PT ;  /* 0x000000ff1f00720c */ /* 0x000fe20003f66270 */
[----:B------:R-:W-:Y:S01]  /*72c0*/  IMAD.MOV R9, RZ, RZ, -R9 ;  /* 0x000000ffff097224 */ /* 0x000fe200078e0a09 */
[----:B------:R-:W-:Y:S01]  /*72d0*/  STL [R1+0x14a4], R59 ;  /* 0x0014a43b01007387 */ /* 0x000fe20000100800 */
[----:B------:R-:W-:Y:S02]  /*72e0*/  VIADD R31, R3, 0x98 ;  /* 0x00000098031f7836 */ /* 0x000fe40000000000 */
[----:B------:R-:W-:-:S02]  /*72f0*/  IMAD R9, R42, R9, R11 ;  /* 0x000000092a097224 */ /* 0x000fc400078e020b */
[--C-:B------:R-:W-:Y:S01]  /*7300*/  @!P6 IMAD.IADD R8, R8, 0x1, -R42.reuse ;  /* 0x000000010808e824 */ /* 0x100fe200078e0a2a */
[----:B------:R-:W-:Y:S01]  /*7310*/  IABS R11, R31 ;  /* 0x0000001f000b7213 */ /* 0x000fe20000000000 */
[----:B------:R-:W-:Y:S01]  /*7320*/  VIADD R30, R3, 0x99 ;  /* 0x00000099031e7836 */ /* 0x000fe20000000000 */
[----:B------:R-:W-:Y:S01]  /*7330*/  ISETP.GT.U32.AND P6, PT, R42, R6, PT ;  /* 0x000000062a00720c */ /* 0x000fe20003fc4070 */
[----:B------:R-:W-:Y:S01]  /*7340*/  @!P4 IMAD.IADD R5, R5, 0x1, -R42 ;  /* 0x000000010505c824 */ /* 0x000fe200078e0a2a */
[----:B------:R-:W-:Y:S01]  /*7350*/  ISETP.GE.AND P4, PT, R28, RZ, PT ;  /* 0x000000ff1c00720c */ /* 0x000fe20003f86270 */
[----:B------:R-:W-:Y:S01]  /*7360*/  IMAD.HI.U32 R14, R45, R11, RZ ;  /* 0x0000000b2d0e7227 */ /* 0x000fe200078e00ff */
[----:B------:R-:W-:-:S03]  /*7370*/  IABS R10, R30 ;  /* 0x0000001e000a7213 */ /* 0x000fc60000000000 */
[----:B------:R-:W-:Y:S01]  /*7380*/  @!P0 IMAD.IADD R7, R7, 0x1, -R42 ;  /* 0x0000000107078824 */ /* 0x000fe200078e0a2a */
[C---:B------:R-:W-:Y:S01]  /*7390*/  ISETP.GT.U32.AND P0, PT, R42.reuse, R5, PT ;  /* 0x000000052a00720c */ /* 0x040fe20003f04070 */
[----:B------:R-:W-:Y:S02]  /*73a0*/  IMAD.MOV R14, RZ, RZ, -R14 ;  /* 0x000000ffff0e7224 */ /* 0x000fe400078e0a0e */
[----:B------:R-:W-:Y:S01]  /*73b0*/  @!P2 IMAD.MOV R0, RZ, RZ, -R0 ;  /* 0x000000ffff00a224 */ /* 0x000fe200078e0a00 */
[----:B------:R-:W-:Y:S01]  /*73c0*/  ISETP.GT.U32.AND P2, PT, R42, R7, PT ;  /* 0x000000072a00720c */ /* 0x000fe20003f44070 */
[----:B0-----:R-:W-:-:S03]  /*73d0*/  IMAD.HI.U32 R12, R45, R10, RZ ;  /* 0x0000000a2d0c7227 */ /* 0x001fc600078e00ff */
[----:B------:R0:W-:Y:S01]  /*73e0*/  STL [R1+0x14a8], R0 ;  /* 0x0014a80001007387 */ /* 0x0001e20000100800 */
[----:B------:R-:W-:Y:S02]  /*73f0*/  @!P6 IMAD.IADD R6, R6, 0x1, -R42 ;  /* 0x000000010606e824 */ /* 0x000fe400078e0a2a */
[C---:B------:R-:W-:Y:S02]  /*7400*/  IMAD R11, R42.reuse, R14, R11 ;  /* 0x0000000e2a0b7224 */ /* 0x040fe400078e020b */
[----:B------:R-:W-:Y:S01]  /*7410*/  @!P5 IMAD.MOV R4, RZ, RZ, -R4 ;  /* 0x000000ffff04d224 */ /* 0x000fe200078e0a04 */
[C---:B------:R-:W-:Y:S01]  /*7420*/  ISETP.GT.U32.AND P5, PT, R42.reuse, R9, PT ;  /* 0x000000092a00720c */ /* 0x040fe20003fa4070 */
[----:B------:R-:W-:Y:S02]  /*7430*/  IMAD.MOV R12, RZ, RZ, -R12 ;  /* 0x000000ffff0c7224 */ /* 0x000fe400078e0a0c */
[----:B------:R-:W-:Y:S02]  /*7440*/  VIADD R28, R3, 0x97 ;  /* 0x00000097031c7836 */ /* 0x000fe40000000000 */
[----:B------:R-:W-:Y:S01]  /*7450*/  @!P3 IMAD.MOV R6, RZ, RZ, -R6 ;  /* 0x000000ffff06b224 */ /* 0x000fe200078e0a06 */
[C---:B------:R-:W-:Y:S01]  /*7460*/  ISETP.GT.U32.AND P3, PT, R42.reuse, R11, PT ;  /* 0x0000000b2a00720c */ /* 0x040fe20003f64070 */
[C---:B------:R-:W-:Y:S01]  /*7470*/  IMAD R10, R42.reuse, R12, R10 ;  /* 0x0000000c2a0a7224 */ /* 0x040fe200078e020a */
[----:B------:R-:W-:Y:S01]  /*7480*/  IABS R12, R28 ;  /* 0x0000001c000c7213 */ /* 0x000fe20000000000 */
[----:B------:R-:W-:Y:S01]  /*7490*/  @!P1 IMAD.MOV R2, RZ, RZ, -R2 ;  /* 0x000000ffff029224 */ /* 0x000fe200078e0a02 */
[----:B------:R-:W-:Y:S01]  /*74a0*/  ISETP.GT.U32.AND P1, PT, R42, R8, PT ;  /* 0x000000082a00720c */ /* 0x000fe20003f24070 */
[--C-:B------:R-:W-:Y:S01]  /*74b0*/  @!P0 IMAD.IADD R5, R5, 0x1, -R42.reuse ;  /* 0x0000000105058824 */ /* 0x100fe200078e0a2a */
[----:B------:R-:W-:Y:S01]  /*74c0*/  ISETP.GE.AND P0, PT, R26, RZ, PT ;  /* 0x000000ff1a00720c */ /* 0x000fe20003f06270 */
[--C-:B------:R-:W-:Y:S01]  /*74d0*/  @!P2 IMAD.IADD R7, R7, 0x1, -R42.reuse ;  /* 0x000000010707a824 */ /* 0x100fe200078e0a2a */
[----:B------:R-:W-:Y:S01]  /*74e0*/  ISETP.GT.U32.AND P6, PT, R42, R10, PT ;  /* 0x0000000a2a00720c */ /* 0x000fe20003fc4070 */
[----:B------:R-:W-:Y:S01]  /*74f0*/  IMAD.HI.U32 R13, R45, R12, RZ ;  /* 0x0000000c2d0d7227 */ /* 0x000fe200078e00ff */
[----:B------:R-:W-:Y:S01]  /*7500*/  ISETP.GE.AND P2, PT, R27, RZ, PT ;  /* 0x000000ff1b00720c */ /* 0x000fe20003f46270 */
[----:B------:R-:W-:Y:S02]  /*7510*/  STL [R1+0x14ac], R2 ;  /* 0x0014ac0201007387 */ /* 0x000fe40000100800 */
[----:B------:R-:W-:Y:S01]  /*7520*/  @!P5 IMAD.IADD R9, R9, 0x1, -R42 ;  /* 0x000000010909d824 */ /* 0x000fe200078e0a2a */
[----:B------:R-:W-:Y:S01]  /*7530*/  ISETP.GE.AND P5, PT, R30, RZ, PT ;  /* 0x000000ff1e00720c */ /* 0x000fe20003fa6270 */
[----:B------:R-:W-:Y:S01]  /*7540*/  IMAD.MOV R13, RZ, RZ, -R13 ;  /* 0x000000ffff0d7224 */ /* 0x000fe200078e0a0d */
[----:B------:R-:W-:Y:S01]  /*7550*/  STL [R1+0x14b0], R4 ;  /* 0x0014b00401007387 */ /* 0x000fe20000100800 */
[----:B------:R-:W-:-:S02]  /*7560*/  VIADD R30, R3, 0x95 ;  /* 0x00000095031e7836 */ /* 0x000fc40000000000 */
[--C-:B------:R-:W-:Y:S02]  /*7570*/  @!P3 IMAD.IADD R11, R11, 0x1, -R42.reuse ;  /* 0x000000010b0bb824 */ /* 0x100fe400078e0a2a */
[----:B------:R-:W-:Y:S01]  /*7580*/  @!P1 IMAD.IADD R8, R8, 0x1, -R42 ;  /* 0x0000000108089824 */ /* 0x000fe200078e0a2a */
[----:B------:R-:W-:Y:S01]  /*7590*/  IABS R14, R30 ;  /* 0x0000001e000e7213 */ /* 0x000fe20000000000 */
[C---:B------:R-:W-:Y:S01]  /*75a0*/  IMAD R12, R42.reuse, R13, R12 ;  /* 0x0000000d2a0c7224 */ /* 0x040fe200078e020c */
[----:B------:R-:W-:Y:S01]  /*75b0*/  ISETP.GT.U32.AND P3, PT, R42, R11, PT ;  /* 0x0000000b2a00720c */ /* 0x000fe20003f64070 */
[----:B------:R-:W-:Y:S01]  /*75c0*/  @!P6 IMAD.IADD R10, R10, 0x1, -R42 ;  /* 0x000000010a0ae824 */ /* 0x000fe200078e0a2a */
[----:B------:R-:W-:Y:S01]  /*75d0*/  ISETP.GE.AND P1, PT, R29, RZ, PT ;  /* 0x000000ff1d00720c */ /* 0x000fe20003f26270 */
[----:B------:R-:W-:Y:S01]  /*75e0*/  @!P0 IMAD.MOV R7, RZ, RZ, -R7 ;  /* 0x000000ffff078224 */ /* 0x000fe200078e0a07 */
[C---:B------:R-:W-:Y:S01]  /*75f0*/  ISETP.GT.U32.AND P6, PT, R42.reuse, R9, PT ;  /* 0x000000092a00720c */ /* 0x040fe20003fc4070 */
[----:B------:R-:W-:Y:S01]  /*7600*/  @!P2 IMAD.MOV R8, RZ, RZ, -R8 ;  /* 0x000000ffff08a224 */ /* 0x000fe200078e0a08 */
[----:B------:R-:W-:Y:S01]  /*7610*/  ISETP.GE.AND P0, PT, R31, RZ, PT ;  /* 0x000000ff1f00720c */ /* 0x000fe20003f06270 */
[----:B------:R-:W-:Y:S01]  /*7620*/  VIADD R29, R3, 0x96 ;  /* 0x00000096031d7836 */ /* 0x000fe20000000000 */
[----:B------:R-:W-:Y:S01]  /*7630*/  ISETP.GT.U32.AND P2, PT, R42, R12, PT ;  /* 0x0000000c2a00720c */ /* 0x000fe20003f44070 */
[----:B------:R-:W-:-:S03]  /*7640*/  IMAD.HI.U32 R17, R45, R14, RZ ;  /* 0x0000000e2d117227 */ /* 0x000fc600078e00ff */
[----:B------:R-:W-:Y:S01]  /*7650*/  IABS R13, R29 ;  /* 0x0000001d000d7213 */ /* 0x000fe20000000000 */
[----:B------:R-:W-:Y:S02]  /*7660*/  IMAD.MOV R17, RZ, RZ, -R17 ;  /* 0x000000ffff117224 */ /* 0x000fe400078e0a11 */
[----:B------:R-:W-:Y:S02]  /*7670*/  VIADD R31, R3, 0x94 ;  /* 0x00000094031f7836 */ /* 0x000fe40000000000 */
[----:B------:R-:W-:Y:S02]  /*7680*/  @!P3 IMAD.IADD R11, R11, 0x1, -R42 ;  /* 0x000000010b0bb824 */ /* 0x000fe400078e0a2a */
[----:B------:R-:W-:Y:S01]  /*7690*/  IMAD R14, R42, R17, R14 ;  /* 0x000000112a0e7224 */ /* 0x000fe200078e020e */
[----:B------:R-:W-:Y:S01]  /*76a0*/  IABS R15, R31 ;  /* 0x0000001f000f7213 */ /* 0x000fe20000000000 */
[----:B------:R-:W-:-:S04]  /*76b0*/  IMAD.HI.U32 R16, R45, R13, RZ ;  /* 0x0000000d2d107227 */ /* 0x000fc800078e00ff */
[----:B------:R-:W-:Y:S01]  /*76c0*/  @!P4 IMAD.MOV R5, RZ, RZ, -R5 ;  /* 0x000000ffff05c224 */ /* 0x000fe200078e0a05 */
[----:B------:R-:W-:Y:S01]  /*76d0*/  ISETP.GT.U32.AND P4, PT, R42, R10, PT ;  /* 0x0000000a2a00720c */ /* 0x000fe20003f84070 */
[--C-:B------:R-:W-:Y:S01]  /*76e0*/  @!P6 IMAD.IADD R9, R9, 0x1, -R42.reuse ;  /* 0x000000010909e824 */ /* 0x100fe200078e0a2a */
[----:B------:R-:W-:Y:S01]  /*76f0*/  ISETP.GE.AND P6, PT, R28, RZ, PT ;  /* 0x000000ff1c00720c */ /* 0x000fe20003fc6270 */
[----:B------:R-:W-:Y:S01]  /*7700*/  @!P2 IMAD.IADD R12, R12, 0x1, -R42 ;  /* 0x000000010c0ca824 */ /* 0x000fe200078e0a2a */
[----:B------:R-:W-:Y:S01]  /*7710*/  ISETP.GE.AND P2, PT, R30, RZ, PT ;  /* 0x000000ff1e00720c */ /* 0x000fe20003f46270 */
[----:B------:R-:W-:Y:S01]  /*7720*/  @!P0 IMAD.MOV R11, RZ, RZ, -R11 ;  /* 0x000000ffff0b8224 */ /* 0x000fe200078e0a0b */
[C---:B------:R-:W-:Y:S01]  /*7730*/  ISETP.GT.U32.AND P0, PT, R42.reuse, R14, PT ;  /* 0x0000000e2a00720c */ /* 0x040fe20003f04070 */
[----:B------:R-:W-:Y:S01]  /*7740*/  IMAD.MOV R16, RZ, RZ, -R16 ;  /* 0x000000ffff107224 */ /* 0x000fe200078e0a10 */
[----:B------:R-:W-:Y:S01]  /*7750*/  STL [R1+0x14b4], R5 ;  /* 0x0014b40501007387 */ /* 0x000fe20000100800 */
[----:B------:R-:W-:Y:S01]  /*7760*/  @!P1 IMAD.MOV R9, RZ, RZ, -R9 ;  /* 0x000000ffff099224 */ /* 0x000fe200078e0a09 */
[C---:B------:R-:W-:Y:S01]  /*7770*/  ISETP.GT.U32.AND P1, PT, R42.reuse, R12, PT ;  /* 0x0000000c2a00720c */ /* 0x040fe20003f24070 */
[----:B------:R-:W-:Y:S01]  /*7780*/  IMAD R13, R42, R16, R13 ;  /* 0x000000102a0d7224 */ /* 0x000fe200078e020d */
[----:B------:R-:W-:Y:S01]  /*7790*/  STL [R1+0x14b8], R6 ;  /* 0x0014b80601007387 */ /* 0x000fe20000100800 */
[----:B------:R-:W-:-:S03]  /*77a0*/  IMAD.HI.U32 R16, R45, R15, RZ ;  /* 0x0000000f2d107227 */ /* 0x000fc600078e00ff */
[----:B------:R-:W-:Y:S01]  /*77b0*/  ISETP.GT.U32.AND P3, PT, R42, R13, PT ;  /* 0x0000000d2a00720c */ /* 0x000fe20003f64070 */
[----:B------:R-:W-:Y:S01]  /*77c0*/  IMAD.MOV R16, RZ, RZ, -R16 ;  /* 0x000000ffff107224 */ /* 0x000fe200078e0a10 */
[----:B------:R-:W-:Y:S01]  /*77d0*/  STL [R1+0x14bc], R7 ;  /* 0x0014bc0701007387 */ /* 0x000fe20000100800 */
[----:B------:R-:W-:Y:S02]  /*77e0*/  VIADD R28, R3, 0x93 ;  /* 0x00000093031c7836 */ /* 0x000fe40000000000 */
[--C-:B------:R-:W-:Y:S01]  /*77f0*/  @!P4 IMAD.IADD R10, R10, 0x1, -R42.reuse ;  /* 0x000000010a0ac824 */ /* 0x100fe200078e0a2a */
[----:B------:R-:W-:Y:S01]  /*7800*/  ISETP.GE.AND P4, PT, R29, RZ, PT ;  /* 0x000000ff1d00720c */ /* 0x000fe20003f86270 */
[----:B------:R-:W-:Y:S01]  /*7810*/  IMAD R15, R42, R16, R15 ;  /* 0x000000102a0f7224 */ /* 0x000fe200078e020f */
[----:B------:R-:W-:Y:S01]  /*7820*/  IABS R16, R28 ;  /* 0x0000001c00107213 */ /* 0x000fe20000000000 */
[----:B------:R-:W-:Y:S01]  /*7830*/  VIADD R29, R3, 0x92 ;  /* 0x00000092031d7836 */ /* 0x000fe20000000000 */
[----:B------:R-:W-:Y:S01]  /*7840*/  STL [R1+0x14c0], R8 ;  /* 0x0014c00801007387 */ /* 0x000fe20000100800 */
[----:B------:R-:W-:-:S02]  /*7850*/  @!P0 IMAD.IADD R14, R14, 0x1, -R42 ;  /* 0x000000010e0e8824 */ /* 0x000fc400078e0a2a */
[----:B------:R-:W-:Y:S01]  /*7860*/  @!P1 IMAD.IADD R12, R12, 0x1, -R42 ;  /* 0x000000010c0c9824 */ /* 0x000fe200078e0a2a */
[----:B------:R-:W-:Y:S01]  /*7870*/  IABS R17, R29 ;  /* 0x0000001d00117213 */ /* 0x000fe20000000000 */
[C---:B------:R-:W-:Y:S01]  /*7880*/  IMAD.HI.U32 R23, R45.reuse, R16, RZ ;  /* 0x000000102d177227 */ /* 0x040fe200078e00ff */
[----:B------:R-:W-:Y:S01]  /*7890*/  ISETP.GT.U32.AND P0, PT, R42, R14, PT ;  /* 0x0000000e2a00720c */ /* 0x000fe20003f04070 */
[----:B------:R-:W-:Y:S01]  /*78a0*/  STL [R1+0x14c4], R9 ;  /* 0x0014c40901007387 */ /* 0x000fe20000100800 */
[----:B------:R-:W-:Y:S01]  /*78b0*/  ISETP.GE.AND P1, PT, R28, RZ, PT ;  /* 0x000000ff1c00720c */ /* 0x000fe20003f26270 */
[----:B------:R-:W-:Y:S01]  /*78c0*/  @!P6 IMAD.MOV R12, RZ, RZ, -R12 ;  /* 0x000000ffff0ce224 */ /* 0x000fe200078e0a0c */
[----:B------:R-:W-:Y:S01]  /*78d0*/  ISETP.GT.U32.AND P6, PT, R42, R15, PT ;  /* 0x0000000f2a00720c */ /* 0x000fe20003fc4070 */
[----:B------:R-:W-:-:S04]  /*78e0*/  IMAD.HI.U32 R22, R45, R17, RZ ;  /* 0x000000112d167227 */ /* 0x000fc800078e00ff */
[----:B------:R-:W-:Y:S02]  /*78f0*/  IMAD.MOV R23, RZ, RZ, -R23 ;  /* 0x000000ffff177224 */ /* 0x000fe400078e0a17 */
[----:B------:R-:W-:Y:S02]  /*7900*/  VIADD R30, R3, 0x91 ;  /* 0x00000091031e7836 */ /* 0x000fe40000000000 */
[----:B------:R-:W-:Y:S02]  /*7910*/  @!P3 IMAD.IADD R13, R13, 0x1, -R42 ;  /* 0x000000010d0db824 */ /* 0x000fe400078e0a2a */
[----:B------:R-:W-:Y:S01]  /*7920*/  IMAD.MOV R22, RZ, RZ, -R22 ;  /* 0x000000ffff167224 */ /* 0x000fe200078e0a16 */
[----:B------:R-:W-:Y:S01]  /*7930*/  IABS R18, R30 ;  /* 0x0000001e00127213 */ /* 0x000fe20000000000 */
[C---:B------:R-:W-:Y:S01]  /*7940*/  IMAD R16, R42.reuse, R23, R16 ;  /* 0x000000172a107224 */ /* 0x040fe200078e0210 */
[----:B------:R-:W-:Y:S01]  /*7950*/  ISETP.GT.U32.AND P3, PT, R42, R13, PT ;  /* 0x0000000d2a00720c */ /* 0x000fe20003f64070 */
[----:B------:R-:W-:Y:S01]  /*7960*/  @!P5 IMAD.MOV R10, RZ, RZ, -R10 ;  /* 0x000000ffff0ad224 */ /* 0x000fe200078e0a0a */
[----:B------:R-:W-:Y:S01]  /*7970*/  ISETP.GE.AND P5, PT, R31, RZ, PT ;  /* 0x000000ff1f00720c */ /* 0x000fe20003fa6270 */
[----:B------:R-:W-:-:S02]  /*7980*/  VIADD R31, R3, 0x90 ;  /* 0x00000090031f7836 */ /* 0x000fc40000000000 */
[----:B------:R-:W-:Y:S01]  /*7990*/  IMAD R17, R42, R22, R17 ;  /* 0x000000162a117224 */ /* 0x000fe200078e0211 */
[----:B------:R-:W-:Y:S01]  /*79a0*/  STL [R1+0x14c8], R10 ;  /* 0x0014c80a01007387 */ /* 0x000fe20000100800 */
[--C-:B------:R-:W-:Y:S01]  /*79b0*/  @!P0 IMAD.IADD R14, R14, 0x1, -R42.reuse ;  /* 0x000000010e0e8824 */ /* 0x100fe200078e0a2a */
[C---:B------:R-:W-:Y:S01]  /*79c0*/  ISETP.GT.U32.AND P0, PT, R42.reuse, R16, PT ;  /* 0x000000102a00720c */ /* 0x040fe20003f04070 */
[----:B------:R-:W-:Y:S01]  /*79d0*/  @!P6 IMAD.IADD R15, R15, 0x1, -R42 ;  /* 0x000000010f0fe824 */ /* 0x000fe200078e0a2a */
[----:B------:R-:W-:Y:S01]  /*79e0*/  IABS R19, R31 ;  /* 0x0000001f00137213 */ /* 0x000fe20000000000 */
[C---:B------:R-:W-:Y:S01]  /*79f0*/  IMAD.HI.U32 R20, R45.reuse, R18, RZ ;  /* 0x000000122d147227 */ /* 0x040fe200078e00ff */
[----:B------:R-:W-:Y:S01]  /*7a00*/  ISETP.GT.U32.AND P6, PT, R42, R17, PT ;  /* 0x000000112a00720c */ /* 0x000fe20003fc4070 */
[----:B------:R-:W-:Y:S02]  /*7a10*/  STL [R1+0x14cc], R11 ;  /* 0x0014cc0b01007387 */ /* 0x000fe40000100800 */
[----:B------:R-:W-:-:S02]  /*7a20*/  IMAD.HI.U32 R21, R45, R19, RZ ;  /* 0x000000132d157227 */ /* 0x000fc400078e00ff */
[----:B------:R-:W-:Y:S02]  /*7a30*/  STL [R1+0x14d0], R12 ;  /* 0x0014d00c01007387 */ /* 0x000fe40000100800 */
[----:B------:R-:W-:Y:S02]  /*7a40*/  IMAD.MOV R20, RZ, RZ, -R20 ;  /* 0x000000ffff147224 */ /* 0x000fe400078e0a14 */
[----:B------:R-:W-:Y:S02]  /*7a50*/  VIADD R27, R3, 0x8f ;  /* 0x0000008f031b7836 */ /* 0x000fe40000000000 */
[----:B------:R-:W-:Y:S01]  /*7a60*/  @!P3 IMAD.IADD R13, R13, 0x1, -R42 ;  /* 0x000000010d0db824 */ /* 0x000fe200078e0a2a */
[----:B------:R-:W-:Y:S01]  /*7a70*/  ISETP.GE.AND P3, PT, R29, RZ, PT ;  /* 0x000000ff1d00720c */ /* 0x000fe20003f66270 */
[----:B------:R-:W-:Y:S02]  /*7a80*/  IMAD.MOV R21, RZ, RZ, -R21 ;  /* 0x000000ffff157224 */ /* 0x000fe400078e0a15 */
[----:B------:R-:W-:Y:S01]  /*7a90*/  IMAD R18, R42, R20, R18 ;  /* 0x000000142a127224 */ /* 0x000fe200078e0212 */
[----:B------:R-:W-:Y:S01]  /*7aa0*/  IABS R20, R27 ;  /* 0x0000001b00147213 */ /* 0x000fe20000000000 */
[--C-:B------:R-:W-:Y:S01]  /*7ab0*/  @!P0 IMAD.IADD R16, R16, 0x1, -R42.reuse ;  /* 0x0000000110108824 */ /* 0x100fe200078e0a2a */
[C---:B------:R-:W-:Y:S01]  /*7ac0*/  ISETP.GT.U32.AND P0, PT, R42.reuse, R15, PT ;  /* 0x0000000f2a00720c */ /* 0x040fe20003f04070 */
[----:B------:R-:W-:Y:S01]  /*7ad0*/  IMAD R19, R42, R21, R19 ;  /* 0x000000152a137224 */ /* 0x000fe200078e0213 */
[----:B------:R-:W-:Y:S01]  /*7ae0*/  IABS R21, R35 ;  /* 0x0000002300157213 */ /* 0x000fe20000000000 */
[----:B------:R-:W-:-:S02]  /*7af0*/  @!P6 IMAD.IADD R17, R17, 0x1, -R42 ;  /* 0x000000011111e824 */ /* 0x000fc400078e0a2a */
[----:B------:R-:W-:Y:S01]  /*7b00*/  @!P4 IMAD.MOV R13, RZ, RZ, -R13 ;  /* 0x000000ffff0dc224 */ /* 0x000fe200078e0a0d */
[C---:B------:R-:W-:Y:S01]  /*7b10*/  ISETP.GT.U32.AND P4, PT, R42.reuse, R16, PT ;  /* 0x000000102a00720c */ /* 0x040fe20003f84070 */
[C---:B------:R-:W-:Y:S01]  /*7b20*/  IMAD.HI.U32 R24, R45.reuse, R20, RZ ;  /* 0x000000142d187227 */ /* 0x040fe200078e00ff */
[----:B------:R-:W-:Y:S02]  /*7b30*/  ISETP.GT.U32.AND P6, PT, R42, R17, PT ;  /* 0x000000112a00720c */ /* 0x000fe40003fc4070 */
[----:B------:R-:W-:Y:S01]  /*7b40*/  STL [R1+0x14d4], R13 ;  /* 0x0014d40d01007387 */ /* 0x000fe20000100800 */
[----:B------:R-:W-:-:S04]  /*7b50*/  IMAD.HI.U32 R26, R45, R21, RZ ;  /* 0x000000152d1a7227 */ /* 0x000fc800078e00ff */
[----:B------:R-:W-:Y:S02]  /*7b60*/  IMAD.MOV R24, RZ, RZ, -R24 ;  /* 0x000000ffff187224 */ /* 0x000fe400078e0a18 */
[----:B------:R-:W-:Y:S02]  /*7b70*/  IMAD.MOV R26, RZ, RZ, -R26 ;  /* 0x000000ffff1a7224 */ /* 0x000fe400078e0a1a */
[----:B------:R-:W-:Y:S01]  /*7b80*/  @!P2 IMAD.MOV R14, RZ, RZ, -R14 ;  /* 0x000000ffff0ea224 */ /* 0x000fe200078e0a0e */
[C---:B------:R-:W-:Y:S01]  /*7b90*/  ISETP.GT.U32.AND P2, PT, R42.reuse, R18, PT ;  /* 0x000000122a00720c */ /* 0x040fe20003f44070 */
[C---:B------:R-:W-:Y:S02]  /*7ba0*/  IMAD R20, R42.reuse, R24, R20 ;  /* 0x000000182a147224 */ /* 0x040fe400078e0214 */
        /* <DEDUP_REMOVED lines=8> */
[----:B------:R-:W-:-:S02]  /*7c30*/  VIADD R28, R3, 0x8d ;  /* 0x0000008d031c7836 */ /* 0x000fc40000000000 */
[----:B------:R-:W-:Y:S02]  /*7c40*/  VIADD R29, R3, 0x8c ;  /* 0x0000008c031d7836 */ /* 0x000fe40000000000 */
[--C-:B------:R-:W-:Y:S01]  /*7c50*/  @!P2 IMAD.IADD R18, R18, 0x1, -R42.reuse ;  /* 0x000000011212a824 */ /* 0x100fe200078e0a2a */
[----:B------:R-:W-:Y:S01]  /*7c60*/  IABS R22, R28 ;  /* 0x0000001c00167213 */ /* 0x000fe20000000000 */
[--C-:B------:R-:W-:Y:S01]  /*7c70*/  @!P0 IMAD.IADD R19, R19, 0x1, -R42.reuse ;  /* 0x0000000113138824 */ /* 0x100fe200078e0a2a */
[----:B------:R-:W-:Y:S01]  /*7c80*/  IABS R23, R29 ;  /* 0x0000001d00177213 */ /* 0x000fe20000000000 */
[----:B------:R-:W-:Y:S01]  /*7c90*/  @!P5 IMAD.MOV R15, RZ, RZ, -R15 ;  /* 0x000000ffff0fd224 */ /* 0x000fe200078e0a0f */
[----:B------:R-:W-:Y:S01]  /*7ca0*/  ISETP.GE.AND P0, PT, R31, RZ, PT ;  /* 0x000000ff1f00720c */ /* 0x000fe20003f06270 */
[--C-:B------:R-:W-:Y:S01]  /*7cb0*/  @!P4 IMAD.IADD R20, R20, 0x1, -R42.reuse ;  /* 0x000000011414c824 */ /* 0x100fe200078e0a2a */
[----:B------:R-:W-:Y:S01]  /*7cc0*/  ISETP.GT.U32.AND P4, PT, R42, R18, PT ;  /* 0x000000122a00720c */ /* 0x000fe20003f84070 */
[----:B------:R-:W-:Y:S01]  /*7cd0*/  IMAD.HI.U32 R24, R45, R22, RZ ;  /* 0x000000162d187227 */ /* 0x000fe200078e00ff */
[----:B------:R-:W-:Y:S01]  /*7ce0*/  ISETP.GE.AND P2, PT, R30, RZ, PT ;  /* 0x000000ff1e00720c */ /* 0x000fe20003f46270 */
[----:B------:R-:W-:Y:S01]  /*7cf0*/  STL [R1+0x14dc], R15 ;  /* 0x0014dc0f01007387 */ /* 0x000fe20000100800 */
[C---:B------:R-:W-:Y:S01]  /*7d00*/  ISETP.GT.U32.AND P5, PT, R42.reuse, R20, PT ;  /* 0x000000142a00720c */ /* 0x040fe20003fa4070 */
[----:B------:R-:W-:Y:S01]  /*7d10*/  @!P6 IMAD.IADD R21, R21, 0x1, -R42 ;  /* 0x000000011515e824 */ /* 0x000fe200078e0a2a */
[----:B------:R-:W-:Y:S01]  /*7d20*/  ISETP.GT.U32.AND P6, PT, R42, R19, PT ;  /* 0x000000132a00720c */ /* 0x000fe20003fc4070 */
[----:B------:R-:W-:-:S04]  /*7d30*/  IMAD.HI.U32 R25, R45, R23, RZ ;  /* 0x000000172d197227 */ /* 0x000fc800078e00ff */
[----:B------:R-:W-:Y:S02]  /*7d40*/  IMAD.MOV R24, RZ, RZ, -R24 ;  /* 0x000000ffff187224 */ /* 0x000fe400078e0a18 */
[----:B------:R-:W-:Y:S02]  /*7d50*/  VIADD R31, R3, 0x8b ;  /* 0x0000008b031f7836 */ /* 0x000fe40000000000 */
[----:B------:R-:W-:Y:S02]  /*7d60*/  IMAD.MOV R25, RZ, RZ, -R25 ;  /* 0x000000ffff197224 */ /* 0x000fe400078e0a19 */
[C---:B------:R-:W-:Y:S01]  /*7d70*/  IMAD R22, R42.reuse, R24, R22 ;  /* 0x000000182a167224 */ /* 0x040fe200078e0216 */
[----:B------:R-:W-:Y:S01]  /*7d80*/  IABS R24, R31 ;  /* 0x0000001f00187213 */ /* 0x000fe20000000000 */
[----:B------:R-:W-:Y:S02]  /*7d90*/  IMAD R23, R42, R25, R23 ;  /* 0x000000192a177224 */ /* 0x000fe400078e0217 */
[----:B------:R-:W-:Y:S01]  /*7da0*/  @!P4 IMAD.IADD R18, R18, 0x1, -R42 ;  /* 0x000000011212c824 */ /* 0x000fe200078e0a2a */
[----:B------:R-:W-:Y:S01]  /*7db0*/  ISETP.GE.AND P4, PT, R27, RZ, PT ;  /* 0x000000ff1b00720c */ /* 0x000fe20003f86270 */
[----:B------:R-:W-:-:S04]  /*7dc0*/  IMAD.HI.U32 R27, R45, R24, RZ ;  /* 0x000000182d1b7227 */ /* 0x000fc800078e00ff */
[----:B------:R-:W-:Y:S01]  /*7dd0*/  @!P6 IMAD.IADD R19, R19, 0x1, -R42 ;  /* 0x000000011313e824 */ /* 0x000fe200078e0a2a */
[C---:B------:R-:W-:Y:S01]  /*7de0*/  ISETP.GT.U32.AND P6, PT, R42.reuse, R23, PT ;  /* 0x000000172a00720c */ /* 0x040fe20003fc4070 */
[----:B------:R-:W-:Y:S02]  /*7df0*/  IMAD.MOV R27, RZ, RZ, -R27 ;  /* 0x000000ffff1b7224 */ /* 0x000fe400078e0a1b */
[----:B------:R-:W-:Y:S02]  /*7e00*/  VIADD R30, R3, 0x8a ;  /* 0x0000008a031e7836 */ /* 0x000fe40000000000 */
[C---:B------:R-:W-:Y:S02]  /*7e10*/  IMAD R24, R42.reuse, R27, R24 ;  /* 0x0000001b2a187224 */ /* 0x040fe400078e0218 */
[----:B------:R-:W-:Y:S01]  /*7e20*/  @!P1 IMAD.MOV R16, RZ, RZ, -R16 ;  /* 0x000000ffff109224 */ /* 0x000fe200078e0a10 */
[----:B------:R-:W-:Y:S01]  /*7e30*/  IABS R25, R30 ;  /* 0x0000001e00197213 */ /* 0x000fe20000000000 */
[----:B------:R-:W-:Y:S01]  /*7e40*/  @!P3 IMAD.MOV R17, RZ, RZ, -R17 ;  /* 0x000000ffff11b224 */ /* 0x000fe200078e0a11 */
[C---:B------:R-:W-:Y:S01]  /*7e50*/  ISETP.GT.U32.AND P1, PT, R42.reuse, R21, PT ;  /* 0x000000152a00720c */ /* 0x040fe20003f24070 */
[----:B------:R-:W-:Y:S01]  /*7e60*/  @!P0 IMAD.MOV R19, RZ, RZ, -R19 ;  /* 0x000000ffff138224 */ /* 0x000fe200078e0a13 */
[----:B------:R-:W-:Y:S01]  /*7e70*/  ISETP.GT.U32.AND P3, PT, R42, R22, PT ;  /* 0x000000162a00720c */ /* 0x000fe20003f64070 */
[--C-:B------:R-:W-:Y:S01]  /*7e80*/  @!P5 IMAD.IADD R20, R20, 0x1, -R42.reuse ;  /* 0x000000011414d824 */ /* 0x100fe200078e0a2a */
[C---:B------:R-:W-:Y:S01]  /*7e90*/  ISETP.GT.U32.AND P0, PT, R42.reuse, R24, PT ;  /* 0x000000182a00720c */ /* 0x040fe20003f04070 */
[----:B------:R-:W-:Y:S01]  /*7ea0*/  @!P6 IMAD.IADD R23, R23, 0x1, -R42 ;  /* 0x000000011717e824 */ /* 0x000fe200078e0a2a */
[----:B------:R-:W-:Y:S01]  /*7eb0*/  ISETP.GE.AND P5, PT, R35, RZ, PT ;  /* 0x000000ff2300720c */ /* 0x000fe20003fa6270 */
[----:B------:R-:W-:Y:S01]  /*7ec0*/  IMAD.HI.U32 R26, R45, R25, RZ ;  /* 0x000000192d1a7227 */ /* 0x000fe200078e00ff */
[----:B------:R-:W-:Y:S03]  /*7ed0*/  STL [R1+0x14e0], R16 ;  /* 0x0014e01001007387 */ /* 0x000fe60000100800 */
[----:B------:R-:W-:Y:S01]  /*7ee0*/  @!P2 IMAD.MOV R18, RZ, RZ, -R18 ;  /* 0x000000ffff12a224 */ /* 0x000fe200078e0a12 */
[----:B------:R-:W-:Y:S01]  /*7ef0*/  ISETP.GT.U32.AND P2, PT, R42, R23, PT ;  /* 0x000000172a00720c */ /* 0x000fe20003f44070 */
[----:B------:R-:W-:Y:S01]  /*7f00*/  IMAD.MOV R26, RZ, RZ, -R26 ;  /* 0x000000ffff1a7224 */ /* 0x000fe200078e0a1a */
[----:B------:R-:W-:Y:S01]  /*7f10*/  STL [R1+0x14e4], R17 ;  /* 0x0014e41101007387 */ /* 0x000fe20000100800 */
[--C-:B------:R-:W-:Y:S01]  /*7f20*/  @!P1 IMAD.IADD R21, R21, 0x1, -R42.reuse ;  /* 0x0000000115159824 */ /* 0x100fe200078e0a2a */
[----:B------:R-:W-:Y:S01]  /*7f30*/  ISETP.GE.AND P1, PT, R28, RZ, PT ;  /* 0x000000ff1c00720c */ /* 0x000fe20003f26270 */
[--C-:B------:R-:W-:Y:S01]  /*7f40*/  @!P3 IMAD.IADD R22, R22, 0x1, -R42.reuse ;  /* 0x000000011616b824 */ /* 0x100fe200078e0a2a */
[----:B------:R-:W-:Y:S01]  /*7f50*/  ISETP.GE.AND P3, PT, R29, RZ, PT ;  /* 0x000000ff1d00720c */ /* 0x000fe20003f66270 */
[C---:B------:R-:W-:Y:S01]  /*7f60*/  IMAD R25, R42.reuse, R26, R25 ;  /* 0x0000001a2a197224 */ /* 0x040fe200078e0219 */
[----:B------:R-:W-:Y:S01]  /*7f70*/  STL [R1+0x14e8], R18 ;  /* 0x0014e81201007387 */ /* 0x000fe20000100800 */
[C---:B------:R-:W-:Y:S01]  /*7f80*/  VIADD R35, R3.reuse, 0x88 ;  /* 0x0000008803237836 */ /* 0x040fe20000000000 */
[----:B------:R-:W-:Y:S01]  /*7f90*/  ISETP.GT.U32.AND P6, PT, R42, R22, PT ;  /* 0x000000162a00720c */ /* 0x000fe20003fc4070 */
[----:B------:R-:W-:Y:S01]  /*7fa0*/  @!P0 IMAD.IADD R24, R24, 0x1, -R42 ;  /* 0x0000000118188824 */ /* 0x000fe200078e0a2a */
[----:B------:R-:W-:Y:S01]  /*7fb0*/  STL [R1+0x14ec], R19 ;  /* 0x0014ec1301007387 */ /* 0x000fe20000100800 */
[----:B------:R-:W-:Y:S01]  /*7fc0*/  @!P5 IMAD.MOV R21, RZ, RZ, -R21 ;  /* 0x000000ffff15d224 */ /* 0x000fe200078e0a15 */
[C---:B------:R-:W-:Y:S01]  /*7fd0*/  ISETP.GT.U32.AND P5, PT, R42.reuse, R25, PT ;  /* 0x000000192a00720c */ /* 0x040fe20003fa4070 */
[----:B------:R-:W-:Y:S01]  /*7fe0*/  VIADD R29, R3, 0x89 ;  /* 0x00000089031d7836 */ /* 0x000fe20000000000 */
[----:B------:R-:W-:Y:S01]  /*7ff0*/  IABS R27, R35 ;  /* 0x00000023001b7213 */ /* 0x000fe20000000000 */
[----:B------:R-:W-:Y:S01]  /*8000*/  @!P4 IMAD.MOV R20, RZ, RZ, -R20 ;  /* 0x000000ffff14c224 */ /* 0x000fe200078e0a14 */
[----:B------:R-:W-:Y:S01]  /*8010*/  ISETP.GT.U32.AND P0, PT, R42, R24, PT ;  /* 0x000000182a00720c */ /* 0x000fe20003f04070 */
[--C-:B------:R-:W-:Y:S01]  /*8020*/  @!P2 IMAD.IADD R23, R23, 0x1, -R42.reuse ;  /* 0x000000011717a824 */ /* 0x100fe200078e0a2a */
[----:B------:R-:W-:Y:S01]  /*8030*/  IABS R26, R29 ;  /* 0x0000001d001a7213 */ /* 0x000fe20000000000 */
[----:B------:R-:W-:Y:S01]  /*8040*/  VIADD R60, R3, 0x11 ;  /* 0x00000011033c7836 */ /* 0x000fe20000000000 */
[----:B------:R-:W-:Y:S01]  /*8050*/  ISETP.GE.AND P4, PT, R31, RZ, PT ;  /* 0x000000ff1f00720c */ /* 0x000fe20003f86270 */
[----:B------:R-:W-:Y:S01]  /*8060*/  @!P6 IMAD.IADD R22, R22, 0x1, -R42 ;  /* 0x000000011616e824 */ /* 0x000fe200078e0a2a */
[----:B------:R-:W-:Y:S01]  /*8070*/  ISETP.GE.AND P2, PT, R29, RZ, PT ;  /* 0x000000ff1d00720c */ /* 0x000fe20003f46270 */
[----:B------:R-:W-:Y:S01]  /*8080*/  IMAD.HI.U32 R29, R45, R27, RZ ;  /* 0x0000001b2d1d7227 */ /* 0x000fe200078e00ff */
[----:B------:R-:W-:Y:S01]  /*8090*/  ISETP.GE.AND P6, PT, R30, RZ, PT ;  /* 0x000000ff1e00720c */ /* 0x000fe20003fc6270 */
[----:B------:R-:W-:Y:S02]  /*80a0*/  STL [R1+0x14f0], R20 ;  /* 0x0014f01401007387 */ /* 0x000fe40000100800 */
[----:B------:R-:W-:-:S02]  /*80b0*/  IMAD.MOV R29, RZ, RZ, -R29 ;  /* 0x000000ffff1d7224 */ /* 0x000fc400078e0a1d */
[--C-:B------:R-:W-:Y:S01]  /*80c0*/  @!P5 IMAD.IADD R25, R25, 0x1, -R42.reuse ;  /* 0x000000011919d824 */ /* 0x100fe200078e0a2a */
[----:B------:R-:W-:Y:S01]  /*80d0*/  ISETP.GE.AND P5, PT, R35, RZ, PT ;  /* 0x000000ff2300720c */ /* 0x000fe20003fa6270 */
[----:B------:R-:W-:Y:S01]  /*80e0*/  VIADD R31, R3, 0x87 ;  /* 0x00000087031f7836 */ /* 0x000fe20000000000 */
[----:B------:R-:W-:Y:S01]  /*80f0*/  STL [R1+0x14f4], R21 ;  /* 0x0014f41501007387 */ /* 0x000fe20000100800 */
[----:B------:R-:W-:Y:S02]  /*8100*/  @!P0 IMAD.IADD R24, R24, 0x1, -R42 ;  /* 0x0000000118188824 */ /* 0x000fe400078e0a2a */
[----:B------:R-:W-:Y:S01]  /*8110*/  IMAD R27, R42, R29, R27 ;  /* 0x0000001d2a1b7224 */ /* 0x000fe200078e021b */
[----:B------:R-:W-:Y:S01]  /*8120*/  IABS R30, R31 ;  /* 0x0000001f001e7213 */ /* 0x000fe20000000000 */
[----:B------:R-:W-:-:S04]  /*8130*/  IMAD.HI.U32 R28, R45, R26, RZ ;  /* 0x0000001a2d1c7227 */ /* 0x000fc800078e00ff */
[----:B------:R-:W-:Y:S01]  /*8140*/  @!P1 IMAD.MOV R22, RZ, RZ, -R22 ;  /* 0x000000ffff169224 */ /* 0x000fe200078e0a16 */
[C---:B------:R-:W-:Y:S01]  /*8150*/  ISETP.GT.U32.AND P1, PT, R42.reuse, R25, PT ;  /* 0x000000192a00720c */ /* 0x040fe20003f24070 */
[----:B------:R-:W-:Y:S01]  /*8160*/  @!P4 IMAD.MOV R24, RZ, RZ, -R24 ;  /* 0x000000ffff18c224 */ /* 0x000fe200078e0a18 */
[C---:B------:R-:W-:Y:S01]  /*8170*/  ISETP.GT.U32.AND P4, PT, R42.reuse, R27, PT ;  /* 0x0000001b2a00720c */ /* 0x040fe20003f84070 */
[----:B------:R-:W-:Y:S01]  /*8180*/  IMAD.MOV R28, RZ, RZ, -R28 ;  /* 0x000000ffff1c7224 */ /* 0x000fe200078e0a1c */
[----:B------:R-:W-:Y:S01]  /*8190*/  STL [R1+0x14f8], R22 ;  /* 0x0014f81601007387 */ /* 0x000fe20000100800 */
[----:B------:R-:W-:Y:S01]  /*81a0*/  @!P3 IMAD.MOV R23, RZ, RZ, -R23 ;  /* 0x000000ffff17b224 */ /* 0x000fe200078e0a17 */
[----:B------:R-:W-:Y:S01]  /*81b0*/  ISETP.GE.AND P3, PT, R31, RZ, PT ;  /* 0x000000ff1f00720c */ /* 0x000fe20003f66270 */
[C---:B------:R-:W-:Y:S02]  /*81c0*/  IMAD R26, R42.reuse, R28, R26 ;  /* 0x0000001c2a1a7224 */ /* 0x040fe400078e021a */
[----:B------:R-:W-:Y:S01]  /*81d0*/  IMAD.HI.U32 R28, R45, R30, RZ ;  /* 0x0000001e2d1c7227 */ /* 0x000fe200078e00ff */
[----:B------:R-:W-:Y:S02]  /*81e0*/  STL [R1+0x14fc], R23 ;  /* 0x0014fc1701007387 */ /* 0x000fe40000100800 */
[----:B------:R-:W-:Y:S01]  /*81f0*/  ISETP.GT.U32.AND P0, PT, R42, R26, PT ;  /* 0x0000001a2a00720c */ /* 0x000fe20003f04070 */
[----:B------:R-:W-:Y:S01]  /*8200*/  VIADD R31, R3, 0x86 ;  /* 0x00000086031f7836 */ /* 0x000fe20000000000 */
[----:B------:R-:W-:Y:S01]  /*8210*/  STL [R1+0x1500], R24 ;  /* 0x0015001801007387 */ /* 0x000fe20000100800 */
[----:B------:R-:W-:-:S02]  /*8220*/  IMAD.MOV R28, RZ, RZ, -R28 ;  /* 0x000000ffff1c7224 */ /* 0x000fc400078e0a1c */
[----:B------:R-:W-:Y:S01]  /*8230*/  @!P1 IMAD.IADD R25, R25, 0x1, -R42 ;  /* 0x0000000119199824 */ /* 0x000fe200078e0a2a */
[----:B------:R-:W-:Y:S01]  /*8240*/  ISETP.GE.AND P1, PT, R31, RZ, PT ;  /* 0x000000ff1f00720c */ /* 0x000fe20003f26270 */
[C---:B------:R-:W-:Y:S01]  /*8250*/  IMAD R30, R42.reuse, R28, R30 ;  /* 0x0000001c2a1e7224 */ /* 0x040fe200078e021e */
[----:B------:R-:W-:Y:S01]  /*8260*/  IABS R31, R31 ;  /* 0x0000001f001f7213 */ /* 0x000fe20000000000 */
[----:B------:R-:W-:Y:S02]  /*8270*/  @!P4 IMAD.IADD R27, R27, 0x1, -R42 ;  /* 0x000000011b1bc824 */ /* 0x000fe400078e0a2a */
        /* <DEDUP_REMOVED lines=8> */
[C---:B------:R-:W-:Y:S02]  /*8300*/  IMAD R31, R42.reuse, R36, R31 ;  /* 0x000000242a1f7224 */ /* 0x040fe400078e021f */
[C---:B------:R-:W-:Y:S01]  /*8310*/  IMAD R32, R42.reuse, R35, R32 ;  /* 0x000000232a207224 */ /* 0x040fe200078e0220 */
[----:B------:R-:W-:Y:S01]  /*8320*/  IABS R35, R53 ;  /* 0x0000003500237213 */ /* 0x000fe20000000000 */
[--C-:B------:R-:W-:Y:S01]  /*8330*/  @!P4 IMAD.IADD R27, R27, 0x1, -R42.reuse ;  /* 0x000000011b1bc824 */ /* 0x100fe200078e0a2a */
[----:B------:R-:W-:Y:S01]  /*8340*/  ISETP.GT.U32.AND P4, PT, R42, R31, PT ;  /* 0x0000001f2a00720c */ /* 0x000fe20003f84070 */
[----:B------:R-:W-:Y:S01]  /*8350*/  @!P6 IMAD.IADD R30, R30, 0x1, -R42 ;  /* 0x000000011e1ee824 */ /* 0x000fe200078e0a2a */
[----:B------:R-:W-:Y:S01]  /*8360*/  ISETP.GT.U32.AND P6, PT, R42, R32, PT ;  /* 0x000000202a00720c */ /* 0x000fe20003fc4070 */
[----:B------:R-:W-:-:S04]  /*8370*/  IMAD.HI.U32 R29, R45, R33, RZ ;  /* 0x000000212d1d7227 */ /* 0x000fc800078e00ff */
[----:B------:R-:W-:Y:S02]  /*8380*/  IMAD.MOV R29, RZ, RZ, -R29 ;  /* 0x000000ffff1d7224 */ /* 0x000fe400078e0a1d */
[--C-:B------:R-:W-:Y:S02]  /*8390*/  @!P0 IMAD.IADD R26, R26, 0x1, -R42.reuse ;  /* 0x000000011a1a8824 */ /* 0x100fe400078e0a2a */
[C---:B------:R-:W-:Y:S01]  /*83a0*/  IMAD R33, R42.reuse, R29, R33 ;  /* 0x0000001d2a217224 */ /* 0x040fe200078e0221 */
[----:B------:R-:W-:Y:S01]  /*83b0*/  IABS R29, R54 ;  /* 0x00000036001d7213 */ /* 0x000fe20000000000 */
[--C-:B------:R-:W-:Y:S01]  /*83c0*/  @!P4 IMAD.IADD R31, R31, 0x1, -R42.reuse ;  /* 0x000000011f1fc824 */ /* 0x100fe200078e0a2a */
[----:B------:R-:W-:Y:S01]  /*83d0*/  ISETP.GT.U32.AND P4, PT, R42, R30, PT ;  /* 0x0000001e2a00720c */ /* 0x000fe20003f84070 */
[----:B------:R-:W-:Y:S01]  /*83e0*/  @!P6 IMAD.IADD R32, R32, 0x1, -R42 ;  /* 0x000000012020e824 */ /* 0x000fe200078e0a2a */
[----:B------:R-:W-:Y:S01]  /*83f0*/  ISETP.GT.U32.AND P0, PT, R42, R26, PT ;  /* 0x0000001a2a00720c */ /* 0x000fe20003f04070 */
[----:B------:R-:W-:-:S03]  /*8400*/  IMAD.HI.U32 R28, R45, R34, RZ ;  /* 0x000000222d1c7227 */ /* 0x000fc600078e00ff */
[----:B------:R-:W-:Y:S01]  /*8410*/  ISETP.GT.U32.AND P6, PT, R42, R32, PT ;  /* 0x000000202a00720c */ /* 0x000fe20003fc4070 */
[----:B------:R-:W-:Y:S02]  /*8420*/  IMAD.MOV R28, RZ, RZ, -R28 ;  /* 0x000000ffff1c7224 */ /* 0x000fe400078e0a1c */
[----:B------:R-:W-:-:S04]  /*8430*/  IMAD.HI.U32 R37, R45, R29, RZ ;  /* 0x0000001d2d257227 */ /* 0x000fc800078e00ff */
[----:B------:R-:W-:Y:S02]  /*8440*/  IMAD R34, R42, R28, R34 ;  /* 0x0000001c2a227224 */ /* 0x000fe400078e0222 */
[----:B------:R-:W-:Y:S02]  /*8450*/  IMAD.MOV R37, RZ, RZ, -R37 ;  /* 0x000000ffff257224 */ /* 0x000fe400078e0a25 */
[--C-:B------:R-:W-:Y:S01]  /*8460*/  @!P4 IMAD.IADD R30, R30, 0x1, -R42.reuse ;  /* 0x000000011e1ec824 */ /* 0x100fe200078e0a2a */
[C---:B------:R-:W-:Y:S01]  /*8470*/  ISETP.GT.U32.AND P4, PT, R42.reuse, R34, PT ;  /* 0x000000222a00720c */ /* 0x040fe20003f84070 */
[----:B------:R-:W-:Y:S02]  /*8480*/  IMAD R29, R42, R37, R29 ;  /* 0x000000252a1d7224 */ /* 0x000fe400078e021d */
[--C-:B------:R-:W-:Y:S01]  /*8490*/  @!P0 IMAD.IADD R26, R26, 0x1, -R42.reuse ;  /* 0x000000011a1a8824 */ /* 0x100fe200078e0a2a */
[----:B------:R-:W-:Y:S01]  /*84a0*/  ISETP.GE.AND P0, PT, R44, RZ, PT ;  /* 0x000000ff2c00720c */ /* 0x000fe20003f06270 */
[----:B------:R-:W-:Y:S01]  /*84b0*/  @!P6 IMAD.IADD R32, R32, 0x1, -R42 ;  /* 0x000000012020e824 */ /* 0x000fe200078e0a2a */
[C---:B------:R-:W-:Y:S01]  /*84c0*/  ISETP.GT.U32.AND P6, PT, R42.reuse, R29, PT ;  /* 0x0000001d2a00720c */ /* 0x040fe20003fc4070 */
[----:B------:R-:W-:Y:S01]  /*84d0*/  @!P2 IMAD.MOV R26, RZ, RZ, -R26 ;  /* 0x000000ffff1aa224 */ /* 0x000fe200078e0a1a */
[----:B------:R-:W-:Y:S01]  /*84e0*/  ISETP.GT.U32.AND P2, PT, R42, R31, PT ;  /* 0x0000001f2a00720c */ /* 0x000fe20003f44070 */
[----:B------:R-:W-:-:S03]  /*84f0*/  IMAD.HI.U32 R28, R45, R35, RZ ;  /* 0x000000232d1c7227 */ /* 0x000fc600078e00ff */
[----:B------:R-:W-:Y:S01]  /*8500*/  STL [R1+0x1508], R26 ;  /* 0x0015081a01007387 */ /* 0x000fe20000100800 */
[----:B------:R-:W-:Y:S02]  /*8510*/  VIADD R44, R3, 0x7f ;  /* 0x0000007f032c7836 */ /* 0x000fe40000000000 */
[----:B------:R-:W-:Y:S02]  /*8520*/  IMAD.MOV R28, RZ, RZ, -R28 ;  /* 0x000000ffff1c7224 */ /* 0x000fe400078e0a1c */
[--C-:B------:R-:W-:Y:S01]  /*8530*/  @!P4 IMAD.IADD R34, R34, 0x1, -R42.reuse ;  /* 0x000000012222c824 */ /* 0x100fe200078e0a2a */
[----:B------:R-:W-:Y:S01]  /*8540*/  IABS R39, R44 ;  /* 0x0000002c00277213 */ /* 0x000fe20000000000 */
[C---:B------:R-:W-:Y:S01]  /*8550*/  IMAD R35, R42.reuse, R28, R35 ;  /* 0x0000001c2a237224 */ /* 0x040fe200078e0223 */
[----:B------:R-:W-:Y:S01]  /*8560*/  ISETP.GE.AND P4, PT, R47, RZ, PT ;  /* 0x000000ff2f00720c */ /* 0x000fe20003f86270 */
[----:B------:R-:W-:Y:S01]  /*8570*/  @!P5 IMAD.MOV R27, RZ, RZ, -R27 ;  /* 0x000000ffff1bd224 */ /* 0x000fe200078e0a1b */
[C---:B------:R-:W-:Y:S01]  /*8580*/  ISETP.GT.U32.AND P5, PT, R42.reuse, R33, PT ;  /* 0x000000212a00720c */ /* 0x040fe20003fa4070 */
[----:B------:R-:W-:Y:S01]  /*8590*/  @!P6 IMAD.IADD R29, R29, 0x1, -R42 ;  /* 0x000000011d1de824 */ /* 0x000fe200078e0a2a */
[----:B------:R-:W-:Y:S01]  /*85a0*/  ISETP.GT.U32.AND P6, PT, R42, R34, PT ;  /* 0x000000222a00720c */ /* 0x000fe20003fc4070 */
[----:B------:R-:W-:-:S04]  /*85b0*/  IMAD.HI.U32 R36, R45, R39, RZ ;  /* 0x000000272d247227 */ /* 0x000fc800078e00ff */
[----:B------:R-:W-:Y:S01]  /*85c0*/  @!P2 IMAD.IADD R31, R31, 0x1, -R42 ;  /* 0x000000011f1fa824 */ /* 0x000fe200078e0a2a */
[----:B------:R-:W-:Y:S01]  /*85d0*/  ISETP.GT.U32.AND P2, PT, R42, R35, PT ;  /* 0x000000232a00720c */ /* 0x000fe20003f44070 */
[----:B------:R-:W-:-:S04]  /*85e0*/  IMAD.HI.U32 R28, R45, R40, RZ ;  /* 0x000000282d1c7227 */ /* 0x000fc800078e00ff */
[----:B------:R-:W-:Y:S02]  /*85f0*/  IMAD.MOV R36, RZ, RZ, -R36 ;  /* 0x000000ffff247224 */ /* 0x000fe400078e0a24 */
[----:B------:R-:W-:Y:S02]  /*8600*/  VIADD R47, R3, 0x7e ;  /* 0x0000007e032f7836 */ /* 0x000fe40000000000 */
[----:B------:R-:W-:Y:S02]  /*8610*/  IMAD.MOV R28, RZ, RZ, -R28 ;  /* 0x000000ffff1c7224 */ /* 0x000fe400078e0a1c */
[----:B------:R-:W-:Y:S01]  /*8620*/  IMAD R39, R42, R36, R39 ;  /* 0x000000242a277224 */ /* 0x000fe200078e0227 */
[----:B------:R-:W-:Y:S01]  /*8630*/  IABS R38, R47 ;  /* 0x0000002f00267213 */ /* 0x000fe20000000000 */
[----:B------:R-:W-:Y:S01]  /*8640*/  @!P5 IMAD.IADD R33, R33, 0x1, -R42 ;  /* 0x000000012121d824 */ /* 0x000fe200078e0a2a */
[----:B------:R-:W-:Y:S01]  /*8650*/  ISETP.GE.AND P5, PT, R46, RZ, PT ;  /* 0x000000ff2e00720c */ /* 0x000fe20003fa6270 */
[----:B------:R-:W-:-:S02]  /*8660*/  IMAD R40, R42, R28, R40 ;  /* 0x0000001c2a287224 */ /* 0x000fc400078e0228 */
[--C-:B------:R-:W-:Y:S01]  /*8670*/  @!P6 IMAD.IADD R34, R34, 0x1, -R42.reuse ;  /* 0x000000012222e824 */ /* 0x100fe200078e0a2a */
[C---:B------:R-:W-:Y:S01]  /*8680*/  ISETP.GT.U32.AND P6, PT, R42.reuse, R39, PT ;  /* 0x000000272a00720c */ /* 0x040fe20003fc4070 */
[----:B------:R-:W-:Y:S01]  /*8690*/  @!P2 IMAD.IADD R35, R35, 0x1, -R42 ;  /* 0x000000012323a824 */ /* 0x000fe200078e0a2a */
[----:B------:R-:W-:Y:S01]  /*86a0*/  ISETP.GT.U32.AND P2, PT, R42, R33, PT ;  /* 0x000000212a00720c */ /* 0x000fe20003f44070 */
[----:B------:R-:W-:-:S04]  /*86b0*/  IMAD.HI.U32 R37, R45, R38, RZ ;  /* 0x000000262d257227 */ /* 0x000fc800078e00ff */
[----:B------:R-:W-:Y:S01]  /*86c0*/  @!P0 IMAD.MOV R32, RZ, RZ, -R32 ;  /* 0x000000ffff208224 */ /* 0x000fe200078e0a20 */
[C---:B------:R-:W-:Y:S01]  /*86d0*/  ISETP.GT.U32.AND P0, PT, R42.reuse, R40, PT ;  /* 0x000000282a00720c */ /* 0x040fe20003f04070 */
[----:B------:R-:W-:Y:S01]  /*86e0*/  @!P1 IMAD.MOV R31, RZ, RZ, -R31 ;  /* 0x000000ffff1f9224 */ /* 0x000fe200078e0a1f */
[C---:B------:R-:W-:Y:S01]  /*86f0*/  ISETP.GT.U32.AND P1, PT, R42.reuse, R35, PT ;  /* 0x000000232a00720c */ /* 0x040fe20003f24070 */
[----:B------:R-:W-:Y:S02]  /*8700*/  IMAD.MOV R37, RZ, RZ, -R37 ;  /* 0x000000ffff257224 */ /* 0x000fe400078e0a25 */
[----:B------:R-:W-:Y:S01]  /*8710*/  @!P3 IMAD.MOV R30, RZ, RZ, -R30 ;  /* 0x000000ffff1eb224 */ /* 0x000fe200078e0a1e */
[C---:B------:R-:W-:Y:S01]  /*8720*/  ISETP.GT.U32.AND P3, PT, R42.reuse, R29, PT ;  /* 0x0000001d2a00720c */ /* 0x040fe20003f64070 */
[----:B------:R-:W-:Y:S02]  /*8730*/  IMAD R38, R42, R37, R38 ;  /* 0x000000252a267224 */ /* 0x000fe400078e0226 */
[----:B------:R-:W-:-:S02]  /*8740*/  VIADD R46, R3, 0x7d ;  /* 0x0000007d032e7836 */ /* 0x000fc40000000000 */
[--C-:B------:R-:W-:Y:S01]  /*8750*/  @!P6 IMAD.IADD R39, R39, 0x1, -R42.reuse ;  /* 0x000000012727e824 */ /* 0x100fe200078e0a2a */
[----:B------:R-:W-:Y:S01]  /*8760*/  ISETP.GT.U32.AND P6, PT, R42, R38, PT ;  /* 0x000000262a00720c */ /* 0x000fe20003fc4070 */
[--C-:B------:R-:W-:Y:S01]  /*8770*/  @!P2 IMAD.IADD R33, R33, 0x1, -R42.reuse ;  /* 0x000000012121a824 */ /* 0x100fe200078e0a2a */
[----:B------:R-:W-:Y:S01]  /*8780*/  IABS R28, R46 ;  /* 0x0000002e001c7213 */ /* 0x000fe20000000000 */
[--C-:B------:R-:W-:Y:S01]  /*8790*/  @!P0 IMAD.IADD R40, R40, 0x1, -R42.reuse ;  /* 0x0000000128288824 */ /* 0x100fe200078e0a2a */
[----:B------:R-:W-:Y:S01]  /*87a0*/  ISETP.GE.AND P2, PT, R53, RZ, PT ;  /* 0x000000ff3500720c */ /* 0x000fe20003f46270 */
[----:B------:R-:W-:Y:S01]  /*87b0*/  @!P1 IMAD.IADD R35, R35, 0x1, -R42 ;  /* 0x0000000123239824 */ /* 0x000fe200078e0a2a */
[----:B------:R-:W-:Y:S01]  /*87c0*/  ISETP.GE.AND P1, PT, R54, RZ, PT ;  /* 0x000000ff3600720c */ /* 0x000fe20003f26270 */
[----:B------:R-:W-:Y:S01]  /*87d0*/  @!P5 IMAD.MOV R33, RZ, RZ, -R33 ;  /* 0x000000ffff21d224 */ /* 0x000fe200078e0a21 */
[----:B------:R-:W-:Y:S01]  /*87e0*/  ISETP.GT.U32.AND P5, PT, R42, R40, PT ;  /* 0x000000282a00720c */ /* 0x000fe20003fa4070 */
[----:B------:R-:W-:Y:S01]  /*87f0*/  IMAD.HI.U32 R36, R45, R28, RZ ;  /* 0x0000001c2d247227 */ /* 0x000fe200078e00ff */
[----:B------:R-:W-:-:S03]  /*8800*/  ISETP.GE.AND P0, PT, R44, RZ, PT ;  /* 0x000000ff2c00720c */ /* 0x000fc60003f06270 */
[----:B------:R-:W-:Y:S01]  /*8810*/  @!P3 IMAD.IADD R29, R29, 0x1, -R42 ;  /* 0x000000011d1db824 */ /* 0x000fe200078e0a2a */
[----:B------:R-:W-:Y:S01]  /*8820*/  ISETP.GE.AND P3, PT, R55, RZ, PT ;  /* 0x000000ff3700720c */ /* 0x000fe20003f66270 */
[----:B------:R-:W-:Y:S02]  /*8830*/  IMAD.MOV R36, RZ, RZ, -R36 ;  /* 0x000000ffff247224 */ /* 0x000fe400078e0a24 */
[----:B------:R-:W-:Y:S02]  /*8840*/  @!P6 IMAD.IADD R38, R38, 0x1, -R42 ;  /* 0x000000012626e824 */ /* 0x000fe400078e0a2a */
[----:B0-----:R-:W-:Y:S02]  /*8850*/  IMAD.MOV.U32 R0, RZ, RZ, R29 ;  /* 0x000000ffff007224 */ /* 0x001fe400078e001d */
[C---:B------:R-:W-:Y:S01]  /*8860*/  IMAD R28, R42.reuse, R36, R28 ;  /* 0x000000242a1c7224 */ /* 0x040fe200078e021c */
[----:B------:R-:W-:Y:S01]  /*8870*/  ISETP.GT.U32.AND P6, PT, R42, R38, PT ;  /* 0x000000262a00720c */ /* 0x000fe20003fc4070 */
[----:B------:R-:W-:-:S02]  /*8880*/  VIADD R44, R3, 0x7b ;  /* 0x0000007b032c7836 */ /* 0x000fc40000000000 */
[----:B------:R-:W-:Y:S01]  /*8890*/  @!P1 IMAD.MOV R0, RZ, RZ, -R0 ;  /* 0x000000ffff009224 */ /* 0x000fe200078e0a00 */
[----:B------:R-:W-:Y:S01]  /*88a0*/  ISETP.GT.U32.AND P1, PT, R42, R28, PT ;  /* 0x0000001c2a00720c */ /* 0x000fe20003f24070 */
[----:B------:R-:W-:Y:S01]  /*88b0*/  @!P5 IMAD.IADD R40, R40, 0x1, -R42 ;  /* 0x000000012828d824 */ /* 0x000fe200078e0a2a */
[----:B------:R-:W-:Y:S01]  /*88c0*/  IABS R29, R44 ;  /* 0x0000002c001d7213 */ /* 0x000fe20000000000 */
[----:B------:R-:W-:Y:S01]  /*88d0*/  @!P2 IMAD.MOV R35, RZ, RZ, -R35 ;  /* 0x000000ffff23a224 */ /* 0x000fe200078e0a23 */
[----:B------:R0:W-:Y:S01]  /*88e0*/  STL [R1+0x18c], R0 ;  /* 0x00018c0001007387 */ /* 0x0001e20000100800 */
[----:B------:R-:W-:Y:S01]  /*88f0*/  ISETP.GE.AND P2, PT, R47, RZ, PT ;  /* 0x000000ff2f00720c */ /* 0x000fe20003f46270 */
[C---:B------:R-:W-:Y:S01]  /*8900*/  VIADD R55, R3.reuse, 0x7c ;  /* 0x0000007c03377836 */ /* 0x040fe20000000000 */
[----:B------:R-:W-:Y:S01]  /*8910*/  ISETP.GE.AND P5, PT, R46, RZ, PT ;  /* 0x000000ff2e00720c */ /* 0x000fe20003fa6270 */
[----:B------:R-:W-:Y:S01]  /*8920*/  @!P4 IMAD.MOV R34, RZ, RZ, -R34 ;  /* 0x000000ffff22c224 */ /* 0x000fe200078e0a22 */
[----:B------:R-:W-:Y:S01]  /*8930*/  ISETP.GT.U32.AND P4, PT, R42, R39, PT ;  /* 0x000000272a00720c */ /* 0x000fe20003f84070 */
[----:B------:R-:W-:Y:S01]  /*8940*/  @!P6 IMAD.IADD R38, R38, 0x1, -R42 ;  /* 0x000000012626e824 */ /* 0x000fe200078e0a2a */
[----:B------:R-:W-:Y:S01]  /*8950*/  IABS R37, R55 ;  /* 0x0000003700257213 */ /* 0x000fe20000000000 */
[----:B------:R-:W-:-:S02]  /*8960*/  VIADD R47, R3, 0x7a ;  /* 0x0000007a032f7836 */ /* 0x000fc40000000000 */
[----:B0-----:R-:W-:Y:S02]  /*8970*/  IMAD.MOV.U32 R0, RZ, RZ, R40 ;  /* 0x000000ffff007224 */ /* 0x001fe400078e0028 */
[----:B------:R-:W-:Y:S01]  /*8980*/  IMAD.HI.U32 R40, R45, R29, RZ ;  /* 0x0000001d2d287227 */ /* 0x000fe200078e00ff */
[----:B------:R-:W-:-:S03]  /*8990*/  IABS R46, R47 ;  /* 0x0000002f002e7213 */ /* 0x000fc60000000000 */
[----:B------:R-:W-:Y:S01]  /*89a0*/  @!P3 IMAD.MOV R0, RZ, RZ, -R0 ;  /* 0x000000ffff00b224 */ /* 0x000fe200078e0a00 */
[----:B------:R-:W-:Y:S01]  /*89b0*/  ISETP.GE.AND P3, PT, R44, RZ, PT ;  /* 0x000000ff2c00720c */ /* 0x000fe20003f66270 */
[----:B------:R-:W-:Y:S02]  /*89c0*/  IMAD.MOV R40, RZ, RZ, -R40 ;  /* 0x000000ffff287224 */ /* 0x000fe400078e0a28 */
[----:B------:R-:W-:Y:S01]  /*89d0*/  @!P1 IMAD.IADD R28, R28, 0x1, -R42 ;  /* 0x000000011c1c9824 */ /* 0x000fe200078e0a2a */
[----:B------:R0:W-:Y:S01]  /*89e0*/  STL [R1+0x1a0], R0 ;  /* 0x0001a00001007387 */ /* 0x0001e20000100800 */
[C---:B------:R-:W-:Y:S02]  /*89f0*/  IMAD R29, R42.reuse, R40, R29 ;  /* 0x000000282a1d7224 */ /* 0x040fe400078e021d */
[----:B------:R-:W-:Y:S01]  /*8a00*/  IMAD.HI.U32 R36, R45, R37, RZ ;  /* 0x000000252d247227 */ /* 0x000fe200078e00ff */
[----:B------:R-:W-:-:S03]  /*8a10*/  ISETP.GT.U32.AND P1, PT, R42, R28, PT ;  /* 0x0000001c2a00720c */ /* 0x000fc60003f24070 */
[----:B------:R-:W-:Y:S02]  /*8a20*/  IMAD.MOV R36, RZ, RZ, -R36 ;  /* 0x000000ffff247224 */ /* 0x000fe400078e0a24 */
[----:B------:R-:W-:Y:S02]  /*8a30*/  VIADD R44, R3, 0x79 ;  /* 0x00000079032c7836 */ /* 0x000fe40000000000 */
[----:B0-----:R-:W-:Y:S02]  /*8a40*/  IMAD.MOV.U32 R0, RZ, RZ, R38 ;  /* 0x000000ffff007224 */ /* 0x001fe400078e0026 */
[C---:B------:R-:W-:Y:S02]  /*8a50*/  IMAD R37, R42.reuse, R36, R37 ;  /* 0x000000242a257224 */ /* 0x040fe400078e0225 */
[----:B------:R-:W-:Y:S01]  /*8a60*/  @!P2 IMAD.MOV R0, RZ, RZ, -R0 ;  /* 0x000000ffff00a224 */ /* 0x000fe200078e0a00 */
[C---:B------:R-:W-:Y:S01]  /*8a70*/  ISETP.GT.U32.AND P2, PT, R42.reuse, R29, PT ;  /* 0x0000001d2a00720c */ /* 0x040fe20003f44070 */
[--C-:B------:R-:W-:Y:S01]  /*8a80*/  @!P4 IMAD.IADD R39, R39, 0x1, -R42.reuse ;  /* 0x000000012727c824 */ /* 0x100fe200078e0a2a */
[----:B------:R-:W-:Y:S01]  /*8a90*/  ISETP.GT.U32.AND P6, PT, R42, R37, PT ;  /* 0x000000252a00720c */ /* 0x000fe20003fc4070 */
[----:B------:R-:W-:Y:S01]  /*8aa0*/  @!P1 IMAD.IADD R28, R28, 0x1, -R42 ;  /* 0x000000011c1c9824 */ /* 0x000fe200078e0a2a */
[----:B------:R-:W-:Y:S01]  /*8ab0*/  ISETP.GE.AND P1, PT, R44, RZ, PT ;  /* 0x000000ff2c00720c */ /* 0x000fe20003f26270 */
[----:B------:R-:W-:Y:S01]  /*8ac0*/  IMAD.MOV.U32 R2, RZ, RZ, R39 ;  /* 0x000000ffff027224 */ /* 0x000fe200078e0027 */
[----:B------:R-:W-:Y:S01]  /*8ad0*/  IABS R44, R44 ;  /* 0x0000002c002c7213 */ /* 0x000fe20000000000 */
[----:B------:R-:W-:Y:S01]  /*8ae0*/  IMAD.HI.U32 R36, R45, R46, RZ ;  /* 0x0000002e2d247227 */ /* 0x000fe200078e00ff */
[----:B------:R-:W-:-:S03]  /*8af0*/  ISETP.GE.AND P4, PT, R55, RZ, PT ;  /* 0x000000ff3700720c */ /* 0x000fc60003f86270 */
[----:B------:R-:W-:Y:S01]  /*8b00*/  @!P0 IMAD.MOV R2, RZ, RZ, -R2 ;  /* 0x000000ffff028224 */ /* 0x000fe200078e0a02 */
[----:B------:R-:W-:Y:S01]  /*8b10*/  ISETP.GE.AND P0, PT, R47, RZ, PT ;  /* 0x000000ff2f00720c */ /* 0x000fe20003f06270 */
[----:B------:R-:W-:Y:S02]  /*8b20*/  @!P2 IMAD.IADD R29, R29, 0x1, -R42 ;  /* 0x000000011d1da824 */ /* 0x000fe400078e0a2a */
[----:B------:R-:W-:Y:S01]  /*8b30*/  IMAD.HI.U32 R40, R45, R44, RZ ;  /* 0x0000002c2d287227 */ /* 0x000fe200078e00ff */
[----:B------:R-:W-:Y:S02]  /*8b40*/  STL [R1+0x1a4], R2 ;  /* 0x0001a40201007387 */ /* 0x000fe40000100800 */
[----:B------:R-:W-:Y:S01]  /*8b50*/  ISETP.GT.U32.AND P2, PT, R42, R29, PT ;  /* 0x0000001d2a00720c */ /* 0x000fe20003f44070 */
[----:B------:R-:W-:Y:S01]  /*8b60*/  IMAD.MOV R36, RZ, RZ, -R36 ;  /* 0x000000ffff247224 */ /* 0x000fe200078e0a24 */
[----:B------:R0:W-:Y:S01]  /*8b70*/  STL [R1+0x1b4], R0 ;  /* 0x0001b40001007387 */ /* 0x0001e20000100800 */
[----:B------:R-:W-:-:S02]  /*8b80*/  VIADD R47, R3, 0x78 ;  /* 0x00000078032f7836 */ /* 0x000fc40000000000 */
[----:B------:R-:W-:Y:S02]  /*8b90*/  @!P6 IMAD.IADD R37, R37, 0x1, -R42 ;  /* 0x000000012525e824 */ /* 0x000fe400078e0a2a */
[----:B------:R-:W-:Y:S01]  /*8ba0*/  IMAD.MOV R40, RZ, RZ, -R40 ;  /* 0x000000ffff287224 */ /* 0x000fe200078e0a28 */
[----:B------:R-:W-:Y:S01]  /*8bb0*/  IABS R41, R47 ;  /* 0x0000002f00297213 */ /* 0x000fe20000000000 */
[C---:B------:R-:W-:Y:S01]  /*8bc0*/  IMAD R46, R42.reuse, R36, R46 ;  /* 0x000000242a2e7224 */ /* 0x040fe200078e022e */
[C---:B------:R-:W-:Y:S01]  /*8bd0*/  ISETP.GT.U32.AND P6, PT, R42.reuse, R37, PT ;  /* 0x000000252a00720c */ /* 0x040fe20003fc4070 */
[C---:B------:R-:W-:Y:S02]  /*8be0*/  IMAD R44, R42.reuse, R40, R44 ;  /* 0x000000282a2c7224 */ /* 0x040fe400078e022c */
[----:B0-----:R-:W-:Y:S02]  /*8bf0*/  IMAD.MOV.U32 R0, RZ, RZ, R28 ;  /* 0x000000ffff007224 */ /* 0x001fe400078e001c */
[----:B------:R-:W-:Y:S01]  /*8c00*/  @!P2 IMAD.IADD R29, R29, 0x1, -R42 ;  /* 0x000000011d1da824 */ /* 0x000fe200078e0a2a */
[C---:B------:R-:W-:Y:S01]  /*8c10*/  ISETP.GT.U32.AND P2, PT, R42.reuse, R44, PT ;  /* 0x0000002c2a00720c */ /* 0x040fe20003f44070 */
[----:B------:R-:W-:Y:S01]  /*8c20*/  @!P5 IMAD.MOV R0, RZ, RZ, -R0 ;  /* 0x000000ffff00d224 */ /* 0x000fe200078e0a00 */
[----:B------:R-:W-:Y:S01]  /*8c30*/  ISETP.GT.U32.AND P5, PT, R42, R46, PT ;  /* 0x0000002e2a00720c */ /* 0x000fe20003fa4070 */
[----:B------:R-:W-:-:S03]  /*8c40*/  IMAD.HI.U32 R39, R45, R41, RZ ;  /* 0x000000292d277227 */ /* 0x000fc600078e00ff */
[----:B------:R0:W-:Y:S01]  /*8c50*/  STL [R1+0x1ac], R0 ;  /* 0x0001ac0001007387 */ /* 0x0001e20000100800 */
[----:B------:R-:W-:-:S04]  /*8c60*/  IMAD.HI.U32 R36, R45, R43, RZ ;  /* 0x0000002b2d247227 */ /* 0x000fc800078e00ff */
[----:B------:R-:W-:Y:S02]  /*8c70*/  IMAD.MOV R39, RZ, RZ, -R39 ;  /* 0x000000ffff277224 */ /* 0x000fe400078e0a27 */
[----:B------:R-:W-:Y:S02]  /*8c80*/  VIADD R55, R3, 0x76 ;  /* 0x0000007603377836 */ /* 0x000fe40000000000 */
[----:B------:R-:W-:Y:S01]  /*8c90*/  @!P6 IMAD.IADD R37, R37, 0x1, -R42 ;  /* 0x000000012525e824 */ /* 0x000fe200078e0a2a */
[----:B------:R-:W-:Y:S01]  /*8ca0*/  ISETP.GE.AND P6, PT, R47, RZ, PT ;  /* 0x000000ff2f00720c */ /* 0x000fe20003fc6270 */
[----:B------:R-:W-:Y:S01]  /*8cb0*/  IMAD.MOV R36, RZ, RZ, -R36 ;  /* 0x000000ffff247224 */ /* 0x000fe200078e0a24 */
[----:B------:R-:W-:Y:S01]  /*8cc0*/  IABS R38, R55 ;  /* 0x0000003700267213 */ /* 0x000fe20000000000 */
[----:B------:R-:W-:Y:S02]  /*8cd0*/  IMAD R41, R42, R39, R41 ;  /* 0x000000272a297224 */ /* 0x000fe400078e0229 */
[----:B------:R-:W-:-:S02]  /*8ce0*/  @!P5 IMAD.IADD R46, R46, 0x1, -R42 ;  /* 0x000000012e2ed824 */ /* 0x000fc400078e0a2a */
[----:B------:R-:W-:Y:S01]  /*8cf0*/  IMAD R43, R42, R36, R43 ;  /* 0x000000242a2b7224 */ /* 0x000fe200078e022b */
[----:B------:R-:W-:Y:S01]  /*8d00*/  IABS R36, R50 ;  /* 0x0000003200247213 */ /* 0x000fe20000000000 */
[----:B------:R-:W-:Y:S01]  /*8d10*/  @!P2 IMAD.IADD R44, R44, 0x1, -R42 ;  /* 0x000000012c2ca824 */ /* 0x000fe200078e0a2a */
[C---:B------:R-:W-:Y:S01]  /*8d20*/  ISETP.GT.U32.AND P5, PT, R42.reuse, R41, PT ;  /* 0x000000292a00720c */ /* 0x040fe20003fa4070 */
[----:B0-----:R-:W-:Y:S01]  /*8d30*/  IMAD.MOV.U32 R0, RZ, RZ, R37 ;  /* 0x000000ffff007224 */ /* 0x001fe200078e0025 */
[----:B------:R-:W-:Y:S01]  /*8d40*/  ISETP.GT.U32.AND P2, PT, R42, R46, PT ;  /* 0x0000002e2a00720c */ /* 0x000fe20003f44070 */
[----:B------:R-:W-:-:S04]  /*8d50*/  IMAD.HI.U32 R28, R45, R38, RZ ;  /* 0x000000262d1c7227 */ /* 0x000fc800078e00ff */
[----:B------:R-:W-:Y:S01]  /*8d60*/  @!P4 IMAD.MOV R0, RZ, RZ, -R0 ;  /* 0x000000ffff00c224 */ /* 0x000fe200078e0a00 */
[----:B------:R-:W-:Y:S01]  /*8d70*/  ISETP.GT.U32.AND P4, PT, R42, R44, PT ;  /* 0x0000002c2a00720c */ /* 0x000fe20003f84070 */
[----:B------:R-:W-:-:S03]  /*8d80*/  IMAD.HI.U32 R37, R45, R36, RZ ;  /* 0x000000242d257227 */ /* 0x000fc600078e00ff */
[----:B------:R0:W-:Y:S01]  /*8d90*/  STL [R1+0x194], R0 ;  /* 0x0001940001007387 */ /* 0x0001e20000100800 */
[----:B------:R-:W-:Y:S02]  /*8da0*/  IMAD.MOV R28, RZ, RZ, -R28 ;  /* 0x000000ffff1c7224 */ /* 0x000fe400078e0a1c */
[----:B------:R-:W-:Y:S02]  /*8db0*/  IMAD.MOV R37, RZ, RZ, -R37 ;  /* 0x000000ffff257224 */ /* 0x000fe400078e0a25 */
[C---:B------:R-:W-:Y:S01]  /*8dc0*/  IMAD R38, R42.reuse, R28, R38 ;  /* 0x0000001c2a267224 */ /* 0x040fe200078e0226 */
[----:B------:R-:W-:Y:S01]  /*8dd0*/  IABS R28, R51 ;  /* 0x00000033001c7213 */ /* 0x000fe20000000000 */
[----:B------:R-:W-:Y:S02]  /*8de0*/  @!P5 IMAD.IADD R41, R41, 0x1, -R42 ;  /* 0x000000012929d824 */ /* 0x000fe400078e0a2a */
[C---:B------:R-:W-:Y:S02]  /*8df0*/  IMAD R36, R42.reuse, R37, R36 ;  /* 0x000000252a247224 */ /* 0x040fe400078e0224 */
[----:B0-----:R-:W-:Y:S01]  /*8e00*/  IMAD.MOV.U32 R0, RZ, RZ, R29 ;  /* 0x000000ffff007224 */ /* 0x001fe200078e001d */
[----:B------:R-:W-:Y:S01]  /*8e10*/  ISETP.GT.U32.AND P5, PT, R42, R41, PT ;  /* 0x000000292a00720c */ /* 0x000fe20003fa4070 */
[----:B------:R-:W-:Y:S01]  /*8e20*/  @!P2 IMAD.IADD R46, R46, 0x1, -R42 ;  /* 0x000000012e2ea824 */ /* 0x000fe200078e0a2a */
[C---:B------:R-:W-:Y:S01]  /*8e30*/  ISETP.GT.U32.AND P2, PT, R42.reuse, R38, PT ;  /* 0x000000262a00720c */ /* 0x040fe20003f44070 */
[----:B------:R-:W-:Y:S01]  /*8e40*/  @!P3 IMAD.MOV R0, RZ, RZ, -R0 ;  /* 0x000000ffff00b224 */ /* 0x000fe200078e0a00 */
[----:B------:R-:W-:Y:S01]  /*8e50*/  ISETP.GT.U32.AND P3, PT, R42, R43, PT ;  /* 0x0000002b2a00720c */ /* 0x000fe20003f64070 */
[----:B------:R-:W-:-:S02]  /*8e60*/  VIADD R54, R3, 0x72 ;  /* 0x0000007203367836 */ /* 0x000fc40000000000 */
[----:B------:R-:W-:Y:S01]  /*8e70*/  @!P4 IMAD.IADD R44, R44, 0x1, -R42 ;  /* 0x000000012c2cc824 */ /* 0x000fe200078e0a2a */
[----:B------:R-:W-:Y:S01]  /*8e80*/  ISETP.GT.U32.AND P4, PT, R42, R36, PT ;  /* 0x000000242a00720c */ /* 0x000fe20003f84070 */
[----:B------:R-:W-:Y:S01]  /*8e90*/  IMAD.HI.U32 R47, R45, R28, RZ ;  /* 0x0000001c2d2f7227 */ /* 0x000fe200078e00ff */
[----:B------:R-:W-:Y:S01]  /*8ea0*/  IABS R39, R54 ;  /* 0x0000003600277213 */ /* 0x000fe20000000000 */
[----:B------:R0:W-:Y:S02]  /*8eb0*/  STL [R1+0x190], R0 ;  /* 0x0001900001007387 */ /* 0x0001e40000100800 */
[----:B------:R-:W-:Y:S02]  /*8ec0*/  VIADD R53, R3, 0x73 ;  /* 0x0000007303357836 */ /* 0x000fe40000000000 */
[----:B------:R-:W-:Y:S02]  /*8ed0*/  IMAD.MOV R47, RZ, RZ, -R47 ;  /* 0x000000ffff2f7224 */ /* 0x000fe400078e0a2f */
[----:B------:R-:W-:Y:S01]  /*8ee0*/  IMAD.HI.U32 R37, R45, R39, RZ ;  /* 0x000000272d257227 */ /* 0x000fe200078e00ff */
[----:B------:R-:W-:-:S03]  /*8ef0*/  IABS R40, R53 ;  /* 0x0000003500287213 */ /* 0x000fc60000000000 */
[----:B------:R-:W-:Y:S02]  /*8f00*/  IMAD R28, R42, R47, R28 ;  /* 0x0000002f2a1c7224 */ /* 0x000fe400078e021c */
[----:B------:R-:W-:Y:S01]  /*8f10*/  @!P3 IMAD.IADD R43, R43, 0x1, -R42 ;  /* 0x000000012b2bb824 */ /* 0x000fe200078e0a2a */
[----:B------:R-:W-:Y:S01]  /*8f20*/  ISETP.GE.AND P3, PT, R52, RZ, PT ;  /* 0x000000ff3400720c */ /* 0x000fe20003f66270 */
[----:B------:R-:W-:Y:S02]  /*8f30*/  IMAD.MOV.U32 R2, RZ, RZ, R46 ;  /* 0x000000ffff027224 */ /* 0x000fe400078e002e */
[----:B------:R-:W-:Y:S01]  /*8f40*/  @!P2 IMAD.IADD R38, R38, 0x1, -R42 ;  /* 0x000000012626a824 */ /* 0x000fe200078e0a2a */
[----:B------:R-:W-:Y:S01]  /*8f50*/  ISETP.GE.AND P2, PT, R55, RZ, PT ;  /* 0x000000ff3700720c */ /* 0x000fe20003f46270 */
[----:B0-----:R-:W-:Y:S02]  /*8f60*/  IMAD.MOV.U32 R0, RZ, RZ, R44 ;  /* 0x000000ffff007224 */ /* 0x001fe400078e002c */
[----:B------:R-:W-:-:S04]  /*8f70*/  IMAD.HI.U32 R29, R45, R40, RZ ;  /* 0x000000282d1d7227 */ /* 0x000fc800078e00ff */
[----:B------:R-:W-:Y:S02]  /*8f80*/  IMAD.MOV R37, RZ, RZ, -R37 ;  /* 0x000000ffff257224 */ /* 0x000fe400078e0a25 */
[--C-:B------:R-:W-:Y:S01]  /*8f90*/  @!P5 IMAD.IADD R41, R41, 0x1, -R42.reuse ;  /* 0x000000012929d824 */ /* 0x100fe200078e0a2a */
[----:B------:R-:W-:Y:S01]  /*8fa0*/  ISETP.GT.U32.AND P5, PT, R42, R28, PT ;  /* 0x0000001c2a00720c */ /* 0x000fe20003fa4070 */
[----:B------:R-:W-:Y:S02]  /*8fb0*/  VIADD R55, R3, 0x71 ;  /* 0x0000007103377836 */ /* 0x000fe40000000000 */
[----:B------:R-:W-:Y:S01]  /*8fc0*/  @!P4 IMAD.IADD R36, R36, 0x1, -R42 ;  /* 0x000000012424c824 */ /* 0x000fe200078e0a2a */
[C---:B------:R-:W-:Y:S01]  /*8fd0*/  ISETP.GT.U32.AND P4, PT, R42.reuse, R43, PT ;  /* 0x0000002b2a00720c */ /* 0x040fe20003f84070 */
[----:B------:R-:W-:Y:S01]  /*8fe0*/  @!P0 IMAD.MOV R2, RZ, RZ, -R2 ;  /* 0x000000ffff028224 */ /* 0x000fe200078e0a02 */
[C---:B------:R-:W-:Y:S01]  /*8ff0*/  ISETP.GT.U32.AND P0, PT, R42.reuse, R38, PT ;  /* 0x000000262a00720c */ /* 0x040fe20003f04070 */
[----:B------:R-:W-:Y:S01]  /*9000*/  @!P1 IMAD.MOV R0, RZ, RZ, -R0 ;  /* 0x000000ffff009224 */ /* 0x000fe200078e0a00 */
[C---:B------:R-:W-:Y:S01]  /*9010*/  ISETP.GT.U32.AND P1, PT, R42.reuse, R36, PT ;  /* 0x000000242a00720c */ /* 0x040fe20003f24070 */
[----:B------:R-:W-:Y:S01]  /*9020*/  IMAD.MOV R29, RZ, RZ, -R29 ;  /* 0x000000ffff1d7224 */ /* 0x000fe200078e0a1d */
[----:B------:R-:W-:Y:S01]  /*9030*/  STL [R1+0x14c], R2 ;  /* 0x00014c0201007387 */ /* 0x000fe20000100800 */
[C---:B------:R-:W-:Y:S01]  /*9040*/  IMAD R39, R42.reuse, R37, R39 ;  /* 0x000000252a277224 */ /* 0x040fe200078e0227 */
[----:B------:R-:W-:Y:S01]  /*9050*/  IABS R37, R55 ;  /* 0x0000003700257213 */ /* 0x000fe20000000000 */
[----:B------:R-:W-:Y:S01]  /*9060*/  IMAD R40, R42, R29, R40 ;  /* 0x0000001d2a287224 */ /* 0x000fe200078e0228 */
[----:B------:R0:W-:Y:S01]  /*9070*/  STL [R1+0x158], R0 ;  /* 0x0001580001007387 */ /* 0x0001e20000100800 */
[----:B------:R-:W-:-:S02]  /*9080*/  @!P5 IMAD.IADD R28, R28, 0x1, -R42 ;  /* 0x000000011c1cd824 */ /* 0x000fc400078e0a2a */
[----:B------:R-:W-:-:S03]  /*9090*/  IMAD.HI.U32 R44, R45, R37, RZ ;  /* 0x000000252d2c7227 */ /* 0x000fc600078e00ff */
[----:B------:R-:W-:Y:S01]  /*90a0*/  ISETP.GT.U32.AND P5, PT, R42, R28, PT ;  /* 0x0000001c2a00720c */ /* 0x000fe20003fa4070 */
[----:B------:R-:W-:Y:S01]  /*90b0*/  @!P4 IMAD.IADD R43, R43, 0x1, -R42 ;  /* 0x000000012b2bc824 */ /* 0x000fe200078e0a2a */
[----:B------:R-:W-:Y:S01]  /*90c0*/  ISETP.GE.AND P4, PT, R50, RZ, PT ;  /* 0x000000ff3200720c */ /* 0x000fe20003f86270 */
[----:B------:R-:W-:Y:S02]  /*90d0*/  IMAD.MOV R44, RZ, RZ, -R44 ;  /* 0x000000ffff2c7224 */ /* 0x000fe400078e0a2c */
[----:B0-----:R-:W-:Y:S02]  /*90e0*/  IMAD.MOV.U32 R0, RZ, RZ, R41 ;  /* 0x000000ffff007224 */ /* 0x001fe400078e0029 */
[----:B------:R-:W-:Y:S01]  /*90f0*/  @!P0 IMAD.IADD R38, R38, 0x1, -R42 ;  /* 0x0000000126268824 */ /* 0x000fe200078e0a2a */
[C---:B------:R-:W-:Y:S01]  /*9100*/  ISETP.GT.U32.AND P0, PT, R42.reuse, R39, PT ;  /* 0x000000272a00720c */ /* 0x040fe20003f04070 */
[----:B------:R-:W-:Y:S01]  /*9110*/  @!P6 IMAD.MOV R0, RZ, RZ, -R0 ;  /* 0x000000ffff00e224 */ /* 0x000fe200078e0a00 */
[----:B------:R-:W-:Y:S01]  /*9120*/  ISETP.GT.U32.AND P6, PT, R42, R40, PT ;  /* 0x000000282a00720c */ /* 0x000fe20003fc4070 */
[----:B------:R-:W-:-:S02]  /*9130*/  VIADD R52, R3, 0x70 ;  /* 0x0000007003347836 */ /* 0x000fc40000000000 */
[----:B------:R-:W-:Y:S01]  /*9140*/  IMAD R37, R42, R44, R37 ;  /* 0x0000002c2a257224 */ /* 0x000fe200078e0225 */
[----:B------:R0:W-:Y:S01]  /*9150*/  STL [R1+0x188], R0 ;  /* 0x0001880001007387 */ /* 0x0001e20000100800 */
[----:B------:R-:W-:Y:S01]  /*9160*/  IMAD.MOV.U32 R2, RZ, RZ, R43 ;  /* 0x000000ffff027224 */ /* 0x000fe200078e002b */
[----:B------:R-:W-:Y:S01]  /*9170*/  IABS R29, R52 ;  /* 0x00000034001d7213 */ /* 0x000fe20000000000 */
[----:B------:R-:W-:Y:S01]  /*9180*/  @!P1 IMAD.IADD R36, R36, 0x1, -R42 ;  /* 0x0000000124249824 */ /* 0x000fe200078e0a2a */
[----:B------:R-:W-:Y:S01]  /*9190*/  ISETP.GE.AND P1, PT, R51, RZ, PT ;  /* 0x000000ff3300720c */ /* 0x000fe20003f26270 */
[----:B------:R-:W-:Y:S01]  /*91a0*/  @!P3 IMAD.MOV R2, RZ, RZ, -R2 ;  /* 0x000000ffff02b224 */ /* 0x000fe200078e0a02 */
[----:B------:R-:W-:Y:S01]  /*91b0*/  ISETP.GT.U32.AND P3, PT, R42, R37, PT ;  /* 0x000000252a00720c */ /* 0x000fe20003f64070 */
[----:B------:R-:W-:-:S03]  /*91c0*/  IMAD.HI.U32 R41, R45, R29, RZ ;  /* 0x0000001d2d297227 */ /* 0x000fc600078e00ff */
[----:B------:R1:W-:Y:S01]  /*91d0*/  STL [R1+0x164], R2 ;  /* 0x0001640201007387 */ /* 0x0003e20000100800 */
[----:B------:R-:W-:Y:S01]  /*91e0*/  @!P6 IMAD.IADD R40, R40, 0x1, -R42 ;  /* 0x000000012828e824 */ /* 0x000fe200078e0a2a */
[----:B------:R-:W-:Y:S01]  /*91f0*/  ISETP.GE.AND P6, PT, R54, RZ, PT ;  /* 0x000000ff3600720c */ /* 0x000fe20003fc6270 */
[----:B0-----:R-:W-:Y:S02]  /*9200*/  IMAD.MOV.U32 R0, RZ, RZ, R38 ;  /* 0x000000ffff007224 */ /* 0x001fe400078e0026 */
[----:B------:R-:W-:Y:S01]  /*9210*/  @!P0 IMAD.IADD R39, R39, 0x1, -R42 ;  /* 0x0000000127278824 */ /* 0x000fe200078e0a2a */
[----:B------:R-:W-:Y:S01]  /*9220*/  ISETP.GT.U32.AND P0, PT, R42, R40, PT ;  /* 0x000000282a00720c */ /* 0x000fe20003f04070 */
[----:B------:R-:W-:Y:S02]  /*9230*/  @!P2 IMAD.MOV R0, RZ, RZ, -R0 ;  /* 0x000000ffff00a224 */ /* 0x000fe400078e0a00 */
[--C-:B------:R-:W-:Y:S01]  /*9240*/  @!P5 IMAD.IADD R28, R28, 0x1, -R42.reuse ;  /* 0x000000011c1cd824 */ /* 0x100fe200078e0a2a */
[----:B------:R-:W-:Y:S01]  /*9250*/  ISETP.GE.AND P5, PT, R53, RZ, PT ;  /* 0x000000ff3500720c */ /* 0x000fe20003fa6270 */
[----:B------:R-:W-:Y:S01]  /*9260*/  IMAD.MOV R41, RZ, RZ, -R41 ;  /* 0x000000ffff297224 */ /* 0x000fe200078e0a29 */
[----:B------:R0:W-:Y:S01]  /*9270*/  STL [R1+0x168], R0 ;  /* 0x0001680001007387 */ /* 0x0001e20000100800 */
[----:B------:R-:W-:Y:S01]  /*9280*/  @!P3 IMAD.IADD R37, R37, 0x1, -R42 ;  /* 0x000000012525b824 */ /* 0x000fe200078e0a2a */
[C---:B------:R-:W-:Y:S01]  /*9290*/  ISETP.GT.U32.AND P2, PT, R42.reuse, R39, PT ;  /* 0x000000272a00720c */ /* 0x040fe20003f44070 */
[----:B------:R-:W-:-:S02]  /*92a0*/  IMAD R29, R42, R41, R29 ;  /* 0x000000292a1d7224 */ /* 0x000fc400078e021d */
[----:B-1----:R-:W-:Y:S01]  /*92b0*/  IMAD.MOV.U32 R2, RZ, RZ, R36 ;  /* 0x000000ffff027224 */ /* 0x002fe200078e0024 */
[----:B------:R-:W-:Y:S01]  /*92c0*/  ISETP.GT.U32.AND P3, PT, R42, R37, PT ;  /* 0x000000252a00720c */ /* 0x000fe20003f64070 */
[----:B------:R-:W-:Y:S02]  /*92d0*/  VIADD R54, R3, 0x6e ;  /* 0x0000006e03367836 */ /* 0x000fe40000000000 */
[----:B------:R-:W-:Y:S01]  /*92e0*/  @!P4 IMAD.MOV R2, RZ, RZ, -R2 ;  /* 0x000000ffff02c224 */ /* 0x000fe200078e0a02 */
[----:B------:R-:W-:Y:S01]  /*92f0*/  ISETP.GE.AND P4, PT, R55, RZ, PT ;  /* 0x000000ff3700720c */ /* 0x000fe20003f86270 */
[----:B0-----:R-:W-:Y:S01]  /*9300*/  IMAD.MOV.U32 R0, RZ, RZ, R28 ;  /* 0x000000ffff007224 */ /* 0x001fe200078e001c */
[----:B------:R-:W-:Y:S01]  /*9310*/  IABS R28, R54 ;  /* 0x00000036001c7213 */ /* 0x000fe20000000000 */
[----:B------:R-:W-:Y:S01]  /*9320*/  @!P0 IMAD.IADD R40, R40, 0x1, -R42 ;  /* 0x0000000128288824 */ /* 0x000fe200078e0a2a */
[----:B------:R-:W-:Y:S01]  /*9330*/  STL [R1+0x180], R2 ;  /* 0x0001800201007387 */ /* 0x000fe20000100800 */
[----:B------:R-:W-:Y:S01]  /*9340*/  @!P1 IMAD.MOV R0, RZ, RZ, -R0 ;  /* 0x000000ffff009224 */ /* 0x000fe200078e0a00 */
[----:B------:R-:W-:Y:S01]  /*9350*/  ISETP.GT.U32.AND P1, PT, R42, R29, PT ;  /* 0x0000001d2a00720c */ /* 0x000fe20003f24070 */
[----:B------:R-:W-:Y:S01]  /*9360*/  VIADD R53, R3, 0x6f ;  /* 0x0000006f03357836 */ /* 0x000fe20000000000 */
[----:B------:R-:W-:Y:S01]  /*9370*/  ISETP.GE.AND P0, PT, R52, RZ, PT ;  /* 0x000000ff3400720c */ /* 0x000fe20003f06270 */
[--C-:B------:R-:W-:Y:S01]  /*9380*/  @!P3 IMAD.IADD R37, R37, 0x1, -R42.reuse ;  /* 0x000000012525b824 */ /* 0x100fe200078e0a2a */
[----:B------:R0:W-:Y:S01]  /*9390*/  STL [R1+0x184], R0 ;  /* 0x0001840001007387 */ /* 0x0001e20000100800 */
[----:B------:R-:W-:Y:S01]  /*93a0*/  VIADD R55, R3, 0x6d ;  /* 0x0000006d03377836 */ /* 0x000fe20000000000 */
[----:B------:R-:W-:Y:S01]  /*93b0*/  IABS R38, R53 ;  /* 0x0000003500267213 */ /* 0x000fe20000000000 */
[----:B------:R-:W-:Y:S01]  /*93c0*/  @!P2 IMAD.IADD R39, R39, 0x1, -R42 ;  /* 0x000000012727a824 */ /* 0x000fe200078e0a2a */
[----:B------:R-:W-:Y:S01]  /*93d0*/  ISETP.GE.AND P2, PT, R53, RZ, PT ;  /* 0x000000ff3500720c */ /* 0x000fe20003f46270 */
[----:B------:R-:W-:Y:S01]  /*93e0*/  VIADD R53, R3, 0x6c ;  /* 0x0000006c03357836 */ /* 0x000fe20000000000 */
[----:B------:R-:W-:Y:S01]  /*93f0*/  IABS R46, R55 ;  /* 0x00000037002e7213 */ /* 0x000fe20000000000 */
[----:B------:R-:W-:-:S03]  /*9400*/  IMAD.HI.U32 R36, R45, R38, RZ ;  /* 0x000000262d247227 */ /* 0x000fc600078e00ff */
[----:B------:R-:W-:Y:S01]  /*9410*/  IABS R44, R53 ;  /* 0x00000035002c7213 */ /* 0x000fe20000000000 */
[----:B0-----:R-:W-:Y:S02]  /*9420*/  IMAD.MOV.U32 R0, RZ, RZ, R40 ;  /* 0x000000ffff007224 */ /* 0x001fe400078e0028 */
[----:B------:R-:W-:-:S04]  /*9430*/  IMAD.HI.U32 R40, R45, R28, RZ ;  /* 0x0000001c2d287227 */ /* 0x000fc800078e00ff */
[----:B------:R-:W-:Y:S01]  /*9440*/  @!P5 IMAD.MOV R0, RZ, RZ, -R0 ;  /* 0x000000ffff00d224 */ /* 0x000fe200078e0a00 */
[----:B------:R-:W-:Y:S01]  /*9450*/  ISETP.GE.AND P5, PT, R54, RZ, PT ;  /* 0x000000ff3600720c */ /* 0x000fe20003fa6270 */
[----:B------:R-:W-:Y:S02]  /*9460*/  @!P1 IMAD.IADD R29, R29, 0x1, -R42 ;  /* 0x000000011d1d9824 */ /* 0x000fe400078e0a2a */
[----:B------:R-:W-:Y:S01]  /*9470*/  IMAD.MOV R40, RZ, RZ, -R40 ;  /* 0x000000ffff287224 */ /* 0x000fe200078e0a28 */
[----:B------:R0:W-:Y:S01]  /*9480*/  STL [R1+0x17c], R0 ;  /* 0x00017c0001007387 */ /* 0x0001e20000100800 */
[----:B------:R-:W-:Y:S01]  /*9490*/  IMAD.MOV R36, RZ, RZ, -R36 ;  /* 0x000000ffff247224 */ /* 0x000fe200078e0a24 */
[C---:B------:R-:W-:Y:S01]  /*94a0*/  ISETP.GT.U32.AND P1, PT, R42.reuse, R29, PT ;  /* 0x0000001d2a00720c */ /* 0x040fe20003f24070 */
[----:B------:R-:W-:Y:S02]  /*94b0*/  IMAD R28, R42, R40, R28 ;  /* 0x000000282a1c7224 */ /* 0x000fe400078e021c */
[----:B------:R-:W-:-:S02]  /*94c0*/  IMAD.MOV.U32 R2, RZ, RZ, R39 ;  /* 0x000000ffff027224 */ /* 0x000fc400078e0027 */
[----:B------:R-:W-:Y:S02]  /*94d0*/  IMAD R38, R42, R36, R38 ;  /* 0x000000242a267224 */ /* 0x000fe400078e0226 */
[----:B------:R-:W-:-:S03]  /*94e0*/  IMAD.HI.U32 R36, R45, R46, RZ ;  /* 0x0000002e2d247227 */ /* 0x000fc600078e00ff */
[C---:B------:R-:W-:Y:S01]  /*94f0*/  ISETP.GT.U32.AND P3, PT, R42.reuse, R38, PT ;  /* 0x000000262a00720c */ /* 0x040fe20003f64070 */
[----:B0-----:R-:W-:Y:S02]  /*9500*/  IMAD.MOV.U32 R0, RZ, RZ, R37 ;  /* 0x000000ffff007224 */ /* 0x001fe400078e0025 */
[----:B------:R-:W-:Y:S01]  /*9510*/  @!P6 IMAD.MOV R2, RZ, RZ, -R2 ;  /* 0x000000ffff02e224 */ /* 0x000fe200078e0a02 */
[----:B------:R-:W-:Y:S01]  /*9520*/  ISETP.GE.AND P6, PT, R55, RZ, PT ;  /* 0x000000ff3700720c */ /* 0x000fe20003fc6270 */
[----:B------:R-:W-:Y:S01]  /*9530*/  @!P4 IMAD.MOV R0, RZ, RZ, -R0 ;  /* 0x000000ffff00c224 */ /* 0x000fe200078e0a00 */
[C---:B------:R-:W-:Y:S01]  /*9540*/  ISETP.GT.U32.AND P4, PT, R42.reuse, R28, PT ;  /* 0x0000001c2a00720c */ /* 0x040fe20003f84070 */
[----:B------:R-:W-:Y:S01]  /*9550*/  IMAD.MOV R36, RZ, RZ, -R36 ;  /* 0x000000ffff247224 */ /* 0x000fe200078e0a24 */
[----:B------:R-:W-:Y:S01]  /*9560*/  STL [R1+0x174], R2 ;  /* 0x0001740201007387 */ /* 0x000fe20000100800 */
[----:B------:R-:W-:Y:S01]  /*9570*/  @!P1 IMAD.IADD R29, R29, 0x1, -R42 ;  /* 0x000000011d1d9824 */ /* 0x000fe200078e0a2a */
[----:B------:R-:W-:Y:S01]  /*9580*/  ISETP.GE.AND P1, PT, R53, RZ, PT ;  /* 0x000000ff3500720c */ /* 0x000fe20003f26270 */
[----:B------:R-:W-:Y:S01]  /*9590*/  VIADD R54, R3, 0x6b ;  /* 0x0000006b03367836 */ /* 0x000fe20000000000 */
[----:B------:R0:W-:Y:S01]  /*95a0*/  STL [R1+0x178], R0 ;  /* 0x0001780001007387 */ /* 0x0001e20000100800 */
[----:B------:R-:W-:-:S02]  /*95b0*/  IMAD R46, R42, R36, R46 ;  /* 0x000000242a2e7224 */ /* 0x000fc400078e022e */
[----:B------:R-:W-:Y:S01]  /*95c0*/  IMAD.HI.U32 R40, R45, R44, RZ ;  /* 0x0000002c2d287227 */ /* 0x000fe200078e00ff */
[----:B------:R-:W-:-:S03]  /*95d0*/  IABS R41, R54 ;  /* 0x0000003600297213 */ /* 0x000fc60000000000 */
[----:B------:R-:W-:Y:S02]  /*95e0*/  @!P4 IMAD.IADD R28, R28, 0x1, -R42 ;  /* 0x000000011c1cc824 */ /* 0x000fe400078e0a2a */
[----:B------:R-:W-:-:S03]  /*95f0*/  IMAD.HI.U32 R39, R45, R41, RZ ;  /* 0x000000292d277227 */ /* 0x000fc600078e00ff */
[C---:B------:R-:W-:Y:S01]  /*9600*/  ISETP.GT.U32.AND P4, PT, R42.reuse, R28, PT ;  /* 0x0000001c2a00720c */ /* 0x040fe20003f84070 */
[----:B0-----:R-:W-:Y:S02]  /*9610*/  IMAD.MOV.U32 R0, RZ, RZ, R29 ;  /* 0x000000ffff007224 */ /* 0x001fe400078e001d */
[----:B------:R-:W-:Y:S02]  /*9620*/  IMAD.MOV R40, RZ, RZ, -R40 ;  /* 0x000000ffff287224 */ /* 0x000fe400078e0a28 */
[----:B------:R-:W-:Y:S01]  /*9630*/  @!P0 IMAD.MOV R0, RZ, RZ, -R0 ;  /* 0x000000ffff008224 */ /* 0x000fe200078e0a00 */
[C---:B------:R-:W-:Y:S01]  /*9640*/  ISETP.GT.U32.AND P0, PT, R42.reuse, R46, PT ;  /* 0x0000002e2a00720c */ /* 0x040fe20003f04070 */
[----:B------:R-:W-:Y:S02]  /*9650*/  IMAD.MOV R39, RZ, RZ, -R39 ;  /* 0x000000ffff277224 */ /* 0x000fe400078e0a27 */
[----:B------:R-:W-:Y:S01]  /*9660*/  VIADD R55, R3, 0x69 ;  /* 0x0000006903377836 */ /* 0x000fe20000000000 */
[----:B------:R0:W-:Y:S01]  /*9670*/  STL [R1+0x16c], R0 ;  /* 0x00016c0001007387 */ /* 0x0001e20000100800 */
[----:B------:R-:W-:-:S02]  /*9680*/  IMAD R44, R42, R40, R44 ;  /* 0x000000282a2c7224 */ /* 0x000fc400078e022c */
[----:B------:R-:W-:Y:S01]  /*9690*/  IMAD R41, R42, R39, R41 ;  /* 0x000000272a297224 */ /* 0x000fe200078e0229 */
[----:B------:R-:W-:Y:S01]  /*96a0*/  IABS R37, R55 ;  /* 0x0000003700257213 */ /* 0x000fe20000000000 */
[--C-:B------:R-:W-:Y:S02]  /*96b0*/  @!P3 IMAD.IADD R38, R38, 0x1, -R42.reuse ;  /* 0x000000012626b824 */ /* 0x100fe400078e0a2a */
[--C-:B------:R-:W-:Y:S01]  /*96c0*/  @!P4 IMAD.IADD R28, R28, 0x1, -R42.reuse ;  /* 0x000000011c1cc824 */ /* 0x100fe200078e0a2a */
[----:B------:R-:W-:Y:S01]  /*96d0*/  ISETP.GT.U32.AND P4, PT, R42, R44, PT ;  /* 0x0000002c2a00720c */ /* 0x000fe20003f84070 */
[----:B------:R-:W-:Y:S01]  /*96e0*/  @!P0 IMAD.IADD R46, R46, 0x1, -R42 ;  /* 0x000000012e2e8824 */ /* 0x000fe200078e0a2a */
[C---:B------:R-:W-:Y:S01]  /*96f0*/  ISETP.GT.U32.AND P0, PT, R42.reuse, R41, PT ;  /* 0x000000292a00720c */ /* 0x040fe20003f04070 */
[----:B------:R-:W-:Y:S01]  /*9700*/  VIADD R52, R3, 0x6a ;  /* 0x0000006a03347836 */ /* 0x000fe20000000000 */
[----:B------:R-:W-:Y:S01]  /*9710*/  ISETP.GT.U32.AND P3, PT, R42, R38, PT ;  /* 0x000000262a00720c */ /* 0x000fe20003f64070 */
[----:B------:R-:W-:-:S03]  /*9720*/  IMAD.HI.U32 R29, R45, R37, RZ ;  /* 0x000000252d1d7227 */ /* 0x000fc600078e00ff */
[----:B------:R-:W-:Y:S01]  /*9730*/  IABS R43, R52 ;  /* 0x00000034002b7213 */ /* 0x000fe20000000000 */
[----:B------:R-:W-:Y:S02]  /*9740*/  IMAD.MOV R29, RZ, RZ, -R29 ;  /* 0x000000ffff1d7224 */ /* 0x000fe400078e0a1d */
[----:B------:R-:W-:Y:S02]  /*9750*/  VIADD R51, R3, 0x67 ;  /* 0x0000006703337836 */ /* 0x000fe40000000000 */
[----:B------:R-:W-:Y:S02]  /*9760*/  IMAD R37, R42, R29, R37 ;  /* 0x0000001d2a257224 */ /* 0x000fe400078e0225 */
[--C-:B------:R-:W-:Y:S01]  /*9770*/  @!P4 IMAD.IADD R44, R44, 0x1, -R42.reuse ;  /* 0x000000012c2cc824 */ /* 0x100fe200078e0a2a */
[----:B------:R-:W-:Y:S01]  /*9780*/  IABS R29, R51 ;  /* 0x00000033001d7213 */ /* 0x000fe20000000000 */
[----:B------:R-:W-:Y:S01]  /*9790*/  @!P0 IMAD.IADD R41, R41, 0x1, -R42 ;  /* 0x0000000129298824 */ /* 0x000fe200078e0a2a */
[----:B------:R-:W-:Y:S01]  /*97a0*/  ISETP.GT.U32.AND P4, PT, R42, R46, PT ;  /* 0x0000002e2a00720c */ /* 0x000fe20003f84070 */
[----:B------:R-:W-:-:S03]  /*97b0*/  IMAD.HI.U32 R36, R45, R43, RZ ;  /* 0x0000002b2d247227 */ /* 0x000fc600078e00ff */
[----:B------:R-:W-:Y:S01]  /*97c0*/  ISETP.GT.U32.AND P0, PT, R42, R41, PT ;  /* 0x000000292a00720c */ /* 0x000fe20003f04070 */
[----:B------:R-:W-:Y:S01]  /*97d0*/  @!P3 IMAD.IADD R38, R38, 0x1, -R42 ;  /* 0x000000012626b824 */ /* 0x000fe200078e0a2a */
[----:B------:R-:W-:Y:S01]  /*97e0*/  ISETP.GE.AND P3, PT, R54, RZ, PT ;  /* 0x000000ff3600720c */ /* 0x000fe20003f66270 */
[----:B------:R-:W-:Y:S02]  /*97f0*/  IMAD.MOV R36, RZ, RZ, -R36 ;  /* 0x000000ffff247224 */ /* 0x000fe400078e0a24 */
[----:B------:R-:W-:Y:S02]  /*9800*/  VIADD R50, R3, 0x68 ;  /* 0x0000006803327836 */ /* 0x000fe40000000000 */
[----:B------:R-:W-:-:S04]  /*9810*/  IMAD.HI.U32 R47, R45, R29, RZ ;  /* 0x0000001d2d2f7227 */ /* 0x000fc800078e00ff */
[----:B0-----:R-:W-:Y:S02]  /*9820*/  IMAD.MOV.U32 R0, RZ, RZ, R38 ;  /* 0x000000ffff007224 */ /* 0x001fe400078e0026 */
[C---:B------:R-:W-:Y:S01]  /*9830*/  IMAD R43, R42.reuse, R36, R43 ;  /* 0x000000242a2b7224 */ /* 0x040fe200078e022b */
[----:B------:R-:W-:Y:S01]  /*9840*/  IABS R36, R50 ;  /* 0x0000003200247213 */ /* 0x000fe20000000000 */
[----:B------:R-:W-:Y:S02]  /*9850*/  IMAD.MOV R47, RZ, RZ, -R47 ;  /* 0x000000ffff2f7224 */ /* 0x000fe400078e0a2f */
[----:B------:R-:W-:Y:S01]  /*9860*/  @!P2 IMAD.MOV R0, RZ, RZ, -R0 ;  /* 0x000000ffff00a224 */ /* 0x000fe200078e0a00 */
[----:B------:R-:W-:Y:S01]  /*9870*/  ISETP.GT.U32.AND P2, PT, R42, R44, PT ;  /* 0x0000002c2a00720c */ /* 0x000fe20003f44070 */
[----:B------:R-:W-:Y:S01]  /*9880*/  @!P4 IMAD.IADD R46, R46, 0x1, -R42 ;  /* 0x000000012e2ec824 */ /* 0x000fe200078e0a2a */
[C---:B------:R-:W-:Y:S01]  /*9890*/  ISETP.GT.U32.AND P4, PT, R42.reuse, R37, PT ;  /* 0x000000252a00720c */ /* 0x040fe20003f84070 */
[----:B------:R-:W-:Y:S01]  /*98a0*/  IMAD R29, R42, R47, R29 ;  /* 0x0000002f2a1d7224 */ /* 0x000fe200078e021d */
[----:B------:R0:W-:Y:S01]  /*98b0*/  STL [R1+0x154], R0 ;  /* 0x0001540001007387 */ /* 0x0001e20000100800 */
[----:B------:R-:W-:-:S04]  /*98c0*/  IMAD.HI.U32 R38, R45, R36, RZ ;  /* 0x000000242d267227 */ /* 0x000fc800078e00ff */
[----:B------:R-:W-:Y:S02]  /*98d0*/  VIADD R54, R3, 0x65 ;  /* 0x0000006503367836 */ /* 0x000fe40000000000 */
[----:B------:R-:W-:Y:S01]  /*98e0*/  @!P0 IMAD.IADD R41, R41, 0x1, -R42 ;  /* 0x0000000129298824 */ /* 0x000fe200078e0a2a */
[C---:B------:R-:W-:Y:S01]  /*98f0*/  ISETP.GT.U32.AND P0, PT, R42.reuse, R29, PT ;  /* 0x0000001d2a00720c */ /* 0x040fe20003f04070 */
[----:B------:R-:W-:Y:S01]  /*9900*/  IMAD.MOV R38, RZ, RZ, -R38 ;  /* 0x000000ffff267224 */ /* 0x000fe200078e0a26 */
[----:B------:R-:W-:Y:S01]  /*9910*/  IABS R39, R54 ;  /* 0x0000003600277213 */ /* 0x000fe20000000000 */
[----:B0-----:R-:W-:Y:S02]  /*9920*/  IMAD.MOV.U32 R0, RZ, RZ, R28 ;  /* 0x000000ffff007224 */ /* 0x001fe400078e001c */
[----:B------:R-:W-:Y:S02]  /*9930*/  VIADD R53, R3, 0x66 ;  /* 0x0000006603357836 */ /* 0x000fe40000000000 */
[----:B------:R-:W-:Y:S01]  /*9940*/  @!P5 IMAD.MOV R0, RZ, RZ, -R0 ;  /* 0x000000ffff00d224 */ /* 0x000fe200078e0a00 */
[C---:B------:R-:W-:Y:S01]  /*9950*/  ISETP.GT.U32.AND P5, PT, R42.reuse, R43, PT ;  /* 0x0000002b2a00720c */ /* 0x040fe20003fa4070 */
[----:B------:R-:W-:Y:S01]  /*9960*/  IMAD R36, R42, R38, R36 ;  /* 0x000000262a247224 */ /* 0x000fe200078e0224 */
[----:B------:R-:W-:Y:S01]  /*9970*/  IABS R40, R53 ;  /* 0x0000003500287213 */ /* 0x000fe20000000000 */
[----:B------:R-:W-:Y:S01]  /*9980*/  @!P2 IMAD.IADD R44, R44, 0x1, -R42 ;  /* 0x000000012c2ca824 */ /* 0x000fe200078e0a2a */
[----:B------:R0:W-:Y:S01]  /*9990*/  STL [R1+0x150], R0 ;  /* 0x0001500001007387 */ /* 0x0001e20000100800 */
[----:B------:R-:W-:Y:S01]  /*99a0*/  IMAD.HI.U32 R38, R45, R39, RZ ;  /* 0x000000272d267227 */ /* 0x000fe200078e00ff */
[----:B------:R-:W-:-:S03]  /*99b0*/  ISETP.GT.U32.AND P2, PT, R42, R36, PT ;  /* 0x000000242a00720c */ /* 0x000fc60003f44070 */
[----:B------:R-:W-:Y:S01]  /*99c0*/  @!P4 IMAD.IADD R37, R37, 0x1, -R42 ;  /* 0x000000012525c824 */ /* 0x000fe200078e0a2a */
[----:B------:R-:W-:Y:S01]  /*99d0*/  ISETP.GE.AND P4, PT, R55, RZ, PT ;  /* 0x000000ff3700720c */ /* 0x000fe20003f86270 */
[----:B------:R-:W-:Y:S02]  /*99e0*/  IMAD.MOV.U32 R2, RZ, RZ, R46 ;  /* 0x000000ffff027224 */ /* 0x000fe400078e002e */
[----:B------:R-:W-:-:S04]  /*99f0*/  IMAD.HI.U32 R28, R45, R40, RZ ;  /* 0x000000282d1c7227 */ /* 0x000fc800078e00ff */
[----:B0-----:R-:W-:Y:S02]  /*9a00*/  IMAD.MOV.U32 R0, RZ, RZ, R44 ;  /* 0x000000ffff007224 */ /* 0x001fe400078e002c */
[----:B------:R-:W-:Y:S02]  /*9a10*/  IMAD.MOV R38, RZ, RZ, -R38 ;  /* 0x000000ffff267224 */ /* 0x000fe400078e0a26 */
[----:B------:R-:W-:Y:S02]  /*9a20*/  VIADD R55, R3, 0x64 ;  /* 0x0000006403377836 */ /* 0x000fe40000000000 */
[----:B------:R-:W-:Y:S01]  /*9a30*/  @!P0 IMAD.IADD R29, R29, 0x1, -R42 ;  /* 0x000000011d1d8824 */ /* 0x000fe200078e0a2a */
[C---:B------:R-:W-:Y:S01]  /*9a40*/  ISETP.GT.U32.AND P0, PT, R42.reuse, R37, PT ;  /* 0x000000252a00720c */ /* 0x040fe20003f04070 */
[----:B------:R-:W-:Y:S02]  /*9a50*/  @!P6 IMAD.MOV R2, RZ, RZ, -R2 ;  /* 0x000000ffff02e224 */ /* 0x000fe400078e0a02 */
[----:B------:R-:W-:Y:S01]  /*9a60*/  @!P1 IMAD.MOV R0, RZ, RZ, -R0 ;  /* 0x000000ffff009224 */ /* 0x000fe200078e0a00 */
[C---:B------:R-:W-:Y:S01]  /*9a70*/  ISETP.GT.U32.AND P1, PT, R42.reuse, R29, PT ;  /* 0x0000001d2a00720c */ /* 0x040fe20003f24070 */
[----:B------:R-:W-:Y:S01]  /*9a80*/  IMAD.MOV R28, RZ, RZ, -R28 ;  /* 0x000000ffff1c7224 */ /* 0x000fe200078e0a1c */
[----:B------:R-:W-:Y:S01]  /*9a90*/  STL [R1+0xfc], R2 ;  /* 0x0000fc0201007387 */ /* 0x000fe20000100800 */
[C---:B------:R-:W-:Y:S01]  /*9aa0*/  IMAD R39, R42.reuse, R38, R39 ;  /* 0x000000262a277224 */ /* 0x040fe200078e0227 */
[----:B------:R-:W-:Y:S01]  /*9ab0*/  IABS R38, R55 ;  /* 0x0000003700267213 */ /* 0x000fe20000000000 */
[----:B------:R-:W-:Y:S01]  /*9ac0*/  @!P5 IMAD.IADD R43, R43, 0x1, -R42 ;  /* 0x000000012b2bd824 */ /* 0x000fe200078e0a2a */
[----:B------:R0:W-:Y:S01]  /*9ad0*/  STL [R1+0x11c], R0 ;  /* 0x00011c0001007387 */ /* 0x0001e20000100800 */
[----:B------:R-:W-:Y:S01]  /*9ae0*/  IMAD R40, R42, R28, R40 ;  /* 0x0000001c2a287224 */ /* 0x000fe200078e0228 */
[----:B------:R-:W-:Y:S01]  /*9af0*/  ISETP.GE.AND P5, PT, R52, RZ, PT ;  /* 0x000000ff3400720c */ /* 0x000fe20003fa6270 */
[----:B------:R-:W-:Y:S01]  /*9b00*/  @!P2 IMAD.IADD R36, R36, 0x1, -R42 ;  /* 0x000000012424a824 */ /* 0x000fe200078e0a2a */
[----:B------:R-:W-:Y:S01]  /*9b10*/  ISETP.GT.U32.AND P2, PT, R42, R43, PT ;  /* 0x0000002b2a00720c */ /* 0x000fe20003f44070 */
[----:B------:R-:W-:-:S03]  /*9b20*/  IMAD.HI.U32 R44, R45, R38, RZ ;  /* 0x000000262d2c7227 */ /* 0x000fc600078e00ff */
[C---:B------:R-:W-:Y:S01]  /*9b30*/  ISETP.GT.U32.AND P6, PT, R42.reuse, R36, PT ;  /* 0x000000242a00720c */ /* 0x040fe20003fc4070 */
[----:B------:R-:W-:Y:S01]  /*9b40*/  @!P0 IMAD.IADD R37, R37, 0x1, -R42 ;  /* 0x0000000125258824 */ /* 0x000fe200078e0a2a */
[C---:B------:R-:W-:Y:S01]  /*9b50*/  ISETP.GT.U32.AND P0, PT, R42.reuse, R39, PT ;  /* 0x000000272a00720c */ /* 0x040fe20003f04070 */
[----:B0-----:R-:W-:Y:S02]  /*9b60*/  IMAD.MOV.U32 R0, RZ, RZ, R41 ;  /* 0x000000ffff007224 */ /* 0x001fe400078e0029 */
[----:B------:R-:W-:Y:S02]  /*9b70*/  IMAD.MOV R44, RZ, RZ, -R44 ;  /* 0x000000ffff2c7224 */ /* 0x000fe400078e0a2c */
[----:B------:R-:W-:Y:S01]  /*9b80*/  @!P3 IMAD.MOV R0, RZ, RZ, -R0 ;  /* 0x000000ffff00b224 */ /* 0x000fe200078e0a00 */
[C---:B------:R-:W-:Y:S01]  /*9b90*/  ISETP.GT.U32.AND P3, PT, R42.reuse, R40, PT ;  /* 0x000000282a00720c */ /* 0x040fe20003f64070 */
[----:B------:R-:W-:Y:S02]  /*9ba0*/  IMAD R38, R42, R44, R38 ;  /* 0x0000002c2a267224 */ /* 0x000fe400078e0226 */
[----:B------:R-:W-:Y:S01]  /*9bb0*/  @!P2 IMAD.IADD R43, R43, 0x1, -R42 ;  /* 0x000000012b2ba824 */ /* 0x000fe200078e0a2a */
[----:B------:R0:W-:Y:S01]  /*9bc0*/  STL [R1+0x148], R0 ;  /* 0x0001480001007387 */ /* 0x0001e20000100800 */
[----:B------:R-:W-:Y:S01]  /*9bd0*/  VIADD R52, R3, 0x63 ;  /* 0x0000006303347836 */ /* 0x000fe20000000000 */
[----:B------:R-:W-:Y:S01]  /*9be0*/  ISETP.GE.AND P2, PT, R50, RZ, PT ;  /* 0x000000ff3200720c */ /* 0x000fe20003f46270 */
[----:B------:R-:W-:-:S02]  /*9bf0*/  IMAD.MOV.U32 R2, RZ, RZ, R43 ;  /* 0x000000ffff027224 */ /* 0x000fc400078e002b */
[--C-:B------:R-:W-:Y:S01]  /*9c00*/  @!P6 IMAD.IADD R36, R36, 0x1, -R42.reuse ;  /* 0x000000012424e824 */ /* 0x100fe200078e0a2a */
[----:B------:R-:W-:Y:S01]  /*9c10*/  ISETP.GE.AND P6, PT, R51, RZ, PT ;  /* 0x000000ff3300720c */ /* 0x000fe20003fc6270 */
[--C-:B------:R-:W-:Y:S01]  /*9c20*/  @!P0 IMAD.IADD R39, R39, 0x1, -R42.reuse ;  /* 0x0000000127278824 */ /* 0x100fe200078e0a2a */
[----:B------:R-:W-:Y:S01]  /*9c30*/  IABS R28, R52 ;  /* 0x00000034001c7213 */ /* 0x000fe20000000000 */
[----:B------:R-:W-:Y:S01]  /*9c40*/  @!P3 IMAD.IADD R40, R40, 0x1, -R42 ;  /* 0x000000012828b824 */ /* 0x000fe200078e0a2a */
[----:B------:R-:W-:Y:S01]  /*9c50*/  ISETP.GE.AND P3, PT, R54, RZ, PT ;  /* 0x000000ff3600720c */ /* 0x000fe20003f66270 */
[----:B0-----:R-:W-:Y:S02]  /*9c60*/  IMAD.MOV.U32 R0, RZ, RZ, R37 ;  /* 0x000000ffff007224 */ /* 0x001fe400078e0025 */
[----:B------:R-:W-:Y:S01]  /*9c70*/  @!P5 IMAD.MOV R2, RZ, RZ, -R2 ;  /* 0x000000ffff02d224 */ /* 0x000fe200078e0a02 */
[C---:B------:R-:W-:Y:S01]  /*9c80*/  ISETP.GT.U32.AND P0, PT, R42.reuse, R40, PT ;  /* 0x000000282a00720c */ /* 0x040fe20003f04070 */
[----:B------:R-:W-:Y:S01]  /*9c90*/  @!P4 IMAD.MOV R0, RZ, RZ, -R0 ;  /* 0x000000ffff00c224 */ /* 0x000fe200078e0a00 */
[----:B------:R-:W-:Y:S01]  /*9ca0*/  ISETP.GT.U32.AND P4, PT, R42, R38, PT ;  /* 0x000000262a00720c */ /* 0x000fe20003f84070 */
[----:B------:R-:W-:Y:S01]  /*9cb0*/  @!P1 IMAD.IADD R29, R29, 0x1, -R42 ;  /* 0x000000011d1d9824 */ /* 0x000fe200078e0a2a */
[----:B------:R0:W-:Y:S01]  /*9cc0*/  STL [R1+0x120], R2 ;  /* 0x0001200201007387 */ /* 0x0001e20000100800 */
[----:B------:R-:W-:Y:S01]  /*9cd0*/  IMAD.HI.U32 R41, R45, R28, RZ ;  /* 0x0000001c2d297227 */ /* 0x000fe200078e00ff */
[----:B------:R-:W-:-:S02]  /*9ce0*/  ISETP.GE.AND P1, PT, R53, RZ, PT ;  /* 0x000000ff3500720c */ /* 0x000fc40003f26270 */
[----:B------:R1:W-:Y:S01]  /*9cf0*/  STL [R1+0x124], R0 ;  /* 0x0001240001007387 */ /* 0x0003e20000100800 */
[----:B------:R-:W-:Y:S01]  /*9d00*/  VIADD R54, R3, 0x61 ;  /* 0x0000006103367836 */ /* 0x000fe20000000000 */
[----:B------:R-:W-:Y:S01]  /*9d10*/  ISETP.GT.U32.AND P5, PT, R42, R39, PT ;  /* 0x000000272a00720c */ /* 0x000fe20003fa4070 */
[----:B------:R-:W-:Y:S02]  /*9d20*/  IMAD.MOV R41, RZ, RZ, -R41 ;  /* 0x000000ffff297224 */ /* 0x000fe400078e0a29 */
[--C-:B------:R-:W-:Y:S01]  /*9d30*/  @!P0 IMAD.IADD R40, R40, 0x1, -R42.reuse ;  /* 0x0000000128288824 */ /* 0x100fe200078e0a2a */
[----:B------:R-:W-:Y:S01]  /*9d40*/  ISETP.GE.AND P0, PT, R52, RZ, PT ;  /* 0x000000ff3400720c */ /* 0x000fe20003f06270 */
[----:B------:R-:W-:Y:S02]  /*9d50*/  @!P4 IMAD.IADD R38, R38, 0x1, -R42 ;  /* 0x000000012626c824 */ /* 0x000fe400078e0a2a */
[----:B0-----:R-:W-:Y:S02]  /*9d60*/  IMAD.MOV.U32 R2, RZ, RZ, R36 ;  /* 0x000000ffff027224 */ /* 0x001fe400078e0024 */
[----:B-1----:R-:W-:Y:S01]  /*9d70*/  IMAD.MOV.U32 R0, RZ, RZ, R29 ;  /* 0x000000ffff007224 */ /* 0x002fe200078e001d */
[C---:B------:R-:W-:Y:S01]  /*9d80*/  ISETP.GT.U32.AND P4, PT, R42.reuse, R38, PT ;  /* 0x000000262a00720c */ /* 0x040fe20003f84070 */
[----:B------:R-:W-:Y:S01]  /*9d90*/  @!P2 IMAD.MOV R2, RZ, RZ, -R2 ;  /* 0x000000ffff02a224 */ /* 0x000fe200078e0a02 */
[----:B------:R-:W-:Y:S01]  /*9da0*/  IABS R29, R54 ;  /* 0x00000036001d7213 */ /* 0x000fe20000000000 */
[----:B------:R-:W-:Y:S01]  /*9db0*/  @!P6 IMAD.MOV R0, RZ, RZ, -R0 ;  /* 0x000000ffff00e224 */ /* 0x000fe200078e0a00 */
[----:B------:R-:W-:Y:S01]  /*9dc0*/  ISETP.GE.AND P2, PT, R55, RZ, PT ;  /* 0x000000ff3700720c */ /* 0x000fe20003f46270 */
[----:B------:R-:W-:Y:S01]  /*9dd0*/  IMAD R28, R42, R41, R28 ;  /* 0x000000292a1c7224 */ /* 0x000fe200078e021c */
[----:B------:R-:W-:Y:S01]  /*9de0*/  STL [R1+0x140], R2 ;  /* 0x0001400201007387 */ /* 0x000fe20000100800 */
[----:B------:R-:W-:-:S02]  /*9df0*/  VIADD R53, R3, 0x62 ;  /* 0x0000006203357836 */ /* 0x000fc40000000000 */
[----:B------:R-:W-:Y:S01]  /*9e00*/  VIADD R55, R3, 0x60 ;  /* 0x0000006003377836 */ /* 0x000fe20000000000 */
[----:B------:R0:W-:Y:S01]  /*9e10*/  STL [R1+0x144], R0 ;  /* 0x0001440001007387 */ /* 0x0001e20000100800 */
[----:B------:R-:W-:Y:S01]  /*9e20*/  ISETP.GT.U32.AND P6, PT, R42, R28, PT ;  /* 0x0000001c2a00720c */ /* 0x000fe20003fc4070 */
[--C-:B------:R-:W-:Y:S01]  /*9e30*/  @!P5 IMAD.IADD R39, R39, 0x1, -R42.reuse ;  /* 0x000000012727d824 */ /* 0x100fe200078e0a2a */
        /* <DEDUP_REMOVED lines=9> */
[----:B------:R-:W-:Y:S02]  /*9ed0*/  @!P1 IMAD.MOV R0, RZ, RZ, -R0 ;  /* 0x000000ffff009224 */ /* 0x000fe400078e0a00 */
[----:B------:R-:W-:Y:S02]  /*9ee0*/  IMAD.MOV R40, RZ, RZ, -R40 ;  /* 0x000000ffff287224 */ /* 0x000fe400078e0a28 */
[----:B------:R-:W-:Y:S01]  /*9ef0*/  @!P6 IMAD.IADD R28, R28, 0x1, -R42 ;  /* 0x000000011c1ce824 */ /* 0x000fe200078e0a2a */
[----:B------:R0:W-:Y:S01]  /*9f00*/  STL [R1+0x138], R0 ;  /* 0x0001380001007387 */ /* 0x0001e20000100800 */
[----:B------:R-:W-:Y:S01]  /*9f10*/  IMAD R29, R42, R40, R29 ;  /* 0x000000282a1d7224 */ /* 0x000fe200078e021d */
[----:B------:R-:W-:Y:S01]  /*9f20*/  ISETP.GE.AND P6, PT, R54, RZ, PT ;  /* 0x000000ff3600720c */ /* 0x000fe20003fc6270 */
[----:B------:R-:W-:Y:S01]  /*9f30*/  IMAD.MOV R36, RZ, RZ, -R36 ;  /* 0x000000ffff247224 */ /* 0x000fe200078e0a24 */
[----:B------:R-:W-:Y:S01]  /*9f40*/  ISETP.GT.U32.AND P1, PT, R42, R28, PT ;  /* 0x0000001c2a00720c */ /* 0x000fe20003f24070 */
        /* <DEDUP_REMOVED lines=8> */
[----:B------:R-:W-:Y:S01]  /*9fd0*/  ISETP.GT.U32.AND P2, PT, R42, R29, PT ;  /* 0x0000001d2a00720c */ /* 0x000fe20003f44070 */
[----:B------:R-:W-:Y:S01]  /*9fe0*/  IMAD.MOV R36, RZ, RZ, -R36 ;  /* 0x000000ffff247224 */ /* 0x000fe200078e0a24 */
[----:B------:R-:W-:Y:S01]  /*9ff0*/  STL [R1+0x12c], R2 ;  /* 0x00012c0201007387 */ /* 0x000fe20000100800 */
[----:B------:R-:W-:Y:S01]  /*a000*/  @!P1 IMAD.IADD R28, R28, 0x1, -R42 ;  /* 0x000000011c1c9824 */ /* 0x000fe200078e0a2a */
[----:B------:R-:W-:Y:S01]  /*a010*/  ISETP.GE.AND P1, PT, R53, RZ, PT ;  /* 0x000000ff3500720c */ /* 0x000fe20003f26270 */
[----:B------:R-:W-:Y:S01]  /*a020*/  IMAD.HI.U32 R40, R45, R44, RZ ;  /* 0x0000002c2d287227 */ /* 0x000fe200078e00ff */
[----:B------:R0:W-:Y:S03]  /*a030*/  STL [R1+0x130], R0 ;  /* 0x0001300001007387 */ /* 0x0001e60000100800 */
[----:B------:R-:W-:-:S02]  /*a040*/  VIADD R54, R3, 0x5e ;  /* 0x0000005e03367836 */ /* 0x000fc40000000000 */
[C---:B------:R-:W-:Y:S02]  /*a050*/  IMAD R46, R42.reuse, R36, R46 ;  /* 0x000000242a2e7224 */ /* 0x040fe400078e022e */
[----:B------:R-:W-:Y:S01]  /*a060*/  @!P2 IMAD.IADD R29, R29, 0x1, -R42 ;  /* 0x000000011d1da824 */ /* 0x000fe200078e0a2a */
[----:B------:R-:W-:Y:S01]  /*a070*/  IABS R41, R54 ;  /* 0x0000003600297213 */ /* 0x000fe20000000000 */
[----:B------:R-:W-:Y:S02]  /*a080*/  IMAD.MOV R40, RZ, RZ, -R40 ;  /* 0x000000ffff287224 */ /* 0x000fe400078e0a28 */
[----:B0-----:R-:W-:Y:S01]  /*a090*/  IMAD.MOV.U32 R0, RZ, RZ, R28 ;  /* 0x000000ffff007224 */ /* 0x001fe200078e001c */
[C---:B------:R-:W-:Y:S01]  /*a0a0*/  ISETP.GT.U32.AND P2, PT, R42.reuse, R29, PT ;  /* 0x0000001d2a00720c */ /* 0x040fe20003f44070 */
[C---:B------:R-:W-:Y:S02]  /*a0b0*/  IMAD R44, R42.reuse, R40, R44 ;  /* 0x000000282a2c7224 */ /* 0x040fe400078e022c */
[----:B------:R-:W-:Y:S01]  /*a0c0*/  @!P0 IMAD.MOV R0, RZ, RZ, -R0 ;  /* 0x000000ffff008224 */ /* 0x000fe200078e0a00 */
[----:B------:R-:W-:Y:S01]  /*a0d0*/  ISETP.GT.U32.AND P0, PT, R42, R46, PT ;  /* 0x0000002e2a00720c */ /* 0x000fe20003f04070 */
[----:B------:R-:W-:-:S03]  /*a0e0*/  IMAD.HI.U32 R39, R45, R41, RZ ;  /* 0x000000292d277227 */ /* 0x000fc600078e00ff */
[----:B------:R0:W-:Y:S01]  /*a0f0*/  STL [R1+0x128], R0 ;  /* 0x0001280001007387 */ /* 0x0001e20000100800 */
[--C-:B------:R-:W-:Y:S02]  /*a100*/  @!P4 IMAD.IADD R37, R37, 0x1, -R42.reuse ;  /* 0x000000012525c824 */ /* 0x100fe400078e0a2a */
[----:B------:R-:W-:Y:S02]  /*a110*/  IMAD.MOV R39, RZ, RZ, -R39 ;  /* 0x000000ffff277224 */ /* 0x000fe400078e0a27 */
[--C-:B------:R-:W-:Y:S01]  /*a120*/  @!P2 IMAD.IADD R29, R29, 0x1, -R42.reuse ;  /* 0x000000011d1da824 */ /* 0x100fe200078e0a2a */
[C---:B------:R-:W-:Y:S01]  /*a130*/  ISETP.GT.U32.AND P2, PT, R42.reuse, R44, PT ;  /* 0x0000002c2a00720c */ /* 0x040fe20003f44070 */
[C---:B------:R-:W-:Y:S01]  /*a140*/  VIADD R52, R3.reuse, 0x5d ;  /* 0x0000005d03347836 */ /* 0x040fe20000000000 */
[C---:B------:R-:W-:Y:S01]  /*a150*/  ISETP.GT.U32.AND P4, PT, R42.reuse, R37, PT ;  /* 0x000000252a00720c */ /* 0x040fe20003f84070 */
[C---:B------:R-:W-:Y:S02]  /*a160*/  VIADD R55, R3.reuse, 0x5c ;  /* 0x0000005c03377836 */ /* 0x040fe40000000000 */
[----:B------:R-:W-:Y:S01]  /*a170*/  IMAD R41, R42, R39, R41 ;  /* 0x000000272a297224 */ /* 0x000fe200078e0229 */
[----:B------:R-:W-:Y:S01]  /*a180*/  IABS R43, R52 ;  /* 0x00000034002b7213 */ /* 0x000fe20000000000 */
[----:B------:R-:W-:Y:S01]  /*a190*/  @!P0 IMAD.IADD R46, R46, 0x1, -R42 ;  /* 0x000000012e2e8824 */ /* 0x000fe200078e0a2a */
[----:B------:R-:W-:Y:S01]  /*a1a0*/  IABS R38, R55 ;  /* 0x0000003700267213 */ /* 0x000fe20000000000 */
[----:B------:R-:W-:Y:S01]  /*a1b0*/  VIADD R50, R3, 0x5b ;  /* 0x0000005b03327836 */ /* 0x000fe20000000000 */
[----:B------:R-:W-:Y:S01]  /*a1c0*/  ISETP.GT.U32.AND P0, PT, R42, R41, PT ;  /* 0x000000292a00720c */ /* 0x000fe20003f04070 */
[----:B------:R-:W-:-:S04]  /*a1d0*/  IMAD.HI.U32 R36, R45, R43, RZ ;  /* 0x0000002b2d247227 */ /* 0x000fc800078e00ff */
[----:B------:R-:W-:Y:S01]  /*a1e0*/  @!P2 IMAD.IADD R44, R44, 0x1, -R42 ;  /* 0x000000012c2ca824 */ /* 0x000fe200078e0a2a */
[----:B------:R-:W-:Y:S01]  /*a1f0*/  ISETP.GT.U32.AND P2, PT, R42, R46, PT ;  /* 0x0000002e2a00720c */ /* 0x000fe20003f44070 */
[----:B------:R-:W-:-:S04]  /*a200*/  IMAD.HI.U32 R28, R45, R38, RZ ;  /* 0x000000262d1c7227 */ /* 0x000fc800078e00ff */
[----:B------:R-:W-:Y:S01]  /*a210*/  @!P4 IMAD.IADD R37, R37, 0x1, -R42 ;  /* 0x000000012525c824 */ /* 0x000fe200078e0a2a */
[----:B------:R-:W-:Y:S01]  /*a220*/  ISETP.GE.AND P4, PT, R54, RZ, PT ;  /* 0x000000ff3600720c */ /* 0x000fe20003f86270 */
[----:B------:R-:W-:Y:S02]  /*a230*/  IMAD.MOV R36, RZ, RZ, -R36 ;  /* 0x000000ffff247224 */ /* 0x000fe400078e0a24 */
[----:B------:R-:W-:Y:S02]  /*a240*/  IMAD.MOV R28, RZ, RZ, -R28 ;  /* 0x000000ffff1c7224 */ /* 0x000fe400078e0a1c */
[C---:B------:R-:W-:Y:S01]  /*a250*/  IMAD R43, R42.reuse, R36, R43 ;  /* 0x000000242a2b7224 */ /* 0x040fe200078e022b */
[----:B------:R-:W-:Y:S01]  /*a260*/  IABS R36, R50 ;  /* 0x0000003200247213 */ /* 0x000fe20000000000 */
[----:B0-----:R-:W-:Y:S02]  /*a270*/  IMAD.MOV.U32 R0, RZ, RZ, R37 ;  /* 0x000000ffff007224 */ /* 0x001fe400078e0025 */
[----:B------:R-:W-:-:S02]  /*a280*/  IMAD R38, R42, R28, R38 ;  /* 0x0000001c2a267224 */ /* 0x000fc400078e0226 */
[----:B------:R-:W-:Y:S02]  /*a290*/  VIADD R51, R3, 0x5a ;  /* 0x0000005a03337836 */ /* 0x000fe40000000000 */
[----:B------:R-:W-:Y:S01]  /*a2a0*/  @!P0 IMAD.IADD R41, R41, 0x1, -R42 ;  /* 0x0000000129298824 */ /* 0x000fe200078e0a2a */
[----:B------:R-:W-:Y:S01]  /*a2b0*/  ISETP.GT.U32.AND P0, PT, R42, R44, PT ;  /* 0x0000002c2a00720c */ /* 0x000fe20003f04070 */
[----:B------:R-:W-:Y:S01]  /*a2c0*/  @!P5 IMAD.MOV R0, RZ, RZ, -R0 ;  /* 0x000000ffff00d224 */ /* 0x000fe200078e0a00 */
[----:B------:R-:W-:Y:S01]  /*a2d0*/  IABS R28, R51 ;  /* 0x00000033001c7213 */ /* 0x000fe20000000000 */
[----:B------:R-:W-:Y:S01]  /*a2e0*/  @!P2 IMAD.IADD R46, R46, 0x1, -R42 ;  /* 0x000000012e2ea824 */ /* 0x000fe200078e0a2a */
[C---:B------:R-:W-:Y:S01]  /*a2f0*/  ISETP.GT.U32.AND P2, PT, R42.reuse, R38, PT ;  /* 0x000000262a00720c */ /* 0x040fe20003f44070 */
[----:B------:R-:W-:Y:S01]  /*a300*/  IMAD.HI.U32 R37, R45, R36, RZ ;  /* 0x000000242d257227 */ /* 0x000fe200078e00ff */
[----:B------:R0:W-:Y:S01]  /*a310*/  STL [R1+0x104], R0 ;  /* 0x0001040001007387 */ /* 0x0001e20000100800 */
[----:B------:R-:W-:-:S02]  /*a320*/  ISETP.GT.U32.AND P5, PT, R42, R41, PT ;  /* 0x000000292a00720c */ /* 0x000fc40003fa4070 */
[----:B------:R-:W-:Y:S02]  /*a330*/  VIADD R54, R3, 0x58 ;  /* 0x0000005803367836 */ /* 0x000fe40000000000 */
[----:B------:R-:W-:Y:S02]  /*a340*/  IMAD.MOV R37, RZ, RZ, -R37 ;  /* 0x000000ffff257224 */ /* 0x000fe400078e0a25 */
[----:B------:R-:W-:Y:S01]  /*a350*/  IMAD.HI.U32 R47, R45, R28, RZ ;  /* 0x0000001c2d2f7227 */ /* 0x000fe200078e00ff */
[----:B------:R-:W-:-:S03]  /*a360*/  IABS R39, R54 ;  /* 0x0000003600277213 */ /* 0x000fc60000000000 */
[----:B0-----:R-:W-:Y:S02]  /*a370*/  IMAD.MOV.U32 R0, RZ, RZ, R29 ;  /* 0x000000ffff007224 */ /* 0x001fe400078e001d */
[----:B------:R-:W-:Y:S02]  /*a380*/  VIADD R53, R3, 0x59 ;  /* 0x0000005903357836 */ /* 0x000fe40000000000 */
[----:B------:R-:W-:Y:S01]  /*a390*/  @!P6 IMAD.MOV R0, RZ, RZ, -R0 ;  /* 0x000000ffff00e224 */ /* 0x000fe200078e0a00 */
[C---:B------:R-:W-:Y:S01]  /*a3a0*/  ISETP.GT.U32.AND P6, PT, R42.reuse, R43, PT ;  /* 0x0000002b2a00720c */ /* 0x040fe20003fc4070 */
[----:B------:R-:W-:Y:S01]  /*a3b0*/  IMAD R36, R42, R37, R36 ;  /* 0x000000252a247224 */ /* 0x000fe200078e0224 */
[----:B------:R-:W-:Y:S01]  /*a3c0*/  IABS R40, R53 ;  /* 0x0000003500287213 */ /* 0x000fe20000000000 */
[----:B------:R-:W-:Y:S01]  /*a3d0*/  IMAD.MOV R47, RZ, RZ, -R47 ;  /* 0x000000ffff2f7224 */ /* 0x000fe200078e0a2f */
[----:B------:R0:W-:Y:S01]  /*a3e0*/  STL [R1+0x100], R0 ;  /* 0x0001000001007387 */ /* 0x0001e20000100800 */
[----:B------:R-:W-:Y:S01]  /*a3f0*/  @!P0 IMAD.IADD R44, R44, 0x1, -R42 ;  /* 0x000000012c2c8824 */ /* 0x000fe200078e0a2a */
[----:B------:R-:W-:Y:S01]  /*a400*/  ISETP.GT.U32.AND P0, PT, R42, R36, PT ;  /* 0x000000242a00720c */ /* 0x000fe20003f04070 */
[----:B------:R-:W-:-:S04]  /*a410*/  IMAD.HI.U32 R37, R45, R39, RZ ;  /* 0x000000272d257227 */ /* 0x000fc800078e00ff */
[----:B------:R-:W-:Y:S02]  /*a420*/  IMAD R28, R42, R47, R28 ;  /* 0x0000002f2a1c7224 */ /* 0x000fe400078e021c */
[----:B------:R-:W-:Y:S01]  /*a430*/  @!P2 IMAD.IADD R38, R38, 0x1, -R42 ;  /* 0x000000012626a824 */ /* 0x000fe200078e0a2a */
[----:B------:R-:W-:Y:S01]  /*a440*/  ISETP.GE.AND P2, PT, R55, RZ, PT ;  /* 0x000000ff3700720c */ /* 0x000fe20003f46270 */
[----:B------:R-:W-:Y:S02]  /*a450*/  IMAD.MOV.U32 R2, RZ, RZ, R46 ;  /* 0x000000ffff027224 */ /* 0x000fe400078e002e */
[----:B0-----:R-:W-:Y:S02]  /*a460*/  IMAD.MOV.U32 R0, RZ, RZ, R44 ;  /* 0x000000ffff007224 */ /* 0x001fe400078e002c */
[----:B------:R-:W-:-:S04]  /*a470*/  IMAD.HI.U32 R29, R45, R40, RZ ;  /* 0x000000282d1d7227 */ /* 0x000fc800078e00ff */
[----:B------:R-:W-:Y:S02]  /*a480*/  IMAD.MOV R37, RZ, RZ, -R37 ;  /* 0x000000ffff257224 */ /* 0x000fe400078e0a25 */
[----:B------:R-:W-:Y:S01]  /*a490*/  @!P5 IMAD.IADD R41, R41, 0x1, -R42 ;  /* 0x000000012929d824 */ /* 0x000fe200078e0a2a */
[C---:B------:R-:W-:Y:S01]  /*a4a0*/  ISETP.GT.U32.AND P5, PT, R42.reuse, R28, PT ;  /* 0x0000001c2a00720c */ /* 0x040fe20003fa4070 */
[----:B------:R-:W-:Y:S02]  /*a4b0*/  VIADD R55, R3, 0x57 ;  /* 0x0000005703377836 */ /* 0x000fe40000000000 */
[----:B------:R-:W-:Y:S01]  /*a4c0*/  @!P3 IMAD.MOV R2, RZ, RZ, -R2 ;  /* 0x000000ffff02b224 */ /* 0x000fe200078e0a02 */
[C---:B------:R-:W-:Y:S01]  /*a4d0*/  ISETP.GT.U32.AND P3, PT, R42.reuse, R38, PT ;  /* 0x000000262a00720c */ /* 0x040fe20003f64070 */
[----:B------:R-:W-:Y:S02]  /*a4e0*/  @!P1 IMAD.MOV R0, RZ, RZ, -R0 ;  /* 0x000000ffff009224 */ /* 0x000fe400078e0a00 */
        /* <DEDUP_REMOVED lines=10> */
[----:B------:R-:W-:-:S04]  /*a590*/  IMAD.HI.U32 R44, R45, R37, RZ ;  /* 0x000000252d2c7227 */ /* 0x000fc800078e00ff */
[--C-:B------:R-:W-:Y:S01]  /*a5a0*/  @!P5 IMAD.IADD R28, R28, 0x1, -R42.reuse ;  /* 0x000000011c1cd824 */ /* 0x100fe200078e0a2a */
[----:B------:R-:W-:Y:S01]  /*a5b0*/  ISETP.GT.U32.AND P5, PT, R42, R36, PT ;  /* 0x000000242a00720c */ /* 0x000fe20003fa4070 */
[----:B0-----:R-:W-:Y:S02]  /*a5c0*/  IMAD.MOV.U32 R0, RZ, RZ, R41 ;  /* 0x000000ffff007224 */ /* 0x001fe400078e0029 */
[----:B------:R-:W-:Y:S01]  /*a5d0*/  @!P3 IMAD.IADD R38, R38, 0x1, -R42 ;  /* 0x000000012626b824 */ /* 0x000fe200078e0a2a */
[C---:B------:R-:W-:Y:S01]  /*a5e0*/  ISETP.GT.U32.AND P3, PT, R42.reuse, R39, PT ;  /* 0x000000272a00720c */ /* 0x040fe20003f64070 */
[----:B------:R-:W-:Y:S01]  /*a5f0*/  @!P4 IMAD.MOV R0, RZ, RZ, -R0 ;  /* 0x000000ffff00c224 */ /* 0x000fe200078e0a00 */
[C---:B------:R-:W-:Y:S01]  /*a600*/  ISETP.GT.U32.AND P4, PT, R42.reuse, R40, PT ;  /* 0x000000282a00720c */ /* 0x040fe20003f84070 */
[----:B------:R-:W-:Y:S01]  /*a610*/  IMAD.MOV R44, RZ, RZ, -R44 ;  /* 0x000000ffff2c7224 */ /* 0x000fe200078e0a2c */
[C---:B------:R-:W-:Y:S01]  /*a620*/  ISETP.GT.U32.AND P1, PT, R42.reuse, R28, PT ;  /* 0x0000001c2a00720c */ /* 0x040fe20003f24070 */
[----:B------:R-:W-:Y:S01]  /*a630*/  @!P0 IMAD.IADD R43, R43, 0x1, -R42 ;  /* 0x000000012b2b8824 */ /* 0x000fe200078e0a2a */
[----:B------:R0:W-:Y:S01]  /*a640*/  STL [R1+0xf8], R0 ;  /* 0x0000f80001007387 */ /* 0x0001e20000100800 */
[----:B------:R-:W-:Y:S01]  /*a650*/  IMAD R37, R42, R44, R37 ;  /* 0x0000002c2a257224 */ /* 0x000fe200078e0225 */
[----:B------:R-:W-:Y:S01]  /*a660*/  ISETP.GE.AND P0, PT, R50, RZ, PT ;  /* 0x000000ff3200720c */ /* 0x000fe20003f06270 */
[----:B------:R-:W-:-:S02]  /*a670*/  IMAD.MOV.U32 R2, RZ, RZ, R43 ;  /* 0x000000ffff027224 */ /* 0x000fc400078e002b */
[----:B------:R-:W-:Y:S02]  /*a680*/  VIADD R52, R3, 0x56 ;  /* 0x0000005603347836 */ /* 0x000fe40000000000 */
[--C-:B------:R-:W-:Y:S01]  /*a690*/  @!P5 IMAD.IADD R36, R36, 0x1, -R42.reuse ;  /* 0x000000012424d824 */ /* 0x100fe200078e0a2a */
[----:B------:R-:W-:Y:S01]  /*a6a0*/  ISETP.GE.AND P5, PT, R51, RZ, PT ;  /* 0x000000ff3300720c */ /* 0x000fe20003fa6270 */
[----:B------:R-:W-:Y:S01]  /*a6b0*/  @!P4 IMAD.IADD R40, R40, 0x1, -R42 ;  /* 0x000000012828c824 */ /* 0x000fe200078e0a2a */
[----:B------:R-:W-:Y:S01]  /*a6c0*/  IABS R29, R52 ;  /* 0x00000034001d7213 */ /* 0x000fe20000000000 */
[----:B0-----:R-:W-:Y:S01]  /*a6d0*/  IMAD.MOV.U32 R0, RZ, RZ, R38 ;  /* 0x000000ffff007224 */ /* 0x001fe200078e0026 */
[----:B------:R-:W-:Y:S01]  /*a6e0*/  ISETP.GE.AND P4, PT, R54, RZ, PT ;  /* 0x000000ff3600720c */ /* 0x000fe20003f86270 */
[----:B------:R-:W-:Y:S01]  /*a6f0*/  @!P3 IMAD.IADD R39, R39, 0x1, -R42 ;  /* 0x000000012727b824 */ /* 0x000fe200078e0a2a */
[C---:B------:R-:W-:Y:S01]  /*a700*/  ISETP.GT.U32.AND P3, PT, R42.reuse, R40, PT ;  /* 0x000000282a00720c */ /* 0x040fe20003f64070 */
[----:B------:R-:W-:Y:S01]  /*a710*/  @!P2 IMAD.MOV R0, RZ, RZ, -R0 ;  /* 0x000000ffff00a224 */ /* 0x000fe200078e0a00 */
[C---:B------:R-:W-:Y:S01]  /*a720*/  ISETP.GT.U32.AND P2, PT, R42.reuse, R37, PT ;  /* 0x000000252a00720c */ /* 0x040fe20003f44070 */
[----:B------:R-:W-:Y:S01]  /*a730*/  @!P6 IMAD.MOV R2, RZ, RZ, -R2 ;  /* 0x000000ffff02e224 */ /* 0x000fe200078e0a02 */
[----:B------:R-:W-:Y:S01]  /*a740*/  ISETP.GT.U32.AND P6, PT, R42, R39, PT ;  /* 0x000000272a00720c */ /* 0x000fe20003fc4070 */
[----:B------:R-:W-:Y:S01]  /*a750*/  @!P1 IMAD.IADD R28, R28, 0x1, -R42 ;  /* 0x000000011c1c9824 */ /* 0x000fe200078e0a2a */
[----:B------:R-:W-:Y:S01]  /*a760*/  ISETP.GE.AND P1, PT, R53, RZ, PT ;  /* 0x000000ff3500720c */ /* 0x000fe20003f26270 */
[----:B------:R-:W-:Y:S01]  /*a770*/  IMAD.HI.U32 R41, R45, R29, RZ ;  /* 0x0000001d2d297227 */ /* 0x000fe200078e00ff */
[----:B------:R0:W-:Y:S03]  /*a780*/  STL [R1+0xd0], R2 ;  /* 0x0000d00201007387 */ /* 0x0001e60000100800 */
[----:B------:R-:W-:Y:S01]  /*a790*/  VIADD R54, R3, 0x54 ;  /* 0x0000005403367836 */ /* 0x000fe20000000000 */
[----:B------:R1:W-:Y:S01]  /*a7a0*/  STL [R1+0xd8], R0 ;  /* 0x0000d80001007387 */ /* 0x0003e20000100800 */
[----:B------:R-:W-:-:S02]  /*a7b0*/  IMAD.MOV R41, RZ, RZ, -R41 ;  /* 0x000000ffff297224 */ /* 0x000fc400078e0a29 */
[--C-:B------:R-:W-:Y:S02]  /*a7c0*/  @!P2 IMAD.IADD R37, R37, 0x1, -R42.reuse ;  /* 0x000000012525a824 */ /* 0x100fe400078e0a2a */
[----:B------:R-:W-:Y:S01]  /*a7d0*/  @!P3 IMAD.IADD R40, R40, 0x1, -R42 ;  /* 0x000000012828b824 */ /* 0x000fe200078e0a2a */
[----:B------:R-:W-:Y:S01]  /*a7e0*/  ISETP.GE.AND P3, PT, R52, RZ, PT ;  /* 0x000000ff3400720c */ /* 0x000fe20003f66270 */
[----:B0-----:R-:W-:Y:S01]  /*a7f0*/  IMAD.MOV.U32 R2, RZ, RZ, R36 ;  /* 0x000000ffff027224 */ /* 0x001fe200078e0024 */
[C---:B------:R-:W-:Y:S01]  /*a800*/  ISETP.GT.U32.AND P2, PT, R42.reuse, R37, PT ;  /* 0x000000252a00720c */ /* 0x040fe20003f44070 */
[C---:B------:R-:W-:Y:S02]  /*a810*/  IMAD R29, R42.reuse, R41, R29 ;  /* 0x000000292a1d7224 */ /* 0x040fe400078e021d */
[----:B-1----:R-:W-:Y:S01]  /*a820*/  IMAD.MOV.U32 R0, RZ, RZ, R28 ;  /* 0x000000ffff007224 */ /* 0x002fe200078e001c */
[----:B------:R-:W-:Y:S01]  /*a830*/  IABS R28, R54 ;  /* 0x00000036001c7213 */ /* 0x000fe20000000000 */
[----:B------:R-:W-:Y:S01]  /*a840*/  @!P0 IMAD.MOV R2, RZ, RZ, -R2 ;  /* 0x000000ffff028224 */ /* 0x000fe200078e0a02 */
[----:B------:R-:W-:Y:S01]  /*a850*/  ISETP.GE.AND P0, PT, R55, RZ, PT ;  /* 0x000000ff3700720c */ /* 0x000fe20003f06270 */
[----:B------:R-:W-:Y:S01]  /*a860*/  @!P5 IMAD.MOV R0, RZ, RZ, -R0 ;  /* 0x000000ffff00d224 */ /* 0x000fe200078e0a00 */
[----:B------:R-:W-:Y:S01]  /*a870*/  ISETP.GT.U32.AND P5, PT, R42, R29, PT ;  /* 0x0000001d2a00720c */ /* 0x000fe20003fa4070 */
[C---:B------:R-:W-:Y:S01]  /*a880*/  VIADD R53, R3.reuse, 0x55 ;  /* 0x0000005503357836 */ /* 0x040fe20000000000 */
[----:B------:R-:W-:Y:S01]  /*a890*/  STL [R1+0xf0], R2 ;  /* 0x0000f00201007387 */ /* 0x000fe20000100800 */
[----:B------:R-:W-:-:S02]  /*a8a0*/  VIADD R55, R3, 0x53 ;  /* 0x0000005303377836 */ /* 0x000fc40000000000 */
[--C-:B------:R-:W-:Y:S01]  /*a8b0*/  @!P2 IMAD.IADD R37, R37, 0x1, -R42.reuse ;  /* 0x000000012525a824 */ /* 0x100fe200078e0a2a */
[----:B------:R0:W-:Y:S01]  /*a8c0*/  STL [R1+0xf4], R0 ;  /* 0x0000f40001007387 */ /* 0x0001e20000100800 */
        /* <DEDUP_REMOVED lines=11> */
[----:B------:R-:W-:Y:S02]  /*a980*/  IMAD.MOV R40, RZ, RZ, -R40 ;  /* 0x000000ffff287224 */ /* 0x000fe400078e0a28 */
[----:B------:R-:W-:Y:S01]  /*a990*/  @!P5 IMAD.IADD R29, R29, 0x1, -R42 ;  /* 0x000000011d1dd824 */ /* 0x000fe200078e0a2a */
[----:B------:R0:W-:Y:S01]  /*a9a0*/  STL [R1+0xec], R0 ;  /* 0x0000ec0001007387 */ /* 0x0001e20000100800 */
[C---:B------:R-:W-:Y:S02]  /*a9b0*/  IMAD R28, R42.reuse, R40, R28 ;  /* 0x000000282a1c7224 */ /* 0x040fe400078e021c */
        /* <DEDUP_REMOVED lines=15> */
[----:B------:R-:W-:Y:S01]  /*aab0*/  IMAD.HI.U32 R40, R45, R44, RZ ;  /* 0x0000002c2d287227 */ /* 0x000fe200078e00ff */
[----:B------:R0:W-:Y:S03]  /*aac0*/  STL [R1+0xe8], R0 ;  /* 0x0000e80001007387 */ /* 0x0001e60000100800 */
[----:B------:R-:W-:-:S02]  /*aad0*/  IMAD R46, R42, R36, R46 ;  /* 0x000000242a2e7224 */ /* 0x000fc400078e022e */
[----:B------:R-:W-:Y:S02]  /*aae0*/  IMAD.MOV R40, RZ, RZ, -R40 ;  /* 0x000000ffff287224 */ /* 0x000fe400078e0a28 */
[----:B------:R-:W-:Y:S02]  /*aaf0*/  @!P0 IMAD.IADD R28, R28, 0x1, -R42 ;  /* 0x000000011c1c8824 */ /* 0x000fe400078e0a2a */
[C---:B------:R-:W-:Y:S02]  /*ab00*/  VIADD R54, R3.reuse, 0x51 ;  /* 0x0000005103367836 */ /* 0x040fe40000000000 */
[----:B0-----:R-:W-:Y:S01]  /*ab10*/  IMAD.MOV.U32 R0, RZ, RZ, R29 ;  /* 0x000000ffff007224 */ /* 0x001fe200078e001d */
[C---:B------:R-:W-:Y:S01]  /*ab20*/  ISETP.GT.U32.AND P0, PT, R42.reuse, R28, PT ;  /* 0x0000001c2a00720c */ /* 0x040fe20003f04070 */
[C---:B------:R-:W-:Y:S01]  /*ab30*/  IMAD R44, R42.reuse, R40, R44 ;  /* 0x000000282a2c7224 */ /* 0x040fe200078e022c */
[----:B------:R-:W-:Y:S01]  /*ab40*/  IABS R41, R54 ;  /* 0x0000003600297213 */ /* 0x000fe20000000000 */
[----:B------:R-:W-:Y:S01]  /*ab50*/  @!P3 IMAD.MOV R0, RZ, RZ, -R0 ;  /* 0x000000ffff00b224 */ /* 0x000fe200078e0a00 */
[----:B------:R-:W-:Y:S01]  /*ab60*/  ISETP.GT.U32.AND P3, PT, R42, R46, PT ;  /* 0x0000002e2a00720c */ /* 0x000fe20003f64070 */
[----:B------:R-:W-:-:S02]  /*ab70*/  VIADD R55, R3, 0x4f ;  /* 0x0000004f03377836 */ /* 0x000fc40000000000 */
[--C-:B------:R-:W-:Y:S01]  /*ab80*/  @!P2 IMAD.IADD R38, R38, 0x1, -R42.reuse ;  /* 0x000000012626a824 */ /* 0x100fe200078e0a2a */
[----:B------:R0:W-:Y:S01]  /*ab90*/  STL [R1+0xdc], R0 ;  /* 0x0000dc0001007387 */ /* 0x0001e20000100800 */
[----:B------:R-:W-:Y:S01]  /*aba0*/  IMAD.HI.U32 R39, R45, R41, RZ ;  /* 0x000000292d277227 */ /* 0x000fe200078e00ff */
[----:B------:R-:W-:Y:S02]  /*abb0*/  IABS R37, R55 ;  /* 0x0000003700257213 */ /* 0x000fe40000000000 */
[----:B------:R-:W-:Y:S01]  /*abc0*/  ISETP.GT.U32.AND P2, PT, R42, R38, PT ;  /* 0x000000262a00720c */ /* 0x000fe20003f44070 */
[----:B------:R-:W-:Y:S01]  /*abd0*/  @!P0 IMAD.IADD R28, R28, 0x1, -R42 ;  /* 0x000000011c1c8824 */ /* 0x000fe200078e0a2a */
[----:B------:R-:W-:Y:S01]  /*abe0*/  ISETP.GT.U32.AND P0, PT, R42, R44, PT ;  /* 0x0000002c2a00720c */ /* 0x000fe20003f04070 */
[----:B------:R-:W-:Y:S02]  /*abf0*/  VIADD R52, R3, 0x50 ;  /* 0x0000005003347836 */ /* 0x000fe40000000000 */
[----:B------:R-:W-:-:S02]  /*ac00*/  IMAD.MOV R39, RZ, RZ, -R39 ;  /* 0x000000ffff277224 */ /* 0x000fc400078e0a27 */
[----:B------:R-:W-:Y:S01]  /*ac10*/  @!P3 IMAD.IADD R46, R46, 0x1, -R42 ;  /* 0x000000012e2eb824 */ /* 0x000fe200078e0a2a */
[----:B------:R-:W-:Y:S01]  /*ac20*/  IABS R43, R52 ;  /* 0x00000034002b7213 */ /* 0x000fe20000000000 */
[----:B------:R-:W-:Y:S02]  /*ac30*/  IMAD R41, R42, R39, R41 ;  /* 0x000000272a297224 */ /* 0x000fe400078e0229 */
[----:B------:R-:W-:-:S03]  /*ac40*/  IMAD.HI.U32 R29, R45, R37, RZ ;  /* 0x000000252d1d7227 */ /* 0x000fc600078e00ff */
[----:B------:R-:W-:Y:S01]  /*ac50*/  ISETP.GT.U32.AND P3, PT, R42, R41, PT ;  /* 0x000000292a00720c */ /* 0x000fe20003f64070 */
[----:B------:R-:W-:Y:S01]  /*ac60*/  @!P0 IMAD.IADD R44, R44, 0x1, -R42 ;  /* 0x000000012c2c8824 */ /* 0x000fe200078e0a2a */
[----:B------:R-:W-:Y:S01]  /*ac70*/  ISETP.GT.U32.AND P0, PT, R42, R46, PT ;  /* 0x0000002e2a00720c */ /* 0x000fe20003f04070 */
[----:B------:R-:W-:-:S04]  /*ac80*/  IMAD.HI.U32 R36, R45, R43, RZ ;  /* 0x0000002b2d247227 */ /* 0x000fc800078e00ff */
[----:B------:R-:W-:Y:S02]  /*ac90*/  IMAD.MOV R29, RZ, RZ, -R29 ;  /* 0x000000ffff1d7224 */ /* 0x000fe400078e0a1d */
[----:B------:R-:W-:Y:S01]  /*aca0*/  @!P2 IMAD.IADD R38, R38, 0x1, -R42 ;  /* 0x000000012626a824 */ /* 0x000fe200078e0a2a */
[----:B------:R-:W-:Y:S01]  /*acb0*/  ISETP.GE.AND P2, PT, R54, RZ, PT ;  /* 0x000000ff3600720c */ /* 0x000fe20003f46270 */
[----:B------:R-:W-:Y:S02]  /*acc0*/  IMAD.MOV R36, RZ, RZ, -R36 ;  /* 0x000000ffff247224 */ /* 0x000fe400078e0a24 */
[----:B------:R-:W-:Y:S02]  /*acd0*/  VIADD R50, R3, 0x4e ;  /* 0x0000004e03327836 */ /* 0x000fe40000000000 */
[C---:B------:R-:W-:Y:S02]  /*ace0*/  IMAD R37, R42.reuse, R29, R37 ;  /* 0x0000001d2a257224 */ /* 0x040fe400078e0225 */
[----:B------:R-:W-:Y:S01]  /*acf0*/  IMAD R43, R42, R36, R43 ;  /* 0x000000242a2b7224 */ /* 0x000fe200078e022b */
[----:B------:R-:W-:Y:S01]  /*ad00*/  IABS R36, R50 ;  /* 0x0000003200247213 */ /* 0x000fe20000000000 */
[----:B0-----:R-:W-:-:S02]  /*ad10*/  IMAD.MOV.U32 R0, RZ, RZ, R38 ;  /* 0x000000ffff007224 */ /* 0x001fc400078e0026 */
[--C-:B------:R-:W-:Y:S01]  /*ad20*/  @!P0 IMAD.IADD R46, R46, 0x1, -R42.reuse ;  /* 0x000000012e2e8824 */ /* 0x100fe200078e0a2a */
[C---:B------:R-:W-:Y:S01]  /*ad30*/  ISETP.GT.U32.AND P0, PT, R42.reuse, R37, PT ;  /* 0x000000252a00720c */ /* 0x040fe20003f04070 */
[----:B------:R-:W-:Y:S02]  /*ad40*/  VIADD R51, R3, 0x4d ;  /* 0x0000004d03337836 */ /* 0x000fe40000000000 */
[----:B------:R-:W-:Y:S01]  /*ad50*/  @!P3 IMAD.IADD R41, R41, 0x1, -R42 ;  /* 0x000000012929b824 */ /* 0x000fe200078e0a2a */
[C---:B------:R-:W-:Y:S01]  /*ad60*/  ISETP.GT.U32.AND P3, PT, R42.reuse, R44, PT ;  /* 0x0000002c2a00720c */ /* 0x040fe20003f64070 */
[----:B------:R-:W-:Y:S01]  /*ad70*/  @!P6 IMAD.MOV R0, RZ, RZ, -R0 ;  /* 0x000000ffff00e224 */ /* 0x000fe200078e0a00 */
[----:B------:R-:W-:Y:S01]  /*ad80*/  IABS R29, R51 ;  /* 0x00000033001d7213 */ /* 0x000fe20000000000 */
[----:B------:R-:W-:Y:S01]  /*ad90*/  IMAD.HI.U32 R38, R45, R36, RZ ;  /* 0x000000242d267227 */ /* 0x000fe200078e00ff */
[----:B------:R-:W-:Y:S02]  /*ada0*/  ISETP.GT.U32.AND P6, PT, R42, R41, PT ;  /* 0x000000292a00720c */ /* 0x000fe40003fc4070 */
[----:B------:R0:W-:Y:S01]  /*adb0*/  STL [R1+0xc8], R0 ;  /* 0x0000c80001007387 */ /* 0x0001e20000100800 */
[----:B------:R-:W-:-:S02]  /*adc0*/  VIADD R54, R3, 0x4b ;  /* 0x0000004b03367836 */ /* 0x000fc40000000000 */
[----:B------:R-:W-:Y:S02]  /*add0*/  IMAD.MOV R38, RZ, RZ, -R38 ;  /* 0x000000ffff267224 */ /* 0x000fe400078e0a26 */
[----:B------:R-:W-:Y:S01]  /*ade0*/  VIADD R53, R3, 0x4c ;  /* 0x0000004c03357836 */ /* 0x000fe20000000000 */
[----:B------:R-:W-:Y:S01]  /*adf0*/  IABS R39, R54 ;  /* 0x0000003600277213 */ /* 0x000fe20000000000 */
[----:B------:R-:W-:-:S03]  /*ae00*/  IMAD.HI.U32 R47, R45, R29, RZ ;  /* 0x0000001d2d2f7227 */ /* 0x000fc600078e00ff */
[----:B------:R-:W-:Y:S01]  /*ae10*/  IABS R40, R53 ;  /* 0x0000003500287213 */ /* 0x000fe20000000000 */
[----:B0-----:R-:W-:Y:S02]  /*ae20*/  IMAD.MOV.U32 R0, RZ, RZ, R28 ;  /* 0x000000ffff007224 */ /* 0x001fe400078e001c */
[C---:B------:R-:W-:Y:S02]  /*ae30*/  IMAD R36, R42.reuse, R38, R36 ;  /* 0x000000262a247224 */ /* 0x040fe400078e0224 */
[----:B------:R-:W-:Y:S01]  /*ae40*/  @!P1 IMAD.MOV R0, RZ, RZ, -R0 ;  /* 0x000000ffff009224 */ /* 0x000fe200078e0a00 */
[----:B------:R-:W-:Y:S01]  /*ae50*/  ISETP.GT.U32.AND P1, PT, R42, R43, PT ;  /* 0x0000002b2a00720c */ /* 0x000fe20003f24070 */
[----:B------:R-:W-:Y:S01]  /*ae60*/  @!P0 IMAD.IADD R37, R37, 0x1, -R42 ;  /* 0x0000000125258824 */ /* 0x000fe200078e0a2a */
[----:B------:R-:W-:Y:S01]  /*ae70*/  ISETP.GE.AND P0, PT, R55, RZ, PT ;  /* 0x000000ff3700720c */ /* 0x000fe20003f06270 */
[----:B------:R-:W-:Y:S01]  /*ae80*/  IMAD.MOV.U32 R2, RZ, RZ, R46 ;  /* 0x000000ffff027224 */ /* 0x000fe200078e002e */
[----:B------:R0:W-:Y:S01]  /*ae90*/  STL [R1+0xc4], R0 ;  /* 0x0000c40001007387 */ /* 0x0001e20000100800 */
[----:B------:R-:W-:-:S02]  /*aea0*/  IMAD.MOV R47, RZ, RZ, -R47 ;  /* 0x000000ffff2f7224 */ /* 0x000fc400078e0a2f */
[----:B------:R-:W-:Y:S01]  /*aeb0*/  @!P3 IMAD.IADD R44, R44, 0x1, -R42 ;  /* 0x000000012c2cb824 */ /* 0x000fe200078e0a2a */
[C---:B------:R-:W-:Y:S01]  /*aec0*/  ISETP.GT.U32.AND P3, PT, R42.reuse, R36, PT ;  /* 0x000000242a00720c */ /* 0x040fe20003f64070 */
[----:B------:R-:W-:Y:S01]  /*aed0*/  @!P4 IMAD.MOV R2, RZ, RZ, -R2 ;  /* 0x000000ffff02c224 */ /* 0x000fe200078e0a02 */
[----:B------:R-:W-:Y:S01]  /*aee0*/  ISETP.GT.U32.AND P4, PT, R42, R37, PT ;  /* 0x000000252a00720c */ /* 0x000fe20003f84070 */
[----:B------:R-:W-:-:S03]  /*aef0*/  IMAD.HI.U32 R38, R45, R39, RZ ;  /* 0x000000272d267227 */ /* 0x000fc600078e00ff */
[----:B------:R-:W-:Y:S01]  /*af00*/  STL [R1+0x74], R2 ;  /* 0x0000740201007387 */ /* 0x000fe20000100800 */
[----:B------:R-:W-:Y:S02]  /*af10*/  IMAD R29, R42, R47, R29 ;  /* 0x0000002f2a1d7224 */ /* 0x000fe400078e021d */
[----:B0-----:R-:W-:Y:S02]  /*af20*/  IMAD.MOV.U32 R0, RZ, RZ, R44 ;  /* 0x000000ffff007224 */ /* 0x001fe400078e002c */
[----:B------:R-:W-:-:S04]  /*af30*/  IMAD.HI.U32 R28, R45, R40, RZ ;  /* 0x000000282d1c7227 */ /* 0x000fc800078e00ff */
[----:B------:R-:W-:Y:S02]  /*af40*/  IMAD.MOV R38, RZ, RZ, -R38 ;  /* 0x000000ffff267224 */ /* 0x000fe400078e0a26 */
[----:B------:R-:W-:Y:S02]  /*af50*/  VIADD R55, R3, 0x4a ;  /* 0x0000004a03377836 */ /* 0x000fe40000000000 */
[----:B------:R-:W-:Y:S01]  /*af60*/  @!P6 IMAD.IADD R41, R41, 0x1, -R42 ;  /* 0x000000012929e824 */ /* 0x000fe200078e0a2a */
[C---:B------:R-:W-:Y:S01]  /*af70*/  ISETP.GT.U32.AND P6, PT, R42.reuse, R29, PT ;  /* 0x0000001d2a00720c */ /* 0x040fe20003fc4070 */
[----:B------:R-:W-:Y:S02]  /*af80*/  @!P5 IMAD.MOV R0, RZ, RZ, -R0 ;  /* 0x000000ffff00d224 */ /* 0x000fe400078e0a00 */
[----:B------:R-:W-:Y:S02]  /*af90*/  IMAD.MOV R28, RZ, RZ, -R28 ;  /* 0x000000ffff1c7224 */ /* 0x000fe400078e0a1c */
[----:B------:R-:W-:Y:S01]  /*afa0*/  @!P1 IMAD.IADD R43, R43, 0x1, -R42 ;  /* 0x000000012b2b9824 */ /* 0x000fe200078e0a2a */
[----:B------:R0:W-:Y:S01]  /*afb0*/  STL [R1+0x80], R0 ;  /* 0x0000800001007387 */ /* 0x0001e20000100800 */
[C---:B------:R-:W-:Y:S01]  /*afc0*/  IMAD R39, R42.reuse, R38, R39 ;  /* 0x000000262a277224 */ /* 0x040fe200078e0227 */
[----:B------:R-:W-:Y:S01]  /*afd0*/  IABS R38, R55 ;  /* 0x0000003700267213 */ /* 0x000fe20000000000 */
[----:B------:R-:W-:Y:S01]  /*afe0*/  IMAD R40, R42, R28, R40 ;  /* 0x0000001c2a287224 */ /* 0x000fe200078e0228 */
[----:B------:R-:W-:Y:S01]  /*aff0*/  ISETP.GE.AND P1, PT, R52, RZ, PT ;  /* 0x000000ff3400720c */ /* 0x000fe20003f26270 */
[--C-:B------:R-:W-:Y:S01]  /*b000*/  @!P3 IMAD.IADD R36, R36, 0x1, -R42.reuse ;  /* 0x000000012424b824 */ /* 0x100fe200078e0a2a */
[C---:B------:R-:W-:Y:S01]  /*b010*/  ISETP.GT.U32.AND P3, PT, R42.reuse, R43, PT ;  /* 0x0000002b2a00720c */ /* 0x040fe20003f64070 */
[----:B------:R-:W-:Y:S01]  /*b020*/  @!P4 IMAD.IADD R37, R37, 0x1, -R42 ;  /* 0x000000012525c824 */ /* 0x000fe200078e0a2a */
[C---:B------:R-:W-:Y:S01]  /*b030*/  ISETP.GT.U32.AND P4, PT, R42.reuse, R39, PT ;  /* 0x000000272a00720c */ /* 0x040fe20003f84070 */
[----:B------:R-:W-:Y:S01]  /*b040*/  IMAD.HI.U32 R44, R45, R38, RZ ;  /* 0x000000262d2c7227 */ /* 0x000fe200078e00ff */
[----:B------:R-:W-:-:S03]  /*b050*/  ISETP.GT.U32.AND P5, PT, R42, R36, PT ;  /* 0x000000242a00720c */ /* 0x000fc60003fa4070 */
[----:B0-----:R-:W-:Y:S02]  /*b060*/  IMAD.MOV.U32 R0, RZ, RZ, R41 ;  /* 0x000000ffff007224 */ /* 0x001fe400078e0029 */
[----:B------:R-:W-:Y:S02]  /*b070*/  IMAD.MOV R44, RZ, RZ, -R44 ;  /* 0x000000ffff2c7224 */ /* 0x000fe400078e0a2c */
[----:B------:R-:W-:Y:S01]  /*b080*/  @!P2 IMAD.MOV R0, RZ, RZ, -R0 ;  /* 0x000000ffff00a224 */ /* 0x000fe200078e0a00 */
[C---:B------:R-:W-:Y:S01]  /*b090*/  ISETP.GT.U32.AND P2, PT, R42.reuse, R40, PT ;  /* 0x000000282a00720c */ /* 0x040fe20003f44070 */
[----:B------:R-:W-:Y:S02]  /*b0a0*/  @!P6 IMAD.IADD R29, R29, 0x1, -R42 ;  /* 0x000000011d1de824 */ /* 0x000fe400078e0a2a */
[C---:B------:R-:W-:Y:S01]  /*b0b0*/  IMAD R38, R42.reuse, R44, R38 ;  /* 0x0000002c2a267224 */ /* 0x040fe200078e0226 */
[----:B------:R0:W-:Y:S01]  /*b0c0*/  STL [R1+0xb8], R0 ;  /* 0x0000b80001007387 */ /* 0x0001e20000100800 */
[----:B------:R-:W-:Y:S01]  /*b0d0*/  VIADD R52, R3, 0x49 ;  /* 0x0000004903347836 */ /* 0x000fe20000000000 */
[----:B------:R-:W-:Y:S01]  /*b0e0*/  ISETP.GT.U32.AND P6, PT, R42, R29, PT ;  /* 0x0000001d2a00720c */ /* 0x000fe20003fc4070 */
[--C-:B------:R-:W-:Y:S01]  /*b0f0*/  @!P3 IMAD.IADD R43, R43, 0x1, -R42.reuse ;  /* 0x000000012b2bb824 */ /* 0x100fe200078e0a2a */
[----:B------:R-:W-:Y:S01]  /*b100*/  ISETP.GE.AND P3, PT, R50, RZ, PT ;  /* 0x000000ff3200720c */ /* 0x000fe20003f66270 */
[--C-:B------:R-:W-:Y:S01]  /*b110*/  @!P4 IMAD.IADD R39, R39, 0x1, -R42.reuse ;  /* 0x000000012727c824 */ /* 0x100fe200078e0a2a */
[----:B------:R-:W-:Y:S01]  /*b120*/  ISETP.GT.U32.AND P4, PT, R42, R38, PT ;  /* 0x000000262a00720c */ /* 0x000fe20003f84070 */
[----:B------:R-:W-:Y:S01]  /*b130*/  IMAD.MOV.U32 R2, RZ, RZ, R43 ;  /* 0x000000ffff027224 */ /* 0x000fe200078e002b */
[----:B------:R-:W-:Y:S01]  /*b140*/  IABS R28, R52 ;  /* 0x00000034001c7213 */ /* 0x000fe20000000000 */
[--C-:B------:R-:W-:Y:S01]  /*b150*/  @!P2 IMAD.IADD R40, R40, 0x1, -R42.reuse ;  /* 0x000000012828a824 */ /* 0x100fe200078e0a2a */
[----:B------:R-:W-:Y:S01]  /*b160*/  ISETP.GE.AND P2, PT, R54, RZ, PT ;  /* 0x000000ff3600720c */ /* 0x000fe20003f46270 */
[----:B------:R-:W-:Y:S01]  /*b170*/  @!P5 IMAD.IADD R36, R36, 0x1, -R42 ;  /* 0x000000012424d824 */ /* 0x000fe200078e0a2a */
[----:B------:R-:W-:Y:S01]  /*b180*/  ISETP.GE.AND P5, PT, R51, RZ, PT ;  /* 0x000000ff3300720c */ /* 0x000fe20003fa6270 */
[----:B0-----:R-:W-:-:S02]  /*b190*/  IMAD.MOV.U32 R0, RZ, RZ, R37 ;  /* 0x000000ffff007224 */ /* 0x001fc400078e0025 */
[----:B------:R-:W-:-:S04]  /*b1a0*/  IMAD.HI.U32 R41, R45, R28, RZ ;  /* 0x0000001c2d297227 */ /* 0x000fc800078e00ff */
[----:B------:R-:W-:Y:S01]  /*b1b0*/  @!P1 IMAD.MOV R2, RZ, RZ, -R2 ;  /* 0x000000ffff029224 */ /* 0x000fe200078e0a02 */
[C---:B------:R-:W-:Y:S01]  /*b1c0*/  ISETP.GT.U32.AND P1, PT, R42.reuse, R40, PT ;  /* 0x000000282a00720c */ /* 0x040fe20003f24070 */
[----:B------:R-:W-:Y:S01]  /*b1d0*/  @!P0 IMAD.MOV R0, RZ, RZ, -R0 ;  /* 0x000000ffff008224 */ /* 0x000fe200078e0a00 */
[----:B------:R-:W-:Y:S01]  /*b1e0*/  ISETP.GT.U32.AND P0, PT, R42, R39, PT ;  /* 0x000000272a00720c */ /* 0x000fe20003f04070 */
[--C-:B------:R-:W-:Y:S01]  /*b1f0*/  @!P6 IMAD.IADD R29, R29, 0x1, -R42.reuse ;  /* 0x000000011d1de824 */ /* 0x100fe200078e0a2a */
[----:B------:R0:W-:Y:S01]  /*b200*/  STL [R1+0x84], R2 ;  /* 0x0000840201007387 */ /* 0x0001e20000100800 */
[----:B------:R-:W-:Y:S01]  /*b210*/  IMAD.MOV R41, RZ, RZ, -R41 ;  /* 0x000000ffff297224 */ /* 0x000fe200078e0a29 */
[----:B------:R-:W-:Y:S01]  /*b220*/  ISETP.GE.AND P6, PT, R53, RZ, PT ;  /* 0x000000ff3500720c */ /* 0x000fe20003fc6270 */
[----:B------:R-:W-:Y:S01]  /*b230*/  @!P4 IMAD.IADD R38, R38, 0x1, -R42 ;  /* 0x000000012626c824 */ /* 0x000fe200078e0a2a */
[----:B------:R1:W-:Y:S01]  /*b240*/  STL [R1+0x88], R0 ;  /* 0x0000880001007387 */ /* 0x0003e20000100800 */
[----:B------:R-:W-:-:S02]  /*b250*/  IMAD R28, R42, R41, R28 ;  /* 0x000000292a1c7224 */ /* 0x000fc400078e021c */
[C---:B------:R-:W-:Y:S01]  /*b260*/  VIADD R54, R3.reuse, 0x47 ;  /* 0x0000004703367836 */ /* 0x040fe20000000000 */
[----:B------:R-:W-:Y:S01]  /*b270*/  ISETP.GT.U32.AND P4, PT, R42, R38, PT ;  /* 0x000000262a00720c */ /* 0x000fe20003f84070 */
[----:B------:R-:W-:Y:S01]  /*b280*/  @!P1 IMAD.IADD R40, R40, 0x1, -R42 ;  /* 0x0000000128289824 */ /* 0x000fe200078e0a2a */
[----:B------:R-:W-:Y:S01]  /*b290*/  ISETP.GE.AND P1, PT, R52, RZ, PT ;  /* 0x000000ff3400720c */ /* 0x000fe20003f26270 */
[----:B0-----:R-:W-:Y:S02]  /*b2a0*/  IMAD.MOV.U32 R2, RZ, RZ, R36 ;  /* 0x000000ffff027224 */ /* 0x001fe400078e0024 */
[----:B------:R-:W-:Y:S02]  /*b2b0*/  VIADD R53, R3, 0x48 ;  /* 0x0000004803357836 */ /* 0x000fe40000000000 */
[----:B-1----:R-:W-:Y:S01]  /*b2c0*/  IMAD.MOV.U32 R0, RZ, RZ, R29 ;  /* 0x000000ffff007224 */ /* 0x002fe200078e001d */
[----:B------:R-:W-:Y:S01]  /*b2d0*/  IABS R29, R54 ;  /* 0x00000036001d7213 */ /* 0x000fe20000000000 */
[----:B------:R-:W-:Y:S01]  /*b2e0*/  @!P3 IMAD.MOV R2, RZ, RZ, -R2 ;  /* 0x000000ffff02b224 */ /* 0x000fe200078e0a02 */
[----:B------:R-:W-:Y:S01]  /*b2f0*/  ISETP.GE.AND P3, PT, R55, RZ, PT ;  /* 0x000000ff3700720c */ /* 0x000fe20003f66270 */
[----:B------:R-:W-:Y:S01]  /*b300*/  @!P5 IMAD.MOV R0, RZ, RZ, -R0 ;  /* 0x000000ffff00d224 */ /* 0x000fe200078e0a00 */
[----:B------:R-:W-:Y:S01]  /*b310*/  ISETP.GT.U32.AND P5, PT, R42, R28, PT ;  /* 0x0000001c2a00720c */ /* 0x000fe20003fa4070 */
[----:B------:R-:W-:Y:S01]  /*b320*/  @!P4 IMAD.IADD R38, R38, 0x1, -R42 ;  /* 0x000000012626c824 */ /* 0x000fe200078e0a2a */
[----:B------:R-:W-:Y:S01]  /*b330*/  STL [R1+0xa0], R2 ;  /* 0x0000a00201007387 */ /* 0x000fe20000100800 */
[----:B------:R-:W-:Y:S01]  /*b340*/  IABS R37, R53 ;  /* 0x0000003500257213 */ /* 0x000fe20000000000 */
[----:B------:R-:W-:-:S02]  /*b350*/  VIADD R55, R3, 0x46 ;  /* 0x0000004603377836 */ /* 0x000fc40000000000 */
[----:B------:R0:W-:Y:S01]  /*b360*/  STL [R1+0xa4], R0 ;  /* 0x0000a40001007387 */ /* 0x0001e20000100800 */
[----:B------:R-:W-:Y:S01]  /*b370*/  @!P0 IMAD.IADD R39, R39, 0x1, -R42 ;  /* 0x0000000127278824 */ /* 0x000fe200078e0a2a */
[----:B------:R-:W-:Y:S01]  /*b380*/  ISETP.GE.AND P0, PT, R53, RZ, PT ;  /* 0x000000ff3500720c */ /* 0x000fe20003f06270 */
[----:B------:R-:W-:Y:S01]  /*b390*/  IMAD.HI.U32 R36, R45, R37, RZ ;  /* 0x000000252d247227 */ /* 0x000fe200078e00ff */
[----:B------:R-:W-:-:S03]  /*b3a0*/  IABS R46, R55 ;  /* 0x00000037002e7213 */ /* 0x000fc60000000000 */
[----:B------:R-:W-:Y:S02]  /*b3b0*/  @!P5 IMAD.IADD R28, R28, 0x1, -R42 ;  /* 0x000000011c1cd824 */ /* 0x000fe400078e0a2a */
[----:B------:R-:W-:Y:S02]  /*b3c0*/  IMAD.MOV R36, RZ, RZ, -R36 ;  /* 0x000000ffff247224 */ /* 0x000fe400078e0a24 */
[----:B0-----:R-:W-:Y:S01]  /*b3d0*/  IMAD.MOV.U32 R0, RZ, RZ, R40 ;  /* 0x000000ffff007224 */ /* 0x001fe200078e0028 */
[----:B------:R-:W-:Y:S01]  /*b3e0*/  ISETP.GT.U32.AND P5, PT, R42, R28, PT ;  /* 0x0000001c2a00720c */ /* 0x000fe20003fa4070 */
[----:B------:R-:W-:-:S04]  /*b3f0*/  IMAD.HI.U32 R40, R45, R29, RZ ;  /* 0x0000001d2d287227 */ /* 0x000fc800078e00ff */
[----:B------:R-:W-:Y:S01]  /*b400*/  @!P6 IMAD.MOV R0, RZ, RZ, -R0 ;  /* 0x000000ffff00e224 */ /* 0x000fe200078e0a00 */
[----:B------:R-:W-:Y:S01]  /*b410*/  ISETP.GE.AND P6, PT, R54, RZ, PT ;  /* 0x000000ff3600720c */ /* 0x000fe20003fc6270 */
[----:B------:R-:W-:Y:S02]  /*b420*/  IMAD.MOV R40, RZ, RZ, -R40 ;  /* 0x000000ffff287224 */ /* 0x000fe400078e0a28 */
[----:B------:R-:W-:Y:S01]  /*b430*/  IMAD.MOV.U32 R2, RZ, RZ, R39 ;  /* 0x000000ffff027224 */ /* 0x000fe200078e0027 */
[----:B------:R0:W-:Y:S01]  /*b440*/  STL [R1+0x9c], R0 ;  /* 0x00009c0001007387 */ /* 0x0001e20000100800 */
[C---:B------:R-:W-:Y:S02]  /*b450*/  IMAD R29, R42.reuse, R40, R29 ;  /* 0x000000282a1d7224 */ /* 0x040fe400078e021d */
[----:B------:R-:W-:Y:S02]  /*b460*/  IMAD R37, R42, R36, R37 ;  /* 0x000000242a257224 */ /* 0x000fe400078e0225 */
[----:B------:R-:W-:-:S03]  /*b470*/  IMAD.HI.U32 R36, R45, R46, RZ ;  /* 0x0000002e2d247227 */ /* 0x000fc600078e00ff */
[C---:B------:R-:W-:Y:S01]  /*b480*/  ISETP.GT.U32.AND P4, PT, R42.reuse, R37, PT ;  /* 0x000000252a00720c */ /* 0x040fe20003f84070 */
[----:B------:R-:W-:Y:S01]  /*b490*/  @!P2 IMAD.MOV R2, RZ, RZ, -R2 ;  /* 0x000000ffff02a224 */ /* 0x000fe200078e0a02 */
[----:B------:R-:W-:Y:S01]  /*b4a0*/  ISETP.GE.AND P2, PT, R55, RZ, PT ;  /* 0x000000ff3700720c */ /* 0x000fe20003f46270 */
[----:B0-----:R-:W-:Y:S02]  /*b4b0*/  IMAD.MOV.U32 R0, RZ, RZ, R38 ;  /* 0x000000ffff007224 */ /* 0x001fe400078e0026 */
[C---:B------:R-:W-:Y:S01]  /*b4c0*/  VIADD R53, R3.reuse, 0x45 ;  /* 0x0000004503357836 */ /* 0x040fe20000000000 */
[----:B------:R-:W-:Y:S01]  /*b4d0*/  STL [R1+0x90], R2 ;  /* 0x0000900201007387 */ /* 0x000fe20000100800 */
[----:B------:R-:W-:Y:S01]  /*b4e0*/  @!P3 IMAD.MOV R0, RZ, RZ, -R0 ;  /* 0x000000ffff00b224 */ /* 0x000fe200078e0a00 */
[----:B------:R-:W-:Y:S01]  /*b4f0*/  ISETP.GT.U32.AND P3, PT, R42, R29, PT ;  /* 0x0000001d2a00720c */ /* 0x000fe20003f64070 */
[----:B------:R-:W-:Y:S01]  /*b500*/  IMAD.MOV R36, RZ, RZ, -R36 ;  /* 0x000000ffff247224 */ /* 0x000fe200078e0a24 */
[----:B------:R-:W-:Y:S01]  /*b510*/  IABS R44, R53 ;  /* 0x00000035002c7213 */ /* 0x000fe20000000000 */
[----:B------:R-:W-:Y:S01]  /*b520*/  @!P5 IMAD.IADD R28, R28, 0x1, -R42 ;  /* 0x000000011c1cd824 */ /* 0x000fe200078e0a2a */
[----:B------:R0:W-:Y:S01]  /*b530*/  STL [R1+0x98], R0 ;  /* 0x0000980001007387 */ /* 0x0001e20000100800 */
[----:B------:R-:W-:Y:S01]  /*b540*/  VIADD R54, R3, 0x44 ;  /* 0x0000004403367836 */ /* 0x000fe20000000000 */
[----:B------:R-:W-:Y:S01]  /*b550*/  ISETP.GE.AND P5, PT, R53, RZ, PT ;  /* 0x000000ff3500720c */ /* 0x000fe20003fa6270 */
[----:B------:R-:W-:-:S02]  /*b560*/  IMAD R46, R42, R36, R46 ;  /* 0x000000242a2e7224 */ /* 0x000fc400078e022e */
[----:B------:R-:W-:Y:S01]  /*b570*/  IMAD.HI.U32 R39, R45, R44, RZ ;  /* 0x0000002c2d277227 */ /* 0x000fe200078e00ff */
[----:B------:R-:W-:-:S03]  /*b580*/  IABS R41, R54 ;  /* 0x0000003600297213 */ /* 0x000fc60000000000 */
[----:B------:R-:W-:Y:S02]  /*b590*/  @!P3 IMAD.IADD R29, R29, 0x1, -R42 ;  /* 0x000000011d1db824 */ /* 0x000fe400078e0a2a */
[----:B0-----:R-:W-:Y:S02]  /*b5a0*/  IMAD.MOV.U32 R0, RZ, RZ, R28 ;  /* 0x000000ffff007224 */ /* 0x001fe400078e001c */
[----:B------:R-:W-:Y:S01]  /*b5b0*/  IMAD.HI.U32 R38, R45, R41, RZ ;  /* 0x000000292d267227 */ /* 0x000fe200078e00ff */
[----:B------:R-:W-:-:S03]  /*b5c0*/  ISETP.GT.U32.AND P3, PT, R42, R29, PT ;  /* 0x0000001d2a00720c */ /* 0x000fc60003f64070 */
[----:B------:R-:W-:Y:S01]  /*b5d0*/  @!P1 IMAD.MOV R0, RZ, RZ, -R0 ;  /* 0x000000ffff009224 */ /* 0x000fe200078e0a00 */
[C---:B------:R-:W-:Y:S01]  /*b5e0*/  ISETP.GT.U32.AND P1, PT, R42.reuse, R46, PT ;  /* 0x0000002e2a00720c */ /* 0x040fe20003f24070 */
[----:B------:R-:W-:Y:S02]  /*b5f0*/  @!P4 IMAD.IADD R37, R37, 0x1, -R42 ;  /* 0x000000012525c824 */ /* 0x000fe400078e0a2a */
[----:B------:R-:W-:Y:S01]  /*b600*/  IMAD.MOV R39, RZ, RZ, -R39 ;  /* 0x000000ffff277224 */ /* 0x000fe200078e0a27 */
[----:B------:R0:W-:Y:S01]  /*b610*/  STL [R1+0x8c], R0 ;  /* 0x00008c0001007387 */ /* 0x0001e20000100800 */
[----:B------:R-:W-:Y:S01]  /*b620*/  IMAD.MOV R38, RZ, RZ, -R38 ;  /* 0x000000ffff267224 */ /* 0x000fe200078e0a26 */
[C---:B------:R-:W-:Y:S01]  /*b630*/  ISETP.GT.U32.AND P4, PT, R42.reuse, R37, PT ;  /* 0x000000252a00720c */ /* 0x040fe20003f84070 */
[----:B------:R-:W-:Y:S02]  /*b640*/  VIADD R52, R3, 0x43 ;  /* 0x0000004303347836 */ /* 0x000fe40000000000 */
[----:B------:R-:W-:-:S02]  /*b650*/  IMAD R44, R42, R39, R44 ;  /* 0x000000272a2c7224 */ /* 0x000fc400078e022c */
[----:B------:R-:W-:Y:S01]  /*b660*/  VIADD R55, R3, 0x42 ;  /* 0x0000004203377836 */ /* 0x000fe20000000000 */
[----:B------:R-:W-:Y:S01]  /*b670*/  IABS R43, R52 ;  /* 0x00000034002b7213 */ /* 0x000fe20000000000 */
[C---:B------:R-:W-:Y:S02]  /*b680*/  IMAD R41, R42.reuse, R38, R41 ;  /* 0x000000262a297224 */ /* 0x040fe400078e0229 */
[--C-:B------:R-:W-:Y:S01]  /*b690*/  @!P3 IMAD.IADD R29, R29, 0x1, -R42.reuse ;  /* 0x000000011d1db824 */ /* 0x100fe200078e0a2a */
[----:B------:R-:W-:Y:S01]  /*b6a0*/  ISETP.GT.U32.AND P3, PT, R42, R44, PT ;  /* 0x0000002c2a00720c */ /* 0x000fe20003f64070 */
[----:B------:R-:W-:Y:S01]  /*b6b0*/  @!P1 IMAD.IADD R46, R46, 0x1, -R42 ;  /* 0x000000012e2e9824 */ /* 0x000fe200078e0a2a */
[----:B------:R-:W-:Y:S01]  /*b6c0*/  IABS R40, R55 ;  /* 0x0000003700287213 */ /* 0x000fe20000000000 */
[----:B------:R-:W-:Y:S01]  /*b6d0*/  IMAD.HI.U32 R36, R45, R43, RZ ;  /* 0x0000002b2d247227 */ /* 0x000fe200078e00ff */
[----:B------:R-:W-:-:S03]  /*b6e0*/  ISETP.GT.U32.AND P1, PT, R42, R41, PT ;  /* 0x000000292a00720c */ /* 0x000fc60003f24070 */
[----:B------:R-:W-:-:S04]  /*b6f0*/  IMAD.HI.U32 R28, R45, R40, RZ ;  /* 0x000000282d1c7227 */ /* 0x000fc800078e00ff */
[----:B------:R-:W-:Y:S01]  /*b700*/  @!P4 IMAD.IADD R37, R37, 0x1, -R42 ;  /* 0x000000012525c824 */ /* 0x000fe200078e0a2a */
[----:B------:R-:W-:Y:S01]  /*b710*/  ISETP.GE.AND P4, PT, R54, RZ, PT ;  /* 0x000000ff3600720c */ /* 0x000fe20003f86270 */
[----:B------:R-:W-:Y:S02]  /*b720*/  IMAD.MOV R36, RZ, RZ, -R36 ;  /* 0x000000ffff247224 */ /* 0x000fe400078e0a24 */
[C---:B------:R-:W-:Y:S02]  /*b730*/  VIADD R50, R3.reuse, 0x41 ;  /* 0x0000004103327836 */ /* 0x040fe40000000000 */
[----:B------:R-:W-:Y:S02]  /*b740*/  IMAD.MOV R28, RZ, RZ, -R28 ;  /* 0x000000ffff1c7224 */ /* 0x000fe400078e0a1c */
[----:B------:R-:W-:Y:S02]  /*b750*/  VIADD R51, R3, 0x40 ;  /* 0x0000004003337836 */ /* 0x000fe40000000000 */
[----:B------:R-:W-:Y:S01]  /*b760*/  IMAD R43, R42, R36, R43 ;  /* 0x000000242a2b7224 */ /* 0x000fe200078e022b */
[----:B------:R-:W-:Y:S01]  /*b770*/  IABS R36, R50 ;  /* 0x0000003200247213 */ /* 0x000fe20000000000 */
[----:B------:R-:W-:Y:S01]  /*b780*/  @!P3 IMAD.IADD R44, R44, 0x1, -R42 ;  /* 0x000000012c2cb824 */ /* 0x000fe200078e0a2a */
[----:B------:R-:W-:Y:S01]  /*b790*/  ISETP.GT.U32.AND P3, PT, R42, R46, PT ;  /* 0x0000002e2a00720c */ /* 0x000fe20003f64070 */
[----:B0-----:R-:W-:-:S02]  /*b7a0*/  IMAD.MOV.U32 R0, RZ, RZ, R37 ;  /* 0x000000ffff007224 */ /* 0x001fc400078e0025 */
[C---:B------:R-:W-:Y:S01]  /*b7b0*/  IMAD R40, R42.reuse, R28, R40 ;  /* 0x0000001c2a287224 */ /* 0x040fe200078e0228 */
[----:B------:R-:W-:Y:S01]  /*b7c0*/  IABS R28, R51 ;  /* 0x00000033001c7213 */ /* 0x000fe20000000000 */
[----:B------:R-:W-:Y:S02]  /*b7d0*/  @!P1 IMAD.IADD R41, R41, 0x1, -R42 ;  /* 0x0000000129299824 */ /* 0x000fe400078e0a2a */
[----:B------:R-:W-:Y:S01]  /*b7e0*/  @!P0 IMAD.MOV R0, RZ, RZ, -R0 ;  /* 0x000000ffff008224 */ /* 0x000fe200078e0a00 */
[C---:B------:R-:W-:Y:S01]  /*b7f0*/  ISETP.GT.U32.AND P0, PT, R42.reuse, R44, PT ;  /* 0x0000002c2a00720c */ /* 0x040fe20003f04070 */
[C---:B------:R-:W-:Y:S01]  /*b800*/  IMAD.HI.U32 R37, R45.reuse, R36, RZ ;  /* 0x000000242d257227 */ /* 0x040fe200078e00ff */
[----:B------:R-:W-:Y:S02]  /*b810*/  ISETP.GT.U32.AND P1, PT, R42, R41, PT ;  /* 0x000000292a00720c */ /* 0x000fe40003f24070 */
[----:B------:R0:W-:Y:S01]  /*b820*/  STL [R1+0x7c], R0 ;  /* 0x00007c0001007387 */ /* 0x0001e20000100800 */
[----:B------:R-:W-:-:S04]  /*b830*/  IMAD.HI.U32 R47, R45, R28, RZ ;  /* 0x0000001c2d2f7227 */ /* 0x000fc800078e00ff */
[----:B------:R-:W-:Y:S02]  /*b840*/  IMAD.MOV R37, RZ, RZ, -R37 ;  /* 0x000000ffff257224 */ /* 0x000fe400078e0a25 */
[----:B------:R-:W-:Y:S02]  /*b850*/  IMAD.MOV R47, RZ, RZ, -R47 ;  /* 0x000000ffff2f7224 */ /* 0x000fe400078e0a2f */
[----:B------:R-:W-:Y:S02]  /*b860*/  IMAD R36, R42, R37, R36 ;  /* 0x000000252a247224 */ /* 0x000fe400078e0224 */
[----:B0-----:R-:W-:Y:S02]  /*b870*/  IMAD.MOV.U32 R0, RZ, RZ, R29 ;  /* 0x000000ffff007224 */ /* 0x001fe400078e001d */
[----:B------:R-:W-:Y:S01]  /*b880*/  @!P3 IMAD.IADD R46, R46, 0x1, -R42 ;  /* 0x000000012e2eb824 */ /* 0x000fe200078e0a2a */
[C---:B------:R-:W-:Y:S01]  /*b890*/  ISETP.GT.U32.AND P3, PT, R42.reuse, R40, PT ;  /* 0x000000282a00720c */ /* 0x040fe20003f64070 */
[----:B------:R-:W-:Y:S01]  /*b8a0*/  @!P6 IMAD.MOV R0, RZ, RZ, -R0 ;  /* 0x000000ffff00e224 */ /* 0x000fe200078e0a00 */
[C---:B------:R-:W-:Y:S01]  /*b8b0*/  ISETP.GT.U32.AND P6, PT, R42.reuse, R43, PT ;  /* 0x0000002b2a00720c */ /* 0x040fe20003fc4070 */
[----:B------:R-:W-:-:S02]  /*b8c0*/  IMAD R28, R42, R47, R28 ;  /* 0x0000002f2a1c7224 */ /* 0x000fc400078e021c */
[----:B------:R-:W-:Y:S01]  /*b8d0*/  VIADD R54, R3, 0x3e ;  /* 0x0000003e03367836 */ /* 0x000fe20000000000 */
[----:B------:R0:W-:Y:S01]  /*b8e0*/  STL [R1+0x78], R0 ;  /* 0x0000780001007387 */ /* 0x0001e20000100800 */
[--C-:B------:R-:W-:Y:S01]  /*b8f0*/  @!P0 IMAD.IADD R44, R44, 0x1, -R42.reuse ;  /* 0x000000012c2c8824 */ /* 0x100fe200078e0a2a */
[C---:B------:R-:W-:Y:S01]  /*b900*/  ISETP.GT.U32.AND P0, PT, R42.reuse, R36, PT ;  /* 0x000000242a00720c */ /* 0x040fe20003f04070 */
[----:B------:R-:W-:Y:S01]  /*b910*/  @!P1 IMAD.IADD R41, R41, 0x1, -R42 ;  /* 0x0000000129299824 */ /* 0x000fe200078e0a2a */
[----:B------:R-:W-:Y:S01]  /*b920*/  ISETP.GT.U32.AND P1, PT, R42, R28, PT ;  /* 0x0000001c2a00720c */ /* 0x000fe20003f24070 */
[----:B------:R-:W-:Y:S01]  /*b930*/  VIADD R53, R3, 0x3f ;  /* 0x0000003f03357836 */ /* 0x000fe20000000000 */
[----:B------:R-:W-:Y:S01]  /*b940*/  IABS R38, R54 ;  /* 0x0000003600267213 */ /* 0x000fe20000000000 */
[----:B------:R-:W-:Y:S02]  /*b950*/  IMAD.MOV.U32 R2, RZ, RZ, R46 ;  /* 0x000000ffff027224 */ /* 0x000fe400078e002e */
[----:B------:R-:W-:Y:S01]  /*b960*/  @!P6 IMAD.IADD R43, R43, 0x1, -R42 ;  /* 0x000000012b2be824 */ /* 0x000fe200078e0a2a */
[----:B------:R-:W-:Y:S01]  /*b970*/  IABS R39, R53 ;  /* 0x0000003500277213 */ /* 0x000fe20000000000 */
[----:B------:R-:W-:Y:S01]  /*b980*/  IMAD.HI.U32 R37, R45, R38, RZ ;  /* 0x000000262d257227 */ /* 0x000fe200078e00ff */
[----:B------:R-:W-:-:S03]  /*b990*/  ISETP.GE.AND P6, PT, R52, RZ, PT ;  /* 0x000000ff3400720c */ /* 0x000fc60003fc6270 */
[----:B------:R-:W-:Y:S01]  /*b9a0*/  @!P3 IMAD.IADD R40, R40, 0x1, -R42 ;  /* 0x000000012828b824 */ /* 0x000fe200078e0a2a */
[----:B------:R-:W-:Y:S01]  /*b9b0*/  ISETP.GE.AND P3, PT, R55, RZ, PT ;  /* 0x000000ff3700720c */ /* 0x000fe20003f66270 */
[----:B0-----:R-:W-:Y:S02]  /*b9c0*/  IMAD.MOV.U32 R0, RZ, RZ, R44 ;  /* 0x000000ffff007224 */ /* 0x001fe400078e002c */
[----:B------:R-:W-:-:S04]  /*b9d0*/  IMAD.HI.U32 R29, R45, R39, RZ ;  /* 0x000000272d1d7227 */ /* 0x000fc800078e00ff */
[----:B------:R-:W-:Y:S02]  /*b9e0*/  IMAD.MOV R37, RZ, RZ, -R37 ;  /* 0x000000ffff257224 */ /* 0x000fe400078e0a25 */
[----:B------:R-:W-:Y:S02]  /*b9f0*/  VIADD R55, R3, 0x3d ;  /* 0x0000003d03377836 */ /* 0x000fe40000000000 */
[----:B------:R-:W-:Y:S01]  /*ba00*/  @!P0 IMAD.IADD R36, R36, 0x1, -R42 ;  /* 0x0000000124248824 */ /* 0x000fe200078e0a2a */
[----:B------:R-:W-:Y:S01]  /*ba10*/  ISETP.GT.U32.AND P0, PT, R42, R43, PT ;  /* 0x0000002b2a00720c */ /* 0x000fe20003f04070 */
[----:B------:R-:W-:Y:S02]  /*ba20*/  @!P2 IMAD.MOV R2, RZ, RZ, -R2 ;  /* 0x000000ffff02a224 */ /* 0x000fe400078e0a02 */
[----:B------:R-:W-:Y:S01]  /*ba30*/  @!P1 IMAD.IADD R28, R28, 0x1, -R42 ;  /* 0x000000011c1c9824 */ /* 0x000fe200078e0a2a */
[C---:B------:R-:W-:Y:S01]  /*ba40*/  ISETP.GT.U32.AND P1, PT, R42.reuse, R40, PT ;  /* 0x000000282a00720c */ /* 0x040fe20003f24070 */
[----:B------:R-:W-:Y:S01]  /*ba50*/  @!P5 IMAD.MOV R0, RZ, RZ, -R0 ;  /* 0x000000ffff00d224 */ /* 0x000fe200078e0a00 */
[----:B------:R-:W-:Y:S01]  /*ba60*/  STL [R1+0x4c], R2 ;  /* 0x00004c0201007387 */ /* 0x000fe20000100800 */
[----:B------:R-:W-:Y:S01]  /*ba70*/  IMAD.MOV R29, RZ, RZ, -R29 ;  /* 0x000000ffff1d7224 */ /* 0x000fe200078e0a1d */
[C---:B------:R-:W-:Y:S01]  /*ba80*/  ISETP.GT.U32.AND P2, PT, R42.reuse, R36, PT ;  /* 0x000000242a00720c */ /* 0x040fe20003f44070 */
[C---:B------:R-:W-:Y:S01]  /*ba90*/  IMAD R38, R42.reuse, R37, R38 ;  /* 0x000000252a267224 */ /* 0x040fe200078e0226 */
[----:B------:R-:W-:Y:S01]  /*baa0*/  IABS R37, R55 ;  /* 0x0000003700257213 */ /* 0x000fe20000000000 */
[----:B------:R0:W-:Y:S01]  /*bab0*/  STL [R1+0x50], R0 ;  /* 0x0000500001007387 */ /* 0x0001e20000100800 */
[C---:B------:R-:W-:Y:S01]  /*bac0*/  IMAD R39, R42.reuse, R29, R39 ;  /* 0x0000001d2a277224 */ /* 0x040fe200078e0227 */
[----:B------:R-:W-:Y:S01]  /*bad0*/  ISETP.GT.U32.AND P5, PT, R42, R28, PT ;  /* 0x0000001c2a00720c */ /* 0x000fe20003fa4070 */
[----:B------:R-:W-:Y:S01]  /*bae0*/  @!P0 IMAD.IADD R43, R43, 0x1, -R42 ;  /* 0x000000012b2b8824 */ /* 0x000fe200078e0a2a */
[----:B------:R-:W-:Y:S01]  /*baf0*/  ISETP.GE.AND P0, PT, R50, RZ, PT ;  /* 0x000000ff3200720c */ /* 0x000fe20003f06270 */
[----:B------:R-:W-:-:S04]  /*bb00*/  IMAD.HI.U32 R44, R45, R37, RZ ;  /* 0x000000252d2c7227 */ /* 0x000fc800078e00ff */
[----:B------:R-:W-:Y:S02]  /*bb10*/  IMAD.MOV R44, RZ, RZ, -R44 ;  /* 0x000000ffff2c7224 */ /* 0x000fe400078e0a2c */
[----:B0-----:R-:W-:Y:S02]  /*bb20*/  IMAD.MOV.U32 R0, RZ, RZ, R41 ;  /* 0x000000ffff007224 */ /* 0x001fe400078e0029 */
[----:B------:R-:W-:Y:S01]  /*bb30*/  @!P1 IMAD.IADD R40, R40, 0x1, -R42 ;  /* 0x0000000128289824 */ /* 0x000fe200078e0a2a */
[C---:B------:R-:W-:Y:S01]  /*bb40*/  ISETP.GT.U32.AND P1, PT, R42.reuse, R38, PT ;  /* 0x000000262a00720c */ /* 0x040fe20003f24070 */
[----:B------:R-:W-:Y:S01]  /*bb50*/  @!P4 IMAD.MOV R0, RZ, RZ, -R0 ;  /* 0x000000ffff00c224 */ /* 0x000fe200078e0a00 */
[C---:B------:R-:W-:Y:S01]  /*bb60*/  ISETP.GT.U32.AND P4, PT, R42.reuse, R39, PT ;  /* 0x000000272a00720c */ /* 0x040fe20003f84070 */
[----:B------:R-:W-:Y:S02]  /*bb70*/  VIADD R52, R3, 0x3c ;  /* 0x0000003c03347836 */ /* 0x000fe40000000000 */
        /* <DEDUP_REMOVED lines=24> */
[C---:B------:R-:W-:Y:S01]  /*bd00*/  ISETP.GT.U32.AND P6, PT, R42.reuse, R37, PT ;  /* 0x000000252a00720c */ /* 0x040fe20003fc4070 */
        /* <DEDUP_REMOVED lines=55> */
[----:B------:R-:W-:Y:S01]  /*c080*/  ISETP.GT.U32.AND P1, PT, R42, R46, PT ;  /* 0x0000002e2a00720c */ /* 0x000fe20003f24070 */
[----:B------:R-:W-:Y:S02]  /*c090*/  IMAD.MOV R37, RZ, RZ, -R37 ;  /* 0x000000ffff257224 */ /* 0x000fe400078e0a25 */
[----:B------:R-:W-:Y:S01]  /*c0a0*/  @!P6 IMAD.IADD R44, R44, 0x1, -R42 ;  /* 0x000000012c2ce824 */ /* 0x000fe200078e0a2a */
[----:B------:R0:W-:Y:S01]  /*c0b0*/  STL [R1+0x210], R0 ;  /* 0x0002100001007387 */ /* 0x0001e20000100800 */
[----:B------:R-:W-:-:S02]  /*c0c0*/  VIADD R52, R3, 0x36 ;  /* 0x0000003603347836 */ /* 0x000fc40000000000 */
[C---:B------:R-:W-:Y:S01]  /*c0d0*/  IMAD R43, R42.reuse, R38, R43 ;  /* 0x000000262a2b7224 */ /* 0x040fe200078e022b */
[C---:B------:R-:W-:Y:S01]  /*c0e0*/  ISETP.GT.U32.AND P6, PT, R42.reuse, R44, PT ;  /* 0x0000002c2a00720c */ /* 0x040fe20003fc4070 */
[----:B------:R-:W-:Y:S01]  /*c0f0*/  IMAD R41, R42, R37, R41 ;  /* 0x000000252a297224 */ /* 0x000fe200078e0229 */
[----:B------:R-:W-:Y:S01]  /*c100*/  IABS R40, R52 ;  /* 0x0000003400287213 */ /* 0x000fe20000000000 */
[--C-:B------:R-:W-:Y:S01]  /*c110*/  @!P0 IMAD.IADD R28, R28, 0x1, -R42.reuse ;  /* 0x000000011c1c8824 */ /* 0x100fe200078e0a2a */
[----:B------:R-:W-:Y:S01]  /*c120*/  ISETP.GT.U32.AND P0, PT, R42, R43, PT ;  /* 0x0000002b2a00720c */ /* 0x000fe20003f04070 */
[----:B------:R-:W-:Y:S01]  /*c130*/  @!P1 IMAD.IADD R46, R46, 0x1, -R42 ;  /* 0x000000012e2e9824 */ /* 0x000fe200078e0a2a */
[----:B------:R-:W-:Y:S01]  /*c140*/  ISETP.GT.U32.AND P1, PT, R42, R41, PT ;  /* 0x000000292a00720c */ /* 0x000fe20003f24070 */
[----:B------:R-:W-:Y:S02]  /*c150*/  VIADD R55, R3, 0x35 ;  /* 0x0000003503377836 */ /* 0x000fe40000000000 */
[----:B------:R-:W-:-:S03]  /*c160*/  IMAD.HI.U32 R36, R45, R40, RZ ;  /* 0x000000282d247227 */ /* 0x000fc600078e00ff */
[----:B------:R-:W-:Y:S01]  /*c170*/  IABS R39, R55 ;  /* 0x0000003700277213 */ /* 0x000fe20000000000 */
[----:B------:R-:W-:Y:S02]  /*c180*/  IMAD.MOV R36, RZ, RZ, -R36 ;  /* 0x000000ffff247224 */ /* 0x000fe400078e0a24 */
[C---:B------:R-:W-:Y:S02]  /*c190*/  VIADD R51, R3.reuse, 0x33 ;  /* 0x0000003303337836 */ /* 0x040fe40000000000 */
[----:B------:R-:W-:Y:S01]  /*c1a0*/  @!P6 IMAD.IADD R44, R44, 0x1, -R42 ;  /* 0x000000012c2ce824 */ /* 0x000fe200078e0a2a */
[----:B------:R-:W-:Y:S01]  /*c1b0*/  ISETP.GE.AND P6, PT, R54, RZ, PT ;  /* 0x000000ff3600720c */ /* 0x000fe20003fc6270 */
[----:B------:R-:W-:Y:S02]  /*c1c0*/  VIADD R50, R3, 0x34 ;  /* 0x0000003403327836 */ /* 0x000fe40000000000 */
[C---:B------:R-:W-:Y:S01]  /*c1d0*/  IMAD R40, R42.reuse, R36, R40 ;  /* 0x000000242a287224 */ /* 0x040fe200078e0228 */
[----:B------:R-:W-:Y:S01]  /*c1e0*/  IABS R36, R51 ;  /* 0x0000003300247213 */ /* 0x000fe20000000000 */
[--C-:B------:R-:W-:Y:S01]  /*c1f0*/  @!P0 IMAD.IADD R43, R43, 0x1, -R42.reuse ;  /* 0x000000012b2b8824 */ /* 0x100fe200078e0a2a */
[----:B------:R-:W-:Y:S01]  /*c200*/  ISETP.GT.U32.AND P0, PT, R42, R46, PT ;  /* 0x0000002e2a00720c */ /* 0x000fe20003f04070 */
[----:B------:R-:W-:Y:S01]  /*c210*/  @!P1 IMAD.IADD R41, R41, 0x1, -R42 ;  /* 0x0000000129299824 */ /* 0x000fe200078e0a2a */
[----:B------:R-:W-:Y:S01]  /*c220*/  IABS R38, R50 ;  /* 0x0000003200267213 */ /* 0x000fe20000000000 */
[----:B------:R-:W-:-:S03]  /*c230*/  IMAD.HI.U32 R29, R45, R39, RZ ;  /* 0x000000272d1d7227 */ /* 0x000fc600078e00ff */
[----:B------:R-:W-:Y:S01]  /*c240*/  ISETP.GT.U32.AND P1, PT, R42, R41, PT ;  /* 0x000000292a00720c */ /* 0x000fe20003f24070 */
[----:B0-----:R-:W-:Y:S02]  /*c250*/  IMAD.MOV.U32 R0, RZ, RZ, R44 ;  /* 0x000000ffff007224 */ /* 0x001fe400078e002c */
[----:B------:R-:W-:Y:S02]  /*c260*/  IMAD.MOV R29, RZ, RZ, -R29 ;  /* 0x000000ffff1d7224 */ /* 0x000fe400078e0a1d */
[----:B------:R-:W-:-:S04]  /*c270*/  IMAD.HI.U32 R47, R45, R36, RZ ;  /* 0x000000242d2f7227 */ /* 0x000fc800078e00ff */
[----:B------:R-:W-:Y:S01]  /*c280*/  @!P3 IMAD.MOV R0, RZ, RZ, -R0 ;  /* 0x000000ffff00b224 */ /* 0x000fe200078e0a00 */
[----:B------:R-:W-:Y:S01]  /*c290*/  ISETP.GT.U32.AND P3, PT, R42, R43, PT ;  /* 0x0000002b2a00720c */ /* 0x000fe20003f64070 */
[----:B------:R-:W-:-:S03]  /*c2a0*/  IMAD.HI.U32 R44, R45, R38, RZ ;  /* 0x000000262d2c7227 */ /* 0x000fc600078e00ff */
[----:B------:R0:W-:Y:S01]  /*c2b0*/  STL [R1+0x208], R0 ;  /* 0x0002080001007387 */ /* 0x0001e20000100800 */
[----:B------:R-:W-:Y:S02]  /*c2c0*/  IMAD R39, R42, R29, R39 ;  /* 0x0000001d2a277224 */ /* 0x000fe400078e0227 */
[----:B------:R-:W-:Y:S02]  /*c2d0*/  IMAD.MOV R47, RZ, RZ, -R47 ;  /* 0x000000ffff2f7224 */ /* 0x000fe400078e0a2f */
[----:B------:R-:W-:Y:S02]  /*c2e0*/  IMAD.MOV R44, RZ, RZ, -R44 ;  /* 0x000000ffff2c7224 */ /* 0x000fe400078e0a2c */
[----:B------:R-:W-:Y:S01]  /*c2f0*/  @!P0 IMAD.IADD R46, R46, 0x1, -R42 ;  /* 0x000000012e2e8824 */ /* 0x000fe200078e0a2a */
[C---:B------:R-:W-:Y:S01]  /*c300*/  ISETP.GT.U32.AND P0, PT, R42.reuse, R39, PT ;  /* 0x000000272a00720c */ /* 0x040fe20003f04070 */
[----:B------:R-:W-:Y:S02]  /*c310*/  IMAD R36, R42, R47, R36 ;  /* 0x0000002f2a247224 */ /* 0x000fe400078e0224 */
[----:B0-----:R-:W-:-:S02]  /*c320*/  IMAD.MOV.U32 R0, RZ, RZ, R28 ;  /* 0x000000ffff007224 */ /* 0x001fc400078e001c */
[C---:B------:R-:W-:Y:S02]  /*c330*/  IMAD R38, R42.reuse, R44, R38 ;  /* 0x0000002c2a267224 */ /* 0x040fe400078e0226 */
[----:B------:R-:W-:Y:S01]  /*c340*/  @!P5 IMAD.MOV R0, RZ, RZ, -R0 ;  /* 0x000000ffff00d224 */ /* 0x000fe200078e0a00 */
[C---:B------:R-:W-:Y:S01]  /*c350*/  ISETP.GT.U32.AND P5, PT, R42.reuse, R40, PT ;  /* 0x000000282a00720c */ /* 0x040fe20003fa4070 */
[----:B------:R-:W-:Y:S02]  /*c360*/  VIADD R53, R3, 0x32 ;  /* 0x0000003203357836 */ /* 0x000fe40000000000 */
[--C-:B------:R-:W-:Y:S01]  /*c370*/  @!P1 IMAD.IADD R41, R41, 0x1, -R42.reuse ;  /* 0x0000000129299824 */ /* 0x100fe200078e0a2a */
[C---:B------:R-:W-:Y:S01]  /*c380*/  ISETP.GT.U32.AND P1, PT, R42.reuse, R36, PT ;  /* 0x000000242a00720c */ /* 0x040fe20003f24070 */
[--C-:B------:R-:W-:Y:S01]  /*c390*/  @!P3 IMAD.IADD R43, R43, 0x1, -R42.reuse ;  /* 0x000000012b2bb824 */ /* 0x100fe200078e0a2a */
[----:B------:R-:W-:Y:S01]  /*c3a0*/  ISETP.GT.U32.AND P3, PT, R42, R38, PT ;  /* 0x000000262a00720c */ /* 0x000fe20003f64070 */
[----:B------:R-:W-:Y:S01]  /*c3b0*/  VIADD R54, R3, 0x31 ;  /* 0x0000003103367836 */ /* 0x000fe20000000000 */
[----:B------:R-:W-:Y:S01]  /*c3c0*/  IABS R29, R53 ;  /* 0x00000035001d7213 */ /* 0x000fe20000000000 */
[----:B------:R-:W-:Y:S01]  /*c3d0*/  @!P0 IMAD.IADD R39, R39, 0x1, -R42 ;  /* 0x0000000127278824 */ /* 0x000fe200078e0a2a */
[----:B------:R0:W-:Y:S01]  /*c3e0*/  STL [R1+0x204], R0 ;  /* 0x0002040001007387 */ /* 0x0001e20000100800 */
[----:B------:R-:W-:Y:S01]  /*c3f0*/  IMAD.MOV.U32 R2, RZ, RZ, R46 ;  /* 0x000000ffff027224 */ /* 0x000fe200078e002e */
[----:B------:R-:W-:Y:S01]  /*c400*/  ISETP.GE.AND P0, PT, R55, RZ, PT ;  /* 0x000000ff3700720c */ /* 0x000fe20003f06270 */
[----:B------:R-:W-:Y:S01]  /*c410*/  IMAD.HI.U32 R28, R45, R29, RZ ;  /* 0x0000001d2d1c7227 */ /* 0x000fe200078e00ff */
[----:B------:R-:W-:-:S03]  /*c420*/  IABS R37, R54 ;  /* 0x0000003600257213 */ /* 0x000fc60000000000 */
[----:B------:R-:W-:Y:S01]  /*c430*/  @!P5 IMAD.IADD R40, R40, 0x1, -R42 ;  /* 0x000000012828d824 */ /* 0x000fe200078e0a2a */
[----:B------:R-:W-:Y:S01]  /*c440*/  ISETP.GE.AND P5, PT, R52, RZ, PT ;  /* 0x000000ff3400720c */ /* 0x000fe20003fa6270 */
[----:B------:R-:W-:Y:S02]  /*c450*/  IMAD.MOV R28, RZ, RZ, -R28 ;  /* 0x000000ffff1c7224 */ /* 0x000fe400078e0a1c */
[----:B0-----:R-:W-:Y:S02]  /*c460*/  IMAD.MOV.U32 R0, RZ, RZ, R43 ;  /* 0x000000ffff007224 */ /* 0x001fe400078e002b */
[----:B------:R-:W-:Y:S02]  /*c470*/  VIADD R55, R3, 0x30 ;  /* 0x0000003003377836 */ /* 0x000fe40000000000 */
[----:B------:R-:W-:Y:S01]  /*c480*/  @!P1 IMAD.IADD R36, R36, 0x1, -R42 ;  /* 0x0000000124249824 */ /* 0x000fe200078e0a2a */
[----:B------:R-:W-:Y:S01]  /*c490*/  ISETP.GT.U32.AND P1, PT, R42, R39, PT ;  /* 0x000000272a00720c */ /* 0x000fe20003f24070 */
[----:B------:R-:W-:-:S02]  /*c4a0*/  @!P4 IMAD.MOV R2, RZ, RZ, -R2 ;  /* 0x000000ffff02c224 */ /* 0x000fc400078e0a02 */
[----:B------:R-:W-:Y:S01]  /*c4b0*/  @!P2 IMAD.MOV R0, RZ, RZ, -R0 ;  /* 0x000000ffff00a224 */ /* 0x000fe200078e0a00 */
[----:B------:R-:W-:Y:S01]  /*c4c0*/  ISETP.GT.U32.AND P2, PT, R42, R36, PT ;  /* 0x000000242a00720c */ /* 0x000fe20003f44070 */
[----:B------:R-:W-:Y:S01]  /*c4d0*/  @!P3 IMAD.IADD R38, R38, 0x1, -R42 ;  /* 0x000000012626b824 */ /* 0x000fe200078e0a2a */
[C---:B------:R-:W-:Y:S01]  /*c4e0*/  ISETP.GT.U32.AND P3, PT, R42.reuse, R40, PT ;  /* 0x000000282a00720c */ /* 0x040fe20003f64070 */
[C---:B------:R-:W-:Y:S01]  /*c4f0*/  IMAD R29, R42.reuse, R28, R29 ;  /* 0x0000001c2a1d7224 */ /* 0x040fe200078e021d */
[----:B------:R-:W-:Y:S01]  /*c500*/  IABS R28, R55 ;  /* 0x00000037001c7213 */ /* 0x000fe20000000000 */
[C---:B------:R-:W-:Y:S01]  /*c510*/  IMAD.HI.U32 R44, R45.reuse, R37, RZ ;  /* 0x000000252d2c7227 */ /* 0x040fe200078e00ff */
[----:B------:R-:W-:Y:S01]  /*c520*/  STL [R1+0x1a8], R2 ;  /* 0x0001a80201007387 */ /* 0x000fe20000100800 */
[----:B------:R-:W-:Y:S02]  /*c530*/  ISETP.GT.U32.AND P4, PT, R42, R38, PT ;  /* 0x000000262a00720c */ /* 0x000fe40003f84070 */
[----:B------:R-:W-:Y:S01]  /*c540*/  IMAD.MOV R44, RZ, RZ, -R44 ;  /* 0x000000ffff2c7224 */ /* 0x000fe200078e0a2c */
[----:B------:R0:W-:Y:S01]  /*c550*/  STL [R1+0x1b0], R0 ;  /* 0x0001b00001007387 */ /* 0x0001e20000100800 */
[----:B------:R-:W-:-:S04]  /*c560*/  IMAD.HI.U32 R43, R45, R28, RZ ;  /* 0x0000001c2d2b7227 */ /* 0x000fc800078e00ff */
[----:B------:R-:W-:Y:S02]  /*c570*/  VIADD R52, R3, 0x2f ;  /* 0x0000002f03347836 */ /* 0x000fe40000000000 */
[C---:B------:R-:W-:Y:S02]  /*c580*/  IMAD R37, R42.reuse, R44, R37 ;  /* 0x0000002c2a257224 */ /* 0x040fe400078e0225 */
[----:B------:R-:W-:Y:S01]  /*c590*/  @!P1 IMAD.IADD R39, R39, 0x1, -R42 ;  /* 0x0000000127279824 */ /* 0x000fe200078e0a2a */
[----:B------:R-:W-:Y:S01]  /*c5a0*/  IABS R44, R52 ;  /* 0x00000034002c7213 */ /* 0x000fe20000000000 */
[----:B0-----:R-:W-:Y:S01]  /*c5b0*/  IMAD.MOV.U32 R0, RZ, RZ, R41 ;  /* 0x000000ffff007224 */ /* 0x001fe200078e0029 */
[C---:B------:R-:W-:Y:S01]  /*c5c0*/  ISETP.GT.U32.AND P1, PT, R42.reuse, R37, PT ;  /* 0x000000252a00720c */ /* 0x040fe20003f24070 */
[----:B------:R-:W-:Y:S02]  /*c5d0*/  IMAD.MOV R43, RZ, RZ, -R43 ;  /* 0x000000ffff2b7224 */ /* 0x000fe400078e0a2b */
[----:B------:R-:W-:Y:S01]  /*c5e0*/  @!P6 IMAD.MOV R0, RZ, RZ, -R0 ;  /* 0x000000ffff00e224 */ /* 0x000fe200078e0a00 */
[----:B------:R-:W-:Y:S01]  /*c5f0*/  ISETP.GT.U32.AND P6, PT, R42, R29, PT ;  /* 0x0000001d2a00720c */ /* 0x000fe20003fc4070 */
[----:B------:R-:W-:Y:S01]  /*c600*/  @!P3 IMAD.IADD R40, R40, 0x1, -R42 ;  /* 0x000000012828b824 */ /* 0x000fe200078e0a2a */
[----:B------:R-:W-:Y:S01]  /*c610*/  ISETP.GE.AND P3, PT, R50, RZ, PT ;  /* 0x000000ff3200720c */ /* 0x000fe20003f66270 */
[----:B------:R-:W-:Y:S01]  /*c620*/  IMAD R28, R42, R43, R28 ;  /* 0x0000002b2a1c7224 */ /* 0x000fe200078e021c */
[----:B------:R0:W-:Y:S01]  /*c630*/  STL [R1+0x1f4], R0 ;  /* 0x0001f40001007387 */ /* 0x0001e20000100800 */
[----:B------:R-:W-:-:S02]  /*c640*/  IMAD.MOV.U32 R2, RZ, RZ, R40 ;  /* 0x000000ffff027224 */ /* 0x000fc400078e0028 */
[----:B------:R-:W-:Y:S01]  /*c650*/  @!P4 IMAD.IADD R38, R38, 0x1, -R42 ;  /* 0x000000012626c824 */ /* 0x000fe200078e0a2a */
[----:B------:R-:W-:Y:S01]  /*c660*/  ISETP.GE.AND P4, PT, R51, RZ, PT ;  /* 0x000000ff3300720c */ /* 0x000fe20003f86270 */
[----:B------:R-:W-:-:S04]  /*c670*/  IMAD.HI.U32 R41, R45, R44, RZ ;  /* 0x0000002c2d297227 */ /* 0x000fc800078e00ff */
[----:B------:R-:W-:Y:S02]  /*c680*/  @!P5 IMAD.MOV R2, RZ, RZ, -R2 ;  /* 0x000000ffff02d224 */ /* 0x000fe400078e0a02 */
[----:B0-----:R-:W-:Y:S02]  /*c690*/  IMAD.MOV.U32 R0, RZ, RZ, R39 ;  /* 0x000000ffff007224 */ /* 0x001fe400078e0027 */
[----:B------:R-:W-:Y:S01]  /*c6a0*/  IMAD.MOV R41, RZ, RZ, -R41 ;  /* 0x000000ffff297224 */ /* 0x000fe200078e0a29 */
[----:B------:R0:W-:Y:S01]  /*c6b0*/  STL [R1+0x1b8], R2 ;  /* 0x0001b80201007387 */ /* 0x0001e20000100800 */
[----:B------:R-:W-:Y:S01]  /*c6c0*/  @!P0 IMAD.MOV R0, RZ, RZ, -R0 ;  /* 0x000000ffff008224 */ /* 0x000fe200078e0a00 */
[----:B------:R-:W-:Y:S01]  /*c6d0*/  ISETP.GT.U32.AND P0, PT, R42, R28, PT ;  /* 0x0000001c2a00720c */ /* 0x000fe20003f04070 */
[--C-:B------:R-:W-:Y:S01]  /*c6e0*/  @!P2 IMAD.IADD R36, R36, 0x1, -R42.reuse ;  /* 0x000000012424a824 */ /* 0x100fe200078e0a2a */
[----:B------:R-:W-:Y:S01]  /*c6f0*/  ISETP.GE.AND P2, PT, R53, RZ, PT ;  /* 0x000000ff3500720c */ /* 0x000fe20003f46270 */
[----:B------:R-:W-:Y:S01]  /*c700*/  @!P6 IMAD.IADD R29, R29, 0x1, -R42 ;  /* 0x000000011d1de824 */ /* 0x000fe200078e0a2a */
[----:B------:R1:W-:Y:S01]  /*c710*/  STL [R1+0x1dc], R0 ;  /* 0x0001dc0001007387 */ /* 0x0003e20000100800 */
[----:B------:R-:W-:Y:S01]  /*c720*/  VIADD R53, R3, 0x2e ;  /* 0x0000002e03357836 */ /* 0x000fe20000000000 */
[----:B------:R-:W-:Y:S01]  /*c730*/  ISETP.GE.AND P6, PT, R54, RZ, PT ;  /* 0x000000ff3600720c */ /* 0x000fe20003fc6270 */
[----:B------:R-:W-:-:S02]  /*c740*/  IMAD R44, R42, R41, R44 ;  /* 0x000000292a2c7224 */ /* 0x000fc400078e022c */
[----:B------:R-:W-:Y:S01]  /*c750*/  @!P1 IMAD.IADD R37, R37, 0x1, -R42 ;  /* 0x0000000125259824 */ /* 0x000fe200078e0a2a */
[----:B------:R-:W-:Y:S01]  /*c760*/  ISETP.GT.U32.AND P1, PT, R42, R29, PT ;  /* 0x0000001d2a00720c */ /* 0x000fe20003f24070 */
[----:B0-----:R-:W-:Y:S01]  /*c770*/  IMAD.MOV.U32 R2, RZ, RZ, R38 ;  /* 0x000000ffff027224 */ /* 0x001fe200078e0026 */
[----:B------:R-:W-:Y:S01]  /*c780*/  IABS R43, R53 ;  /* 0x00000035002b7213 */ /* 0x000fe20000000000 */
[----:B------:R-:W-:Y:S01]  /*c790*/  @!P0 IMAD.IADD R28, R28, 0x1, -R42 ;  /* 0x000000011c1c8824 */ /* 0x000fe200078e0a2a */
[C---:B------:R-:W-:Y:S01]  /*c7a0*/  ISETP.GT.U32.AND P5, PT, R42.reuse, R37, PT ;  /* 0x000000252a00720c */ /* 0x040fe20003fa4070 */
[----:B-1----:R-:W-:Y:S02]  /*c7b0*/  IMAD.MOV.U32 R0, RZ, RZ, R36 ;  /* 0x000000ffff007224 */ /* 0x002fe400078e0024 */
[----:B------:R-:W-:Y:S01]  /*c7c0*/  IMAD.HI.U32 R39, R45, R43, RZ ;  /* 0x0000002b2d277227 */ /* 0x000fe200078e00ff */
[----:B------:R-:W-:-:S03]  /*c7d0*/  ISETP.GT.U32.AND P0, PT, R42, R28, PT ;  /* 0x0000001c2a00720c */ /* 0x000fc60003f04070 */
[----:B------:R-:W-:Y:S01]  /*c7e0*/  @!P4 IMAD.MOV R0, RZ, RZ, -R0 ;  /* 0x000000ffff00c224 */ /* 0x000fe200078e0a00 */
[C---:B------:R-:W-:Y:S01]  /*c7f0*/  ISETP.GT.U32.AND P4, PT, R42.reuse, R44, PT ;  /* 0x0000002c2a00720c */ /* 0x040fe20003f84070 */
[----:B------:R-:W-:Y:S01]  /*c800*/  @!P3 IMAD.MOV R2, RZ, RZ, -R2 ;  /* 0x000000ffff02b224 */ /* 0x000fe200078e0a02 */
[----:B------:R-:W-:Y:S01]  /*c810*/  ISETP.GE.AND P3, PT, R55, RZ, PT ;  /* 0x000000ff3700720c */ /* 0x000fe20003f66270 */
[----:B------:R-:W-:Y:S02]  /*c820*/  VIADD R54, R3, 0x2d ;  /* 0x0000002d03367836 */ /* 0x000fe40000000000 */
[--C-:B------:R-:W-:Y:S01]  /*c830*/  @!P1 IMAD.IADD R29, R29, 0x1, -R42.reuse ;  /* 0x000000011d1d9824 */ /* 0x100fe200078e0a2a */
[----:B------:R-:W-:Y:S01]  /*c840*/  STL [R1+0x1e4], R2 ;  /* 0x0001e40201007387 */ /* 0x000fe20000100800 */
[----:B------:R-:W-:Y:S01]  /*c850*/  IMAD.MOV R39, RZ, RZ, -R39 ;  /* 0x000000ffff277224 */ /* 0x000fe200078e0a27 */
[----:B------:R-:W-:Y:S01]  /*c860*/  IABS R46, R54 ;  /* 0x00000036002e7213 */ /* 0x000fe20000000000 */
[----:B------:R-:W-:Y:S01]  /*c870*/  VIADD R55, R3, 0x2c ;  /* 0x0000002c03377836 */ /* 0x000fe20000000000 */
[----:B------:R0:W-:Y:S01]  /*c880*/  STL [R1+0x1e8], R0 ;  /* 0x0001e80001007387 */ /* 0x0001e20000100800 */
[----:B------:R-:W-:Y:S01]  /*c890*/  IMAD R43, R42, R39, R43 ;  /* 0x000000272a2b7224 */ /* 0x000fe200078e022b */
[----:B------:R-:W-:Y:S01]  /*c8a0*/  ISETP.GE.AND P1, PT, R52, RZ, PT ;  /* 0x000000ff3400720c */ /* 0x000fe20003f26270 */
[--C-:B------:R-:W-:Y:S01]  /*c8b0*/  @!P4 IMAD.IADD R44, R44, 0x1, -R42.reuse ;  /* 0x000000012c2cc824 */ /* 0x100fe200078e0a2a */
[----:B------:R-:W-:Y:S01]  /*c8c0*/  IABS R36, R55 ;  /* 0x0000003700247213 */ /* 0x000fe20000000000 */
[----:B------:R-:W-:Y:S01]  /*c8d0*/  @!P0 IMAD.IADD R28, R28, 0x1, -R42 ;  /* 0x000000011c1c8824 */ /* 0x000fe200078e0a2a */
[----:B------:R-:W-:Y:S01]  /*c8e0*/  ISETP.GT.U32.AND P0, PT, R42, R43, PT ;  /* 0x0000002b2a00720c */ /* 0x000fe20003f04070 */
[----:B------:R-:W-:Y:S01]  /*c8f0*/  IMAD.HI.U32 R38, R45, R46, RZ ;  /* 0x0000002e2d267227 */ /* 0x000fe200078e00ff */
[----:B------:R-:W-:-:S03]  /*c900*/  ISETP.GE.AND P4, PT, R54, RZ, PT ;  /* 0x000000ff3600720c */ /* 0x000fc60003f86270 */
[----:B0-----:R-:W-:Y:S02]  /*c910*/  IMAD.MOV.U32 R0, RZ, RZ, R29 ;  /* 0x000000ffff007224 */ /* 0x001fe400078e001d */
[----:B------:R-:W-:Y:S01]  /*c920*/  @!P5 IMAD.IADD R37, R37, 0x1, -R42 ;  /* 0x000000012525d824 */ /* 0x000fe200078e0a2a */
[----:B------:R-:W-:Y:S01]  /*c930*/  ISETP.GE.AND P5, PT, R53, RZ, PT ;  /* 0x000000ff3500720c */ /* 0x000fe20003fa6270 */
[----:B------:R-:W-:Y:S01]  /*c940*/  @!P2 IMAD.MOV R0, RZ, RZ, -R0 ;  /* 0x000000ffff00a224 */ /* 0x000fe200078e0a00 */
[----:B------:R-:W-:Y:S01]  /*c950*/  ISETP.GT.U32.AND P2, PT, R42, R44, PT ;  /* 0x0000002c2a00720c */ /* 0x000fe20003f44070 */
[----:B------:R-:W-:Y:S02]  /*c960*/  IMAD.MOV R38, RZ, RZ, -R38 ;  /* 0x000000ffff267224 */ /* 0x000fe400078e0a26 */
[----:B------:R-:W-:Y:S01]  /*c970*/  IMAD.MOV.U32 R2, RZ, RZ, R37 ;  /* 0x000000ffff027224 */ /* 0x000fe200078e0025 */
[----:B------:R0:W-:Y:S01]  /*c980*/  STL [R1+0x1e0], R0 ;  /* 0x0001e00001007387 */ /* 0x0001e20000100800 */
[----:B------:R-:W-:-:S04]  /*c990*/  IMAD.HI.U32 R29, R45, R36, RZ ;  /* 0x000000242d1d7227 */ /* 0x000fc800078e00ff */
[----:B------:R-:W-:Y:S02]  /*c9a0*/  IMAD R46, R42, R38, R46 ;  /* 0x000000262a2e7224 */ /* 0x000fe400078e022e */
[----:B------:R-:W-:Y:S01]  /*c9b0*/  @!P6 IMAD.MOV R2, RZ, RZ, -R2 ;  /* 0x000000ffff02e224 */ /* 0x000fe200078e0a02 */
[----:B------:R-:W-:Y:S01]  /*c9c0*/  ISETP.GE.AND P6, PT, R55, RZ, PT ;  /* 0x000000ff3700720c */ /* 0x000fe20003fc6270 */
[----:B------:R-:W-:Y:S02]  /*c9d0*/  IMAD.MOV R29, RZ, RZ, -R29 ;  /* 0x000000ffff1d7224 */ /* 0x000fe400078e0a1d */
[----:B0-----:R-:W-:Y:S01]  /*c9e0*/  IMAD.MOV.U32 R0, RZ, RZ, R28 ;  /* 0x000000ffff007224 */ /* 0x001fe200078e001c */
[----:B------:R-:W-:Y:S01]  /*c9f0*/  STL [R1+0x1c4], R2 ;  /* 0x0001c40201007387 */ /* 0x000fe20000100800 */
[----:B------:R-:W-:Y:S02]  /*ca00*/  @!P2 IMAD.IADD R44, R44, 0x1, -R42 ;  /* 0x000000012c2ca824 */ /* 0x000fe400078e0a2a */
[----:B------:R-:W-:Y:S01]  /*ca10*/  @!P3 IMAD.MOV R0, RZ, RZ, -R0 ;  /* 0x000000ffff00b224 */ /* 0x000fe200078e0a00 */
[----:B------:R-:W-:Y:S01]  /*ca20*/  ISETP.GT.U32.AND P3, PT, R42, R46, PT ;  /* 0x0000002e2a00720c */ /* 0x000fe20003f64070 */
[----:B------:R-:W-:-:S02]  /*ca30*/  @!P0 IMAD.IADD R43, R43, 0x1, -R42 ;  /* 0x000000012b2b8824 */ /* 0x000fc400078e0a2a */
[C---:B------:R-:W-:Y:S01]  /*ca40*/  IMAD R36, R42.reuse, R29, R36 ;  /* 0x0000001d2a247224 */ /* 0x040fe200078e0224 */
[----:B------:R0:W-:Y:S01]  /*ca50*/  STL [R1+0x1d0], R0 ;  /* 0x0001d00001007387 */ /* 0x0001e20000100800 */
[C---:B------:R-:W-:Y:S01]  /*ca60*/  VIADD R55, R3.reuse, 0x2a ;  /* 0x0000002a03377836 */ /* 0x040fe20000000000 */
[----:B------:R-:W-:Y:S01]  /*ca70*/  ISETP.GT.U32.AND P0, PT, R42, R43, PT ;  /* 0x0000002b2a00720c */ /* 0x000fe20003f04070 */
[C---:B------:R-:W-:Y:S02]  /*ca80*/  VIADD R53, R3.reuse, 0x2b ;  /* 0x0000002b03357836 */ /* 0x040fe40000000000 */
[C---:B------:R-:W-:Y:S01]  /*ca90*/  VIADD R52, R3.reuse, 0x29 ;  /* 0x0000002903347836 */ /* 0x040fe20000000000 */
[----:B------:R-:W-:Y:S01]  /*caa0*/  IABS R28, R55 ;  /* 0x00000037001c7213 */ /* 0x000fe20000000000 */
[----:B------:R-:W-:Y:S01]  /*cab0*/  VIADD R54, R3, 0x28 ;  /* 0x0000002803367836 */ /* 0x000fe20000000000 */
[----:B------:R-:W-:Y:S01]  /*cac0*/  IABS R29, R53 ;  /* 0x00000035001d7213 */ /* 0x000fe20000000000 */
[----:B------:R-:W-:Y:S01]  /*cad0*/  @!P3 IMAD.IADD R46, R46, 0x1, -R42 ;  /* 0x000000012e2eb824 */ /* 0x000fe200078e0a2a */
[----:B------:R-:W-:Y:S01]  /*cae0*/  IABS R40, R52 ;  /* 0x0000003400287213 */ /* 0x000fe20000000000 */
[----:B0-----:R-:W-:Y:S01]  /*caf0*/  IMAD.MOV.U32 R0, RZ, RZ, R44 ;  /* 0x000000ffff007224 */ /* 0x001fe200078e002c */
[----:B------:R-:W-:Y:S01]  /*cb00*/  IABS R37, R54 ;  /* 0x0000003600257213 */ /* 0x000fe20000000000 */
[----:B------:R-:W-:Y:S01]  /*cb10*/  IMAD.HI.U32 R41, R45, R28, RZ ;  /* 0x0000001c2d297227 */ /* 0x000fe200078e00ff */
[----:B------:R-:W-:-:S02]  /*cb20*/  ISETP.GT.U32.AND P3, PT, R42, R46, PT ;  /* 0x0000002e2a00720c */ /* 0x000fc40003f64070 */
[----:B------:R-:W-:Y:S01]  /*cb30*/  ISETP.GE.AND P2, PT, R53, RZ, PT ;  /* 0x000000ff3500720c */ /* 0x000fe20003f46270 */
[----:B------:R-:W-:Y:S01]  /*cb40*/  @!P1 IMAD.MOV R0, RZ, RZ, -R0 ;  /* 0x000000ffff009224 */ /* 0x000fe200078e0a00 */
[----:B------:R-:W-:Y:S01]  /*cb50*/  ISETP.GT.U32.AND P1, PT, R42, R36, PT ;  /* 0x000000242a00720c */ /* 0x000fe20003f24070 */
[----:B------:R-:W-:Y:S01]  /*cb60*/  @!P0 IMAD.IADD R43, R43, 0x1, -R42 ;  /* 0x000000012b2b8824 */ /* 0x000fe200078e0a2a */
[----:B------:R-:W-:Y:S01]  /*cb70*/  ISETP.GE.AND P0, PT, R55, RZ, PT ;  /* 0x000000ff3700720c */ /* 0x000fe20003f06270 */
[----:B------:R-:W-:Y:S01]  /*cb80*/  IMAD.HI.U32 R47, R45, R29, RZ ;  /* 0x0000001d2d2f7227 */ /* 0x000fe200078e00ff */
[----:B------:R0:W-:Y:S03]  /*cb90*/  STL [R1+0x1c8], R0 ;  /* 0x0001c80001007387 */ /* 0x0001e60000100800 */
[----:B------:R-:W-:Y:S02]  /*cba0*/  IMAD.MOV R41, RZ, RZ, -R41 ;  /* 0x000000ffff297224 */ /* 0x000fe400078e0a29 */
[----:B------:R-:W-:-:S02]  /*cbb0*/  IMAD.MOV R44, RZ, RZ, -R47 ;  /* 0x000000ffff2c7224 */ /* 0x000fc400078e0a2f */
[----:B------:R-:W-:Y:S02]  /*cbc0*/  IMAD R28, R42, R41, R28 ;  /* 0x000000292a1c7224 */ /* 0x000fe400078e021c */
[----:B------:R-:W-:Y:S02]  /*cbd0*/  @!P1 IMAD.IADD R36, R36, 0x1, -R42 ;  /* 0x0000000124249824 */ /* 0x000fe400078e0a2a */
[----:B0-----:R-:W-:Y:S01]  /*cbe0*/  IMAD.MOV.U32 R0, RZ, RZ, R43 ;  /* 0x000000ffff007224 */ /* 0x001fe200078e002b */
[----:B------:R-:W-:Y:S01]  /*cbf0*/  ISETP.GT.U32.AND P1, PT, R42, R28, PT ;  /* 0x0000001c2a00720c */ /* 0x000fe20003f24070 */
[----:B------:R-:W-:-:S04]  /*cc00*/  IMAD.HI.U32 R38, R45, R40, RZ ;  /* 0x000000282d267227 */ /* 0x000fc800078e00ff */
[----:B------:R-:W-:Y:S01]  /*cc10*/  @!P5 IMAD.MOV R0, RZ, RZ, -R0 ;  /* 0x000000ffff00d224 */ /* 0x000fe200078e0a00 */
[----:B------:R-:W-:Y:S01]  /*cc20*/  ISETP.GT.U32.AND P5, PT, R42, R36, PT ;  /* 0x000000242a00720c */ /* 0x000fe20003fa4070 */
[----:B------:R-:W-:-:S03]  /*cc30*/  IMAD.HI.U32 R39, R45, R37, RZ ;  /* 0x000000252d277227 */ /* 0x000fc600078e00ff */
[----:B------:R0:W-:Y:S01]  /*cc40*/  STL [R1+0x19c], R0 ;  /* 0x00019c0001007387 */ /* 0x0001e20000100800 */
[----:B------:R-:W-:Y:S02]  /*cc50*/  IMAD R29, R42, R44, R29 ;  /* 0x0000002c2a1d7224 */ /* 0x000fe400078e021d */
[C---:B------:R-:W-:Y:S02]  /*cc60*/  VIADD R53, R3.reuse, 0x25 ;  /* 0x0000002503357836 */ /* 0x040fe40000000000 */
[----:B------:R-:W-:Y:S02]  /*cc70*/  IMAD.MOV R38, RZ, RZ, -R38 ;  /* 0x000000ffff267224 */ /* 0x000fe400078e0a26 */
[----:B------:R-:W-:Y:S01]  /*cc80*/  IMAD.MOV R39, RZ, RZ, -R39 ;  /* 0x000000ffff277224 */ /* 0x000fe200078e0a27 */
[----:B------:R-:W-:Y:S01]  /*cc90*/  IABS R44, R53 ;  /* 0x00000035002c7213 */ /* 0x000fe20000000000 */
[----:B------:R-:W-:Y:S01]  /*cca0*/  @!P3 IMAD.IADD R46, R46, 0x1, -R42 ;  /* 0x000000012e2eb824 */ /* 0x000fe200078e0a2a */
[----:B------:R-:W-:Y:S01]  /*ccb0*/  ISETP.GT.U32.AND P3, PT, R42, R29, PT ;  /* 0x0000001d2a00720c */ /* 0x000fe20003f64070 */
[----:B------:R-:W-:-:S02]  /*ccc0*/  VIADD R50, R3, 0x26 ;  /* 0x0000002603327836 */ /* 0x000fc40000000000 */
[C---:B------:R-:W-:Y:S02]  /*ccd0*/  IMAD R40, R42.reuse, R38, R40 ;  /* 0x000000262a287224 */ /* 0x040fe400078e0228 */
[----:B------:R-:W-:Y:S01]  /*cce0*/  IMAD R37, R42, R39, R37 ;  /* 0x000000272a257224 */ /* 0x000fe200078e0225 */
[----:B------:R-:W-:Y:S01]  /*ccf0*/  IABS R38, R50 ;  /* 0x0000003200267213 */ /* 0x000fe20000000000 */
[----:B------:R-:W-:Y:S01]  /*cd00*/  @!P5 IMAD.IADD R36, R36, 0x1, -R42 ;  /* 0x000000012424d824 */ /* 0x000fe200078e0a2a */
[----:B------:R-:W-:Y:S01]  /*cd10*/  IABS R39, R49 ;  /* 0x0000003100277213 */ /* 0x000fe20000000000 */
[----:B------:R-:W-:Y:S01]  /*cd20*/  IMAD.MOV.U32 R43, RZ, RZ, R44 ;  /* 0x000000ffff2b7224 */ /* 0x000fe200078e002c */
[----:B------:R-:W-:Y:S01]  /*cd30*/  ISETP.GT.U32.AND P5, PT, R42, R37, PT ;  /* 0x000000252a00720c */ /* 0x000fe20003fa4070 */
[----:B------:R-:W-:-:S04]  /*cd40*/  IMAD.HI.U32 R44, R45, R38, RZ ;  /* 0x000000262d2c7227 */ /* 0x000fc800078e00ff */
[--C-:B------:R-:W-:Y:S02]  /*cd50*/  @!P1 IMAD.IADD R28, R28, 0x1, -R42.reuse ;  /* 0x000000011c1c9824 */ /* 0x100fe400078e0a2a */
[----:B------:R-:W-:Y:S02]  /*cd60*/  VIADD R55, R3, 0x24 ;  /* 0x0000002403377836 */ /* 0x000fe40000000000 */
[----:B------:R-:W-:Y:S01]  /*cd70*/  @!P3 IMAD.IADD R29, R29, 0x1, -R42 ;  /* 0x000000011d1db824 */ /* 0x000fe200078e0a2a */
[C---:B------:R-:W-:Y:S01]  /*cd80*/  ISETP.GT.U32.AND P1, PT, R42.reuse, R28, PT ;  /* 0x0000001c2a00720c */ /* 0x040fe20003f24070 */
[----:B------:R-:W-:Y:S01]  /*cd90*/  IMAD.MOV R44, RZ, RZ, -R44 ;  /* 0x000000ffff2c7224 */ /* 0x000fe200078e0a2c */
[----:B------:R-:W-:Y:S01]  /*cda0*/  IABS R41, R55 ;  /* 0x0000003700297213 */ /* 0x000fe20000000000 */
[----:B0-----:R-:W-:Y:S01]  /*cdb0*/  IMAD.MOV.U32 R0, RZ, RZ, R46 ;  /* 0x000000ffff007224 */ /* 0x001fe200078e002e */
[----:B------:R-:W-:Y:S01]  /*cdc0*/  ISETP.GT.U32.AND P3, PT, R42, R29, PT ;  /* 0x0000001d2a00720c */ /* 0x000fe20003f64070 */
[----:B------:R-:W-:-:S04]  /*cdd0*/  IMAD.HI.U32 R48, R45, R39, RZ ;  /* 0x000000272d307227 */ /* 0x000fc800078e00ff */
[C---:B------:R-:W-:Y:S02]  /*cde0*/  IMAD R38, R42.reuse, R44, R38 ;  /* 0x0000002c2a267224 */ /* 0x040fe400078e0226 */
[----:B------:R-:W-:Y:S01]  /*cdf0*/  @!P4 IMAD.MOV R0, RZ, RZ, -R0 ;  /* 0x000000ffff00c224 */ /* 0x000fe200078e0a00 */
[C---:B------:R-:W-:Y:S01]  /*ce00*/  ISETP.GT.U32.AND P4, PT, R42.reuse, R40, PT ;  /* 0x000000282a00720c */ /* 0x040fe20003f84070 */
[----:B------:R-:W-:Y:S02]  /*ce10*/  IMAD.MOV R48, RZ, RZ, -R48 ;  /* 0x000000ffff307224 */ /* 0x000fe400078e0a30 */
[----:B------:R-:W-:Y:S01]  /*ce20*/  @!P5 IMAD.IADD R37, R37, 0x1, -R42 ;  /* 0x000000012525d824 */ /* 0x000fe200078e0a2a */
[C---:B------:R-:W-:Y:S01]  /*ce30*/  ISETP.GT.U32.AND P5, PT, R42.reuse, R38, PT ;  /* 0x000000262a00720c */ /* 0x040fe20003fa4070 */
[----:B------:R-:W-:Y:S01]  /*ce40*/  IMAD.HI.U32 R47, R45, R41, RZ ;  /* 0x000000292d2f7227 */ /* 0x000fe200078e00ff */
[----:B------:R0:W-:Y:S03]  /*ce50*/  STL [R1+0x198], R0 ;  /* 0x0001980001007387 */ /* 0x0001e60000100800 */
[----:B------:R-:W-:-:S02]  /*ce60*/  IMAD R39, R42, R48, R39 ;  /* 0x000000302a277224 */ /* 0x000fc400078e0227 */
[----:B------:R-:W-:Y:S02]  /*ce70*/  IMAD.MOV R47, RZ, RZ, -R47 ;  /* 0x000000ffff2f7224 */ /* 0x000fe400078e0a2f */
[----:B------:R-:W-:Y:S02]  /*ce80*/  VIADD R51, R3, 0x23 ;  /* 0x0000002303337836 */ /* 0x000fe40000000000 */
[----:B------:R-:W-:Y:S01]  /*ce90*/  @!P1 IMAD.IADD R28, R28, 0x1, -R42 ;  /* 0x000000011c1c9824 */ /* 0x000fe200078e0a2a */
[----:B------:R-:W-:Y:S01]  /*cea0*/  ISETP.GT.U32.AND P1, PT, R42, R39, PT ;  /* 0x000000272a00720c */ /* 0x000fe20003f24070 */
[----:B0-----:R-:W-:Y:S02]  /*ceb0*/  IMAD.MOV.U32 R0, RZ, RZ, R36 ;  /* 0x000000ffff007224 */ /* 0x001fe400078e0024 */
[----:B------:R-:W-:Y:S01]  /*cec0*/  @!P3 IMAD.IADD R29, R29, 0x1, -R42 ;  /* 0x000000011d1db824 */ /* 0x000fe200078e0a2a */
[----:B------:R-:W-:Y:S01]  /*ced0*/  ISETP.GE.AND P3, PT, R52, RZ, PT ;  /* 0x000000ff3400720c */ /* 0x000fe20003f66270 */
[----:B------:R-:W-:-:S02]  /*cee0*/  @!P6 IMAD.MOV R0, RZ, RZ, -R0 ;  /* 0x000000ffff00e224 */ /* 0x000fc400078e0a00 */
[----:B------:R-:W-:Y:S01]  /*cef0*/  IMAD R41, R42, R47, R41 ;  /* 0x0000002f2a297224 */ /* 0x000fe200078e0229 */
[----:B------:R-:W-:Y:S01]  /*cf00*/  IABS R47, R51 ;  /* 0x00000033002f7213 */ /* 0x000fe20000000000 */
[--C-:B------:R-:W-:Y:S01]  /*cf10*/  @!P4 IMAD.IADD R40, R40, 0x1, -R42.reuse ;  /* 0x000000012828c824 */ /* 0x100fe200078e0a2a */
[----:B------:R0:W-:Y:S01]  /*cf20*/  STL [R1+0x170], R0 ;  /* 0x0001700001007387 */ /* 0x0001e20000100800 */
[----:B------:R-:W-:Y:S01]  /*cf30*/  @!P5 IMAD.IADD R38, R38, 0x1, -R42 ;  /* 0x000000012626d824 */ /* 0x000fe200078e0a2a */
[----:B------:R-:W-:Y:S01]  /*cf40*/  ISETP.GE.AND P4, PT, R54, RZ, PT ;  /* 0x000000ff3600720c */ /* 0x000fe20003f86270 */
[----:B------:R-:W-:Y:S01]  /*cf50*/  IMAD.HI.U32 R46, R45, R43, RZ ;  /* 0x0000002b2d2e7227 */ /* 0x000fe200078e00ff */
[----:B------:R-:W-:-:S03]  /*cf60*/  ISETP.GT.U32.AND P6, PT, R42, R40, PT ;  /* 0x000000282a00720c */ /* 0x000fc60003fc4070 */
[----:B------:R-:W-:Y:S02]  /*cf70*/  IMAD.MOV.U32 R36, RZ, RZ, R47 ;  /* 0x000000ffff247224 */ /* 0x000fe400078e002f */
[----:B------:R-:W-:Y:S02]  /*cf80*/  IMAD.MOV R46, RZ, RZ, -R46 ;  /* 0x000000ffff2e7224 */ /* 0x000fe400078e0a2e */
[----:B0-----:R-:W-:Y:S02]  /*cf90*/  IMAD.MOV.U32 R0, RZ, RZ, R29 ;  /* 0x000000ffff007224 */ /* 0x001fe400078e001d */
[----:B------:R-:W-:-:S04]  /*cfa0*/  IMAD.HI.U32 R29, R45, R36, RZ ;  /* 0x000000242d1d7227 */ /* 0x000fc800078e00ff */
[----:B------:R-:W-:Y:S01]  /*cfb0*/  @!P2 IMAD.MOV R0, RZ, RZ, -R0 ;  /* 0x000000ffff00a224 */ /* 0x000fe200078e0a00 */
[C---:B------:R-:W-:Y:S01]  /*cfc0*/  ISETP.GT.U32.AND P2, PT, R42.reuse, R38, PT ;  /* 0x000000262a00720c */ /* 0x040fe20003f44070 */
[----:B------:R-:W-:Y:S01]  /*cfd0*/  @!P1 IMAD.IADD R39, R39, 0x1, -R42 ;  /* 0x0000000127279824 */ /* 0x000fe200078e0a2a */
[C---:B------:R-:W-:Y:S01]  /*cfe0*/  ISETP.GT.U32.AND P1, PT, R42.reuse, R37, PT ;  /* 0x000000252a00720c */ /* 0x040fe20003f24070 */
[C---:B------:R-:W-:Y:S01]  /*cff0*/  IMAD R44, R42.reuse, R46, R43 ;  /* 0x0000002e2a2c7224 */ /* 0x040fe200078e022b */
[----:B------:R0:W-:Y:S01]  /*d000*/  STL [R1+0x160], R0 ;  /* 0x0001600001007387 */ /* 0x0001e20000100800 */
[----:B------:R-:W-:Y:S01]  /*d010*/  IMAD.MOV R29, RZ, RZ, -R29 ;  /* 0x000000ffff1d7224 */ /* 0x000fe200078e0a1d */
[C---:B------:R-:W-:Y:S01]  /*d020*/  ISETP.GT.U32.AND P5, PT, R42.reuse, R39, PT ;  /* 0x000000272a00720c */ /* 0x040fe20003fa4070 */
[----:B------:R-:W-:Y:S02]  /*d030*/  VIADD R52, R3, 0x22 ;  /* 0x0000002203347836 */ /* 0x000fe40000000000 */
[----:B------:R-:W-:-:S02]  /*d040*/  IMAD R36, R42, R29, R36 ;  /* 0x0000001d2a247224 */ /* 0x000fc400078e0224 */
[--C-:B------:R-:W-:Y:S01]  /*d050*/  @!P6 IMAD.IADD R40, R40, 0x1, -R42.reuse ;  /* 0x000000012828e824 */ /* 0x100fe200078e0a2a */
[----:B------:R-:W-:Y:S01]  /*d060*/  IABS R46, R52 ;  /* 0x00000034002e7213 */ /* 0x000fe20000000000 */
[----:B------:R-:W-:Y:S01]  /*d070*/  @!P2 IMAD.IADD R38, R38, 0x1, -R42 ;  /* 0x000000012626a824 */ /* 0x000fe200078e0a2a */
[C---:B------:R-:W-:Y:S01]  /*d080*/  ISETP.GT.U32.AND P2, PT, R42.reuse, R36, PT ;  /* 0x000000242a00720c */ /* 0x040fe20003f44070 */
[----:B0-----:R-:W-:Y:S01]  /*d090*/  IMAD.MOV.U32 R0, RZ, RZ, R28 ;  /* 0x000000ffff007224 */ /* 0x001fe200078e001c */
[C---:B------:R-:W-:Y:S01]  /*d0a0*/  ISETP.GT.U32.AND P6, PT, R42.reuse, R41, PT ;  /* 0x000000292a00720c */ /* 0x040fe20003fc4070 */
[----:B------:R-:W-:Y:S01]  /*d0b0*/  @!P1 IMAD.IADD R37, R37, 0x1, -R42 ;  /* 0x0000000125259824 */ /* 0x000fe200078e0a2a */
[----:B------:R-:W-:Y:S01]  /*d0c0*/  ISETP.GE.AND P1, PT, R49, RZ, PT ;  /* 0x000000ff3100720c */ /* 0x000fe20003f26270 */
[----:B------:R-:W-:Y:S01]  /*d0d0*/  @!P0 IMAD.MOV R0, RZ, RZ, -R0 ;  /* 0x000000ffff008224 */ /* 0x000fe200078e0a00 */
[----:B------:R-:W-:Y:S01]  /*d0e0*/  ISETP.GT.U32.AND P0, PT, R42, R44, PT ;  /* 0x0000002c2a00720c */ /* 0x000fe20003f04070 */
[----:B------:R-:W-:-:S02]  /*d0f0*/  IMAD.MOV.U32 R2, RZ, RZ, R40 ;  /* 0x000000ffff027224 */ /* 0x000fc400078e0028 */
[----:B------:R-:W-:Y:S01]  /*d100*/  IMAD.HI.U32 R29, R45, R46, RZ ;  /* 0x0000002e2d1d7227 */ /* 0x000fe200078e00ff */
[----:B------:R0:W-:Y:S03]  /*d110*/  STL [R1+0x15c], R0 ;  /* 0x00015c0001007387 */ /* 0x0001e60000100800 */
[----:B------:R-:W-:Y:S02]  /*d120*/  VIADD R54, R3, 0x21 ;  /* 0x0000002103367836 */ /* 0x000fe40000000000 */
[----:B------:R-:W-:Y:S02]  /*d130*/  @!P3 IMAD.MOV R2, RZ, RZ, -R2 ;  /* 0x000000ffff02b224 */ /* 0x000fe400078e0a02 */
[--C-:B------:R-:W-:Y:S01]  /*d140*/  @!P5 IMAD.IADD R39, R39, 0x1, -R42.reuse ;  /* 0x000000012727d824 */ /* 0x100fe200078e0a2a */
[----:B------:R-:W-:Y:S01]  /*d150*/  IABS R43, R54 ;  /* 0x00000036002b7213 */ /* 0x000fe20000000000 */
[----:B------:R-:W-:Y:S01]  /*d160*/  IMAD.MOV R29, RZ, RZ, -R29 ;  /* 0x000000ffff1d7224 */ /* 0x000fe200078e0a1d */
[----:B------:R-:W-:Y:S01]  /*d170*/  ISETP.GE.AND P5, PT, R50, RZ, PT ;  /* 0x000000ff3200720c */ /* 0x000fe20003fa6270 */
[----:B------:R-:W-:Y:S01]  /*d180*/  @!P0 IMAD.IADD R44, R44, 0x1, -R42 ;  /* 0x000000012c2c8824 */ /* 0x000fe200078e0a2a */
[----:B------:R1:W-:Y:S01]  /*d190*/  STL [R1+0x13c], R2 ;  /* 0x00013c0201007387 */ /* 0x0003e20000100800 */
[----:B0-----:R-:W-:Y:S01]  /*d1a0*/  IMAD.MOV.U32 R0, RZ, RZ, R37 ;  /* 0x000000ffff007224 */ /* 0x001fe200078e0025 */
[----:B------:R-:W-:Y:S01]  /*d1b0*/  ISETP.GE.AND P0, PT, R53, RZ, PT ;  /* 0x000000ff3500720c */ /* 0x000fe20003f06270 */
[----:B------:R-:W-:-:S02]  /*d1c0*/  IMAD R29, R42, R29, R46 ;  /* 0x0000001d2a1d7224 */ /* 0x000fc400078e022e */
[----:B------:R-:W-:Y:S01]  /*d1d0*/  @!P2 IMAD.IADD R36, R36, 0x1, -R42 ;  /* 0x000000012424a824 */ /* 0x000fe200078e0a2a */
[C---:B------:R-:W-:Y:S01]  /*d1e0*/  ISETP.GT.U32.AND P2, PT, R42.reuse, R44, PT ;  /* 0x0000002c2a00720c */ /* 0x040fe20003f44070 */
[----:B------:R-:W-:Y:S02]  /*d1f0*/  @!P4 IMAD.MOV R0, RZ, RZ, -R0 ;  /* 0x000000ffff00c224 */ /* 0x000fe400078e0a00 */
[----:B------:R-:W-:Y:S01]  /*d200*/  IMAD.HI.U32 R28, R45, R43, RZ ;  /* 0x0000002b2d1c7227 */ /* 0x000fe200078e00ff */
[C---:B------:R-:W-:Y:S02]  /*d210*/  ISETP.GT.U32.AND P4, PT, R42.reuse, R36, PT ;  /* 0x000000242a00720c */ /* 0x040fe40003f84070 */
[----:B------:R0:W-:Y:S01]  /*d220*/  STL [R1+0x134], R0 ;  /* 0x0001340001007387 */ /* 0x0001e20000100800 */
[----:B-1----:R-:W-:Y:S02]  /*d230*/  IMAD.MOV.U32 R2, RZ, RZ, R39 ;  /* 0x000000ffff027224 */ /* 0x002fe400078e0027 */
[----:B------:R-:W-:Y:S01]  /*d240*/  @!P6 IMAD.IADD R41, R41, 0x1, -R42 ;  /* 0x000000012929e824 */ /* 0x000fe200078e0a2a */
[----:B------:R-:W-:Y:S01]  /*d250*/  ISETP.GE.AND P6, PT, R55, RZ, PT ;  /* 0x000000ff3700720c */ /* 0x000fe20003fc6270 */
[----:B------:R-:W-:Y:S01]  /*d260*/  @!P1 IMAD.MOV R2, RZ, RZ, -R2 ;  /* 0x000000ffff029224 */ /* 0x000fe200078e0a02 */
[C---:B------:R-:W-:Y:S01]  /*d270*/  ISETP.GT.U32.AND P1, PT, R42.reuse, R29, PT ;  /* 0x0000001d2a00720c */ /* 0x040fe20003f24070 */
[----:B------:R-:W-:Y:S01]  /*d280*/  IMAD.MOV R28, RZ, RZ, -R28 ;  /* 0x000000ffff1c7224 */ /* 0x000fe200078e0a1c */
[----:B------:R-:W-:Y:S01]  /*d290*/  ISETP.GT.U32.AND P3, PT, R42, R41, PT ;  /* 0x000000292a00720c */ /* 0x000fe20003f64070 */
[----:B------:R-:W-:Y:S01]  /*d2a0*/  VIADD R55, R3, 0x20 ;  /* 0x0000002003377836 */ /* 0x000fe20000000000 */
[----:B------:R-:W-:Y:S01]  /*d2b0*/  STL [R1+0x118], R2 ;  /* 0x0001180201007387 */ /* 0x000fe20000100800 */
[----:B0-----:R-:W-:-:S02]  /*d2c0*/  IMAD.MOV.U32 R0, RZ, RZ, R38 ;  /* 0x000000ffff007224 */ /* 0x001fc400078e0026 */
[----:B------:R-:W-:Y:S02]  /*d2d0*/  VIADD R53, R3, 0x1f ;  /* 0x0000001f03357836 */ /* 0x000fe40000000000 */
[----:B------:R-:W-:Y:S01]  /*d2e0*/  IMAD R28, R42, R28, R43 ;  /* 0x0000001c2a1c7224 */ /* 0x000fe200078e022b */
[----:B------:R-:W-:Y:S01]  /*d2f0*/  IABS R43, R55 ;  /* 0x00000037002b7213 */ /* 0x000fe20000000000 */
[----:B------:R-:W-:Y:S01]  /*d300*/  @!P5 IMAD.MOV R0, RZ, RZ, -R0 ;  /* 0x000000ffff00d224 */ /* 0x000fe200078e0a00 */
[----:B------:R-:W-:Y:S01]  /*d310*/  IABS R40, R53 ;  /* 0x0000003500287213 */ /* 0x000fe20000000000 */
[----:B------:R-:W-:Y:S01]  /*d320*/  @!P2 IMAD.IADD R44, R44, 0x1, -R42 ;  /* 0x000000012c2ca824 */ /* 0x000fe200078e0a2a */
[----:B------:R-:W-:Y:S01]  /*d330*/  ISETP.GT.U32.AND P2, PT, R42, R28, PT ;  /* 0x0000001c2a00720c */ /* 0x000fe20003f44070 */
[----:B------:R-:W-:Y:S01]  /*d340*/  IMAD.HI.U32 R38, R45, R43, RZ ;  /* 0x0000002b2d267227 */ /* 0x000fe200078e00ff */
[----:B------:R0:W-:Y:S01]  /*d350*/  STL [R1+0x114], R0 ;  /* 0x0001140001007387 */ /* 0x0001e20000100800 */
[----:B------:R-:W-:-:S02]  /*d360*/  ISETP.GE.AND P5, PT, R51, RZ, PT ;  /* 0x000000ff3300720c */ /* 0x000fc40003fa6270 */
[----:B------:R-:W-:Y:S01]  /*d370*/  @!P1 IMAD.IADD R29, R29, 0x1, -R42 ;  /* 0x000000011d1d9824 */ /* 0x000fe200078e0a2a */
[----:B------:R-:W-:Y:S01]  /*d380*/  ISETP.GE.AND P1, PT, R55, RZ, PT ;  /* 0x000000ff3700720c */ /* 0x000fe20003f26270 */
[----:B------:R-:W-:Y:S01]  /*d390*/  IMAD.MOV.U32 R39, RZ, RZ, R40 ;  /* 0x000000ffff277224 */ /* 0x000fe200078e0028 */
[----:B------:R-:W-:Y:S01]  /*d3a0*/  IABS R51, R60 ;  /* 0x0000003c00337213 */ /* 0x000fe20000000000 */
[--C-:B------:R-:W-:Y:S01]  /*d3b0*/  @!P4 IMAD.IADD R36, R36, 0x1, -R42.reuse ;  /* 0x000000012424c824 */ /* 0x100fe200078e0a2a */
[----:B------:R-:W-:Y:S01]  /*d3c0*/  ISETP.GE.AND P4, PT, R54, RZ, PT ;  /* 0x000000ff3600720c */ /* 0x000fe20003f86270 */
[----:B------:R-:W-:Y:S01]  /*d3d0*/  @!P3 IMAD.IADD R41, R41, 0x1, -R42 ;  /* 0x000000012929b824 */ /* 0x000fe200078e0a2a */
[----:B------:R-:W-:Y:S01]  /*d3e0*/  ISETP.GE.AND P3, PT, R52, RZ, PT ;  /* 0x000000ff3400720c */ /* 0x000fe20003f66270 */
[----:B0-----:R-:W-:Y:S02]  /*d3f0*/  IMAD.MOV.U32 R0, RZ, RZ, R44 ;  /* 0x000000ffff007224 */ /* 0x001fe400078e002c */
[----:B------:R-:W-:-:S02]  /*d400*/  IMAD.MOV R38, RZ, RZ, -R38 ;  /* 0x000000ffff267224 */ /* 0x000fc400078e0a26 */
[----:B------:R-:W-:Y:S02]  /*d410*/  VIADD R54, R3, 0x1e ;  /* 0x0000001e03367836 */ /* 0x000fe40000000000 */
[----:B------:R-:W-:Y:S01]  /*d420*/  @!P0 IMAD.MOV R0, RZ, RZ, -R0 ;  /* 0x000000ffff008224 */ /* 0x000fe200078e0a00 */
[----:B------:R-:W-:Y:S01]  /*d430*/  ISETP.GT.U32.AND P0, PT, R42, R29, PT ;  /* 0x0000001d2a00720c */ /* 0x000fe20003f04070 */
[----:B------:R-:W-:-:S03]  /*d440*/  IMAD.HI.U32 R37, R45, R39, RZ ;  /* 0x000000272d257227 */ /* 0x000fc600078e00ff */
[----:B------:R0:W-:Y:S01]  /*d450*/  STL [R1+0x110], R0 ;  /* 0x0001100001007387 */ /* 0x0001e20000100800 */
[C---:B------:R-:W-:Y:S01]  /*d460*/  IMAD R43, R42.reuse, R38, R43 ;  /* 0x000000262a2b7224 */ /* 0x040fe200078e022b */
[----:B------:R-:W-:Y:S01]  /*d470*/  IABS R38, R54 ;  /* 0x0000003600267213 */ /* 0x000fe20000000000 */
[----:B------:R-:W-:Y:S02]  /*d480*/  IMAD.MOV.U32 R2, RZ, RZ, R41 ;  /* 0x000000ffff027224 */ /* 0x000fe400078e0029 */
[----:B------:R-:W-:Y:S02]  /*d490*/  IMAD.MOV R37, RZ, RZ, -R37 ;  /* 0x000000ffff257224 */ /* 0x000fe400078e0a25 */
[----:B------:R-:W-:Y:S01]  /*d4a0*/  @!P6 IMAD.MOV R2, RZ, RZ, -R2 ;  /* 0x000000ffff02e224 */ /* 0x000fe200078e0a02 */
[C---:B------:R-:W-:Y:S01]  /*d4b0*/  ISETP.GT.U32.AND P6, PT, R42.reuse, R43, PT ;  /* 0x0000002b2a00720c */ /* 0x040fe20003fc4070 */
[----:B------:R-:W-:Y:S02]  /*d4c0*/  IMAD R39, R42, R37, R39 ;  /* 0x000000252a277224 */ /* 0x000fe400078e0227 */
[----:B------:R-:W-:Y:S01]  /*d4d0*/  IMAD.HI.U32 R37, R45, R38, RZ ;  /* 0x000000262d257227 */ /* 0x000fe200078e00ff */
[----:B------:R1:W-:Y:S03]  /*d4e0*/  STL [R1+0x34], R2 ;  /* 0x0000340201007387 */ /* 0x0003e60000100800 */
[----:B------:R-:W-:-:S02]  /*d4f0*/  IMAD.MOV R37, RZ, RZ, -R37 ;  /* 0x000000ffff257224 */ /* 0x000fc400078e0a25 */
[----:B------:R-:W-:Y:S01]  /*d500*/  @!P0 IMAD.IADD R29, R29, 0x1, -R42 ;  /* 0x000000011d1d8824 */ /* 0x000fe200078e0a2a */
[C---:B------:R-:W-:Y:S01]  /*d510*/  ISETP.GT.U32.AND P0, PT, R42.reuse, R39, PT ;  /* 0x000000272a00720c */ /* 0x040fe20003f04070 */
[----:B------:R-:W-:Y:S02]  /*d520*/  IMAD R38, R42, R37, R38 ;  /* 0x000000252a267224 */ /* 0x000fe400078e0226 */
[----:B------:R-:W-:Y:S02]  /*d530*/  VIADD R55, R3, 0x1d ;  /* 0x0000001d03377836 */ /* 0x000fe40000000000 */
[--C-:B------:R-:W-:Y:S02]  /*d540*/  @!P2 IMAD.IADD R28, R28, 0x1, -R42.reuse ;  /* 0x000000011c1ca824 */ /* 0x100fe400078e0a2a */
[----:B------:R-:W-:Y:S01]  /*d550*/  @!P6 IMAD.IADD R43, R43, 0x1, -R42 ;  /* 0x000000012b2be824 */ /* 0x000fe200078e0a2a */
[C---:B------:R-:W-:Y:S01]  /*d560*/  ISETP.GT.U32.AND P6, PT, R42.reuse, R38, PT ;  /* 0x000000262a00720c */ /* 0x040fe20003fc4070 */
[----:B0-----:R-:W-:Y:S01]  /*d570*/  IMAD.MOV.U32 R0, RZ, RZ, R36 ;  /* 0x000000ffff007224 */ /* 0x001fe200078e0024 */
[----:B------:R-:W-:Y:S01]  /*d580*/  IABS R36, R55 ;  /* 0x0000003700247213 */ /* 0x000fe20000000000 */
[----:B------:R-:W-:Y:S01]  /*d590*/  VIADD R52, R3, 0x1c ;  /* 0x0000001c03347836 */ /* 0x000fe20000000000 */
[C---:B------:R-:W-:Y:S01]  /*d5a0*/  ISETP.GT.U32.AND P2, PT, R42.reuse, R28, PT ;  /* 0x0000001c2a00720c */ /* 0x040fe20003f44070 */
[----:B------:R-:W-:Y:S01]  /*d5b0*/  @!P0 IMAD.IADD R39, R39, 0x1, -R42 ;  /* 0x0000000127278824 */ /* 0x000fe200078e0a2a */
[----:B------:R-:W-:Y:S01]  /*d5c0*/  ISETP.GT.U32.AND P0, PT, R42, R43, PT ;  /* 0x0000002b2a00720c */ /* 0x000fe20003f04070 */
[----:B------:R-:W-:Y:S01]  /*d5d0*/  IMAD.HI.U32 R41, R45, R36, RZ ;  /* 0x000000242d297227 */ /* 0x000fe200078e00ff */
[----:B------:R-:W-:-:S03]  /*d5e0*/  IABS R40, R52 ;  /* 0x0000003400287213 */ /* 0x000fc60000000000 */
[----:B-1----:R-:W-:Y:S02]  /*d5f0*/  IMAD.MOV.U32 R2, RZ, RZ, R29 ;  /* 0x000000ffff027224 */ /* 0x002fe400078e001d */
[----:B------:R-:W-:Y:S02]  /*d600*/  IMAD.MOV R29, RZ, RZ, -R41 ;  /* 0x000000ffff1d7224 */ /* 0x000fe400078e0a29 */
[----:B------:R-:W-:Y:S02]  /*d610*/  @!P6 IMAD.IADD R38, R38, 0x1, -R42 ;  /* 0x000000012626e824 */ /* 0x000fe400078e0a2a */
[C---:B------:R-:W-:Y:S02]  /*d620*/  IMAD R36, R42.reuse, R29, R36 ;  /* 0x0000001d2a247224 */ /* 0x040fe400078e0224 */
[----:B------:R-:W-:Y:S01]  /*d630*/  @!P5 IMAD.MOV R0, RZ, RZ, -R0 ;  /* 0x000000ffff00d224 */ /* 0x000fe200078e0a00 */
[----:B------:R-:W-:Y:S01]  /*d640*/  ISETP.GT.U32.AND P6, PT, R42, R38, PT ;  /* 0x000000262a00720c */ /* 0x000fe20003fc4070 */
[----:B------:R-:W-:Y:S01]  /*d650*/  @!P2 IMAD.IADD R28, R28, 0x1, -R42 ;  /* 0x000000011c1ca824 */ /* 0x000fe200078e0a2a */
[----:B------:R-:W-:Y:S01]  /*d660*/  ISETP.GE.AND P2, PT, R54, RZ, PT ;  /* 0x000000ff3600720c */ /* 0x000fe20003f46270 */
[----:B------:R-:W-:Y:S01]  /*d670*/  VIADD R54, R3, 0x1b ;  /* 0x0000001b03367836 */ /* 0x000fe20000000000 */
[----:B------:R0:W-:Y:S01]  /*d680*/  STL [R1+0x10c], R0 ;  /* 0x00010c0001007387 */ /* 0x0001e20000100800 */
[----:B------:R-:W-:Y:S01]  /*d690*/  IMAD.HI.U32 R44, R45, R40, RZ ;  /* 0x000000282d2c7227 */ /* 0x000fe200078e00ff */
[----:B------:R-:W-:-:S02]  /*d6a0*/  ISETP.GE.AND P5, PT, R53, RZ, PT ;  /* 0x000000ff3500720c */ /* 0x000fc40003fa6270 */
[----:B------:R-:W-:Y:S01]  /*d6b0*/  IABS R37, R54 ;  /* 0x0000003600257213 */ /* 0x000fe20000000000 */
[----:B------:R-:W-:Y:S01]  /*d6c0*/  @!P0 IMAD.IADD R43, R43, 0x1, -R42 ;  /* 0x000000012b2b8824 */ /* 0x000fe200078e0a2a */
[C---:B------:R-:W-:Y:S01]  /*d6d0*/  ISETP.GT.U32.AND P0, PT, R42.reuse, R36, PT ;  /* 0x000000242a00720c */ /* 0x040fe20003f04070 */
[----:B------:R-:W-:Y:S02]  /*d6e0*/  IMAD.MOV R44, RZ, RZ, -R44 ;  /* 0x000000ffff2c7224 */ /* 0x000fe400078e0a2c */
[----:B------:R-:W-:Y:S01]  /*d6f0*/  @!P3 IMAD.MOV R2, RZ, RZ, -R2 ;  /* 0x000000ffff02b224 */ /* 0x000fe200078e0a02 */
[----:B------:R-:W-:Y:S01]  /*d700*/  ISETP.GE.AND P3, PT, R55, RZ, PT ;  /* 0x000000ff3700720c */ /* 0x000fe20003f66270 */
[----:B0-----:R-:W-:Y:S02]  /*d710*/  IMAD.MOV.U32 R0, RZ, RZ, R28 ;  /* 0x000000ffff007224 */ /* 0x001fe400078e001c */
[C---:B------:R-:W-:Y:S01]  /*d720*/  IMAD R40, R42.reuse, R44, R40 ;  /* 0x0000002c2a287224 */ /* 0x040fe200078e0228 */
[----:B------:R-:W-:Y:S01]  /*d730*/  STL [R1+0x40], R2 ;  /* 0x0000400201007387 */ /* 0x000fe20000100800 */
[----:B------:R-:W-:Y:S01]  /*d740*/  @!P4 IMAD.MOV R0, RZ, RZ, -R0 ;  /* 0x000000ffff00c224 */ /* 0x000fe200078e0a00 */
[----:B------:R-:W-:Y:S01]  /*d750*/  ISETP.GT.U32.AND P4, PT, R42, R39, PT ;  /* 0x000000272a00720c */ /* 0x000fe20003f84070 */
[----:B------:R-:W-:-:S02]  /*d760*/  VIADD R55, R3, 0x1a ;  /* 0x0000001a03377836 */ /* 0x000fc40000000000 */
[----:B------:R-:W-:Y:S01]  /*d770*/  IMAD.HI.U32 R29, R45, R37, RZ ;  /* 0x000000252d1d7227 */ /* 0x000fe200078e00ff */
[----:B------:R0:W-:Y:S02]  /*d780*/  STL [R1+0x108], R0 ;  /* 0x0001080001007387 */ /* 0x0001e40000100800 */
[----:B------:R-:W-:Y:S01]  /*d790*/  IABS R28, R55 ;  /* 0x00000037001c7213 */ /* 0x000fe20000000000 */
[--C-:B------:R-:W-:Y:S01]  /*d7a0*/  @!P6 IMAD.IADD R38, R38, 0x1, -R42.reuse ;  /* 0x000000012626e824 */ /* 0x100fe200078e0a2a */
[----:B------:R-:W-:Y:S01]  /*d7b0*/  ISETP.GT.U32.AND P6, PT, R42, R40, PT ;  /* 0x000000282a00720c */ /* 0x000fe20003fc4070 */
[----:B------:R-:W-:Y:S02]  /*d7c0*/  IMAD.MOV R29, RZ, RZ, -R29 ;  /* 0x000000ffff1d7224 */ /* 0x000fe400078e0a1d */
[----:B------:R-:W-:Y:S02]  /*d7d0*/  @!P0 IMAD.IADD R36, R36, 0x1, -R42 ;  /* 0x0000000124248824 */ /* 0x000fe400078e0a2a */
[----:B------:R-:W-:-:S02]  /*d7e0*/  IMAD R37, R42, R29, R37 ;  /* 0x0000001d2a257224 */ /* 0x000fc400078e0225 */
[----:B0-----:R-:W-:Y:S02]  /*d7f0*/  IMAD.MOV.U32 R0, RZ, RZ, R43 ;  /* 0x000000ffff007224 */ /* 0x001fe400078e002b */
[----:B------:R-:W-:Y:S01]  /*d800*/  IMAD.HI.U32 R29, R45, R28, RZ ;  /* 0x0000001c2d1d7227 */ /* 0x000fe200078e00ff */
[----:B------:R-:W-:-:S03]  /*d810*/  ISETP.GT.U32.AND P0, PT, R42, R37, PT ;  /* 0x000000252a00720c */ /* 0x000fc60003f04070 */
[----:B------:R-:W-:Y:S01]  /*d820*/  @!P1 IMAD.MOV R0, RZ, RZ, -R0 ;  /* 0x000000ffff009224 */ /* 0x000fe200078e0a00 */
[----:B------:R-:W-:Y:S01]  /*d830*/  ISETP.GT.U32.AND P1, PT, R42, R36, PT ;  /* 0x000000242a00720c */ /* 0x000fe20003f24070 */
[----:B------:R-:W-:Y:S02]  /*d840*/  VIADD R53, R3, 0x19 ;  /* 0x0000001903357836 */ /* 0x000fe40000000000 */
[--C-:B------:R-:W-:Y:S01]  /*d850*/  @!P4 IMAD.IADD R39, R39, 0x1, -R42.reuse ;  /* 0x000000012727c824 */ /* 0x100fe200078e0a2a */
[----:B------:R0:W-:Y:S01]  /*d860*/  STL [R1+0x94], R0 ;  /* 0x0000940001007387 */ /* 0x0001e20000100800 */
[--C-:B------:R-:W-:Y:S01]  /*d870*/  @!P6 IMAD.IADD R40, R40, 0x1, -R42.reuse ;  /* 0x000000012828e824 */ /* 0x100fe200078e0a2a */
[----:B------:R-:W-:Y:S01]  /*d880*/  IABS R41, R53 ;  /* 0x0000003500297213 */ /* 0x000fe20000000000 */
[----:B------:R-:W-:Y:S01]  /*d890*/  IMAD.MOV.U32 R2, RZ, RZ, R39 ;  /* 0x000000ffff027224 */ /* 0x000fe200078e0027 */
[----:B------:R-:W-:Y:S01]  /*d8a0*/  ISETP.GE.AND P4, PT, R52, RZ, PT ;  /* 0x000000ff3400720c */ /* 0x000fe20003f86270 */
[----:B------:R-:W-:Y:S01]  /*d8b0*/  @!P0 IMAD.IADD R37, R37, 0x1, -R42 ;  /* 0x0000000125258824 */ /* 0x000fe200078e0a2a */
[----:B------:R-:W-:Y:S01]  /*d8c0*/  ISETP.GT.U32.AND P6, PT, R42, R40, PT ;  /* 0x000000282a00720c */ /* 0x000fe20003fc4070 */
[----:B------:R-:W-:Y:S01]  /*d8d0*/  @!P5 IMAD.MOV R2, RZ, RZ, -R2 ;  /* 0x000000ffff02d224 */ /* 0x000fe200078e0a02 */
[----:B------:R-:W-:Y:S01]  /*d8e0*/  ISETP.GE.AND P5, PT, R54, RZ, PT ;  /* 0x000000ff3600720c */ /* 0x000fe20003fa6270 */
[----:B------:R-:W-:Y:S01]  /*d8f0*/  @!P1 IMAD.IADD R36, R36, 0x1, -R42 ;  /* 0x0000000124249824 */ /* 0x000fe200078e0a2a */
[----:B------:R-:W-:Y:S01]  /*d900*/  ISETP.GT.U32.AND P0, PT, R42, R37, PT ;  /* 0x000000252a00720c */ /* 0x000fe20003f04070 */
[----:B0-----:R-:W-:Y:S01]  /*d910*/  IMAD.MOV.U32 R0, RZ, RZ, R38 ;  /* 0x000000ffff007224 */ /* 0x001fe200078e0026 */
[----:B------:R-:W-:Y:S01]  /*d920*/  STL [R1+0xac], R2 ;  /* 0x0000ac0201007387 */ /* 0x000fe20000100800 */
[----:B------:R-:W-:-:S02]  /*d930*/  IMAD.MOV R38, RZ, RZ, -R29 ;  /* 0x000000ffff267224 */ /* 0x000fc400078e0a1d */
[----:B------:R-:W-:-:S04]  /*d940*/  IMAD.HI.U32 R29, R45, R41, RZ ;  /* 0x000000292d1d7227 */ /* 0x000fc800078e00ff */
[C---:B------:R-:W-:Y:S02]  /*d950*/  IMAD R28, R42.reuse, R38, R28 ;  /* 0x000000262a1c7224 */ /* 0x040fe400078e021c */
[----:B------:R-:W-:Y:S01]  /*d960*/  @!P2 IMAD.MOV R0, RZ, RZ, -R0 ;  /* 0x000000ffff00a224 */ /* 0x000fe200078e0a00 */
[----:B------:R-:W-:Y:S01]  /*d970*/  ISETP.GE.AND P2, PT, R55, RZ, PT ;  /* 0x000000ff3700720c */ /* 0x000fe20003f46270 */
[----:B------:R-:W-:Y:S01]  /*d980*/  IMAD.MOV R29, RZ, RZ, -R29 ;  /* 0x000000ffff1d7224 */ /* 0x000fe200078e0a1d */
[----:B------:R-:W-:Y:S01]  /*d990*/  ISETP.GT.U32.AND P1, PT, R42, R28, PT ;  /* 0x0000001c2a00720c */ /* 0x000fe20003f24070 */
[----:B------:R-:W-:Y:S01]  /*d9a0*/  @!P6 IMAD.IADD R40, R40, 0x1, -R42 ;  /* 0x000000012828e824 */ /* 0x000fe200078e0a2a */
[----:B------:R0:W-:Y:S01]  /*d9b0*/  STL [R1+0xe0], R0 ;  /* 0x0000e00001007387 */ /* 0x0001e20000100800 */
[----:B------:R-:W-:Y:S02]  /*d9c0*/  IMAD R41, R42, R29, R41 ;  /* 0x0000001d2a297224 */ /* 0x000fe400078e0229 */
[----:B------:R-:W-:-:S02]  /*d9d0*/  VIADD R54, R3, 0x18 ;  /* 0x0000001803367836 */ /* 0x000fc40000000000 */
[----:B------:R-:W-:Y:S01]  /*d9e0*/  VIADD R55, R3, 0x17 ;  /* 0x0000001703377836 */ /* 0x000fe20000000000 */
[----:B------:R-:W-:Y:S01]  /*d9f0*/  ISETP.GT.U32.AND P6, PT, R42, R41, PT ;  /* 0x000000292a00720c */ /* 0x000fe20003fc4070 */
[----:B------:R-:W-:Y:S01]  /*da00*/  @!P0 IMAD.IADD R37, R37, 0x1, -R42 ;  /* 0x0000000125258824 */ /* 0x000fe200078e0a2a */
[----:B------:R-:W-:Y:S01]  /*da10*/  IABS R39, R54 ;  /* 0x0000003600277213 */ /* 0x000fe20000000000 */
[----:B------:R-:W-:Y:S01]  /*da20*/  VIADD R49, R3, 0xe ;  /* 0x0000000e03317836 */ /* 0x000fe20000000000 */
[----:B------:R-:W-:Y:S01]  /*da30*/  IABS R38, R55 ;  /* 0x0000003700267213 */ /* 0x000fe20000000000 */
[----:B0-----:R-:W-:Y:S01]  /*da40*/  IMAD.MOV.U32 R0, RZ, RZ, R36 ;  /* 0x000000ffff007224 */ /* 0x001fe200078e0024 */
[----:B------:R-:W-:Y:S01]  /*da50*/  ISETP.GE.AND P0, PT, R55, RZ, PT ;  /* 0x000000ff3700720c */ /* 0x000fe20003f06270 */
[----:B------:R-:W-:Y:S02]  /*da60*/  @!P1 IMAD.IADD R28, R28, 0x1, -R42 ;  /* 0x000000011c1c9824 */ /* 0x000fe400078e0a2a */
[----:B------:R-:W-:Y:S01]  /*da70*/  @!P3 IMAD.MOV R0, RZ, RZ, -R0 ;  /* 0x000000ffff00b224 */ /* 0x000fe200078e0a00 */
[----:B------:R-:W-:Y:S01]  /*da80*/  ISETP.GE.AND P3, PT, R53, RZ, PT ;  /* 0x000000ff3500720c */ /* 0x000fe20003f66270 */
[----:B------:R-:W-:Y:S01]  /*da90*/  IMAD.HI.U32 R36, R45, R39, RZ ;  /* 0x000000272d247227 */ /* 0x000fe200078e00ff */
[----:B------:R-:W-:-:S02]  /*daa0*/  ISETP.GT.U32.AND P1, PT, R42, R28, PT ;  /* 0x0000001c2a00720c */ /* 0x000fc40003f24070 */
[----:B------:R0:W-:Y:S01]  /*dab0*/  STL [R1+0xd4], R0 ;  /* 0x0000d40001007387 */ /* 0x0001e20000100800 */
[----:B------:R-:W-:Y:S02]  /*dac0*/  @!P6 IMAD.IADD R41, R41, 0x1, -R42 ;  /* 0x000000012929e824 */ /* 0x000fe400078e0a2a */
[----:B------:R-:W-:-:S04]  /*dad0*/  IMAD.HI.U32 R29, R45, R38, RZ ;  /* 0x000000262d1d7227 */ /* 0x000fc800078e00ff */
[----:B------:R-:W-:Y:S02]  /*dae0*/  IMAD.MOV R36, RZ, RZ, -R36 ;  /* 0x000000ffff247224 */ /* 0x000fe400078e0a24 */
[----:B------:R-:W-:Y:S02]  /*daf0*/  IMAD.MOV R29, RZ, RZ, -R29 ;  /* 0x000000ffff1d7224 */ /* 0x000fe400078e0a1d */
[----:B0-----:R-:W-:Y:S02]  /*db00*/  IMAD.MOV.U32 R0, RZ, RZ, R40 ;  /* 0x000000ffff007224 */ /* 0x001fe400078e0028 */
[----:B------:R-:W-:Y:S02]  /*db10*/  @!P1 IMAD.IADD R28, R28, 0x1, -R42 ;  /* 0x000000011c1c9824 */ /* 0x000fe400078e0a2a */
[----:B------:R-:W-:Y:S01]  /*db20*/  @!P4 IMAD.MOV R0, RZ, RZ, -R0 ;  /* 0x000000ffff00c224 */ /* 0x000fe200078e0a00 */
[----:B------:R-:W-:Y:S01]  /*db30*/  ISETP.GE.AND P4, PT, R54, RZ, PT ;  /* 0x000000ff3600720c */ /* 0x000fe20003f86270 */
[----:B------:R-:W-:-:S02]  /*db40*/  IMAD R39, R42, R36, R39 ;  /* 0x000000242a277224 */ /* 0x000fc400078e0227 */
[C---:B------:R-:W-:Y:S01]  /*db50*/  VIADD R55, R3.reuse, 0x16 ;  /* 0x0000001603377836 */ /* 0x040fe20000000000 */
[----:B------:R0:W-:Y:S01]  /*db60*/  STL [R1+0xb0], R0 ;  /* 0x0000b00001007387 */ /* 0x0001e20000100800 */
[C---:B------:R-:W-:Y:S02]  /*db70*/  IMAD R38, R42.reuse, R29, R38 ;  /* 0x0000001d2a267224 */ /* 0x040fe400078e0226 */
[----:B------:R-:W-:Y:S01]  /*db80*/  VIADD R53, R3, 0x14 ;  /* 0x0000001403357836 */ /* 0x000fe20000000000 */
[----:B------:R-:W-:Y:S01]  /*db90*/  ISETP.GE.AND P6, PT, R55, RZ, PT ;  /* 0x000000ff3700720c */ /* 0x000fe20003fc6270 */
[C---:B------:R-:W-:Y:S02]  /*dba0*/  VIADD R54, R3.reuse, 0x13 ;  /* 0x0000001303367836 */ /* 0x040fe40000000000 */
[C---:B------:R-:W-:Y:S02]  /*dbb0*/  VIADD R59, R3.reuse, 0x12 ;  /* 0x00000012033b7836 */ /* 0x040fe40000000000 */
[C---:B------:R-:W-:Y:S01]  /*dbc0*/  VIADD R13, R3.reuse, 0xc ;  /* 0x0000000c030d7836 */ /* 0x040fe20000000000 */
[----:B------:R-:W-:Y:S01]  /*dbd0*/  IABS R29, R54 ;  /* 0x00000036001d7213 */ /* 0x000fe20000000000 */
[----:B0-----:R-:W-:Y:S01]  /*dbe0*/  IMAD.MOV.U32 R0, RZ, RZ, R37 ;  /* 0x000000ffff007224 */ /* 0x001fe200078e0025 */
[----:B------:R-:W-:Y:S01]  /*dbf0*/  IABS R37, R55 ;  /* 0x0000003700257213 */ /* 0x000fe20000000000 */
[----:B------:R-:W-:Y:S01]  /*dc00*/  VIADD R55, R3, 0x15 ;  /* 0x0000001503377836 */ /* 0x000fe20000000000 */
[----:B------:R-:W-:Y:S01]  /*dc10*/  IABS R50, R59 ;  /* 0x0000003b00327213 */ /* 0x000fe20000000000 */
[----:B------:R-:W-:Y:S01]  /*dc20*/  @!P5 IMAD.MOV R0, RZ, RZ, -R0 ;  /* 0x000000ffff00d224 */ /* 0x000fe200078e0a00 */
[----:B------:R-:W-:Y:S01]  /*dc30*/  ISETP.GT.U32.AND P5, PT, R42, R41, PT ;  /* 0x000000292a00720c */ /* 0x000fe20003fa4070 */
[----:B------:R-:W-:Y:S01]  /*dc40*/  IMAD.HI.U32 R40, R45, R37, RZ ;  /* 0x000000252d287227 */ /* 0x000fe200078e00ff */
[----:B------:R-:W-:-:S02]  /*dc50*/  IABS R36, R55 ;  /* 0x0000003700247213 */ /* 0x000fc40000000000 */
[----:B------:R0:W-:Y:S01]  /*dc60*/  STL [R1+0xb4], R0 ;  /* 0x0000b40001007387 */ /* 0x0001e20000100800 */
[----:B------:R-:W-:Y:S01]  /*dc70*/  IMAD.MOV R40, RZ, RZ, -R40 ;  /* 0x000000ffff287224 */ /* 0x000fe200078e0a28 */
[----:B------:R-:W-:Y:S01]  /*dc80*/  ISETP.GE.AND P1, PT, R55, RZ, PT ;  /* 0x000000ff3700720c */ /* 0x000fe20003f26270 */
[----:B------:R-:W-:Y:S02]  /*dc90*/  VIADD R55, R3, 0x10 ;  /* 0x0000001003377836 */ /* 0x000fe40000000000 */
[----:B------:R-:W-:Y:S02]  /*dca0*/  IMAD R37, R42, R40, R37 ;  /* 0x000000282a257224 */ /* 0x000fe400078e0225 */
[----:B------:R-:W-:Y:S01]  /*dcb0*/  IMAD.HI.U32 R40, R45, R36, RZ ;  /* 0x000000242d287227 */ /* 0x000fe200078e00ff */
[----:B------:R-:W-:-:S03]  /*dcc0*/  IABS R52, R55 ;  /* 0x0000003700347213 */ /* 0x000fc60000000000 */
[----:B0-----:R-:W-:Y:S01]  /*dcd0*/  IMAD.MOV.U32 R0, RZ, RZ, R28 ;  /* 0x000000ffff007224 */ /* 0x001fe200078e001c */
[----:B------:R-:W-:Y:S01]  /*dce0*/  IABS R28, R53 ;  /* 0x00000035001c7213 */ /* 0x000fe20000000000 */
[----:B------:R-:W-:Y:S01]  /*dcf0*/  @!P5 IMAD.IADD R41, R41, 0x1, -R42 ;  /* 0x000000012929d824 */ /* 0x000fe200078e0a2a */
[C---:B------:R-:W-:Y:S01]  /*dd00*/  ISETP.GT.U32.AND P5, PT, R42.reuse, R38, PT ;  /* 0x000000262a00720c */ /* 0x040fe20003fa4070 */
[----:B------:R-:W-:Y:S01]  /*dd10*/  @!P2 IMAD.MOV R0, RZ, RZ, -R0 ;  /* 0x000000ffff00a224 */ /* 0x000fe200078e0a00 */
[----:B------:R-:W-:Y:S01]  /*dd20*/  ISETP.GT.U32.AND P2, PT, R42, R39, PT ;  /* 0x000000272a00720c */ /* 0x000fe20003f44070 */
[----:B------:R-:W-:-:S03]  /*dd30*/  IMAD.HI.U32 R43, R45, R28, RZ ;  /* 0x0000001c2d2b7227 */ /* 0x000fc600078e00ff */
[----:B------:R0:W-:Y:S01]  /*dd40*/  STL [R1+0xbc], R0 ;  /* 0x0000bc0001007387 */ /* 0x0001e20000100800 */
[----:B------:R-:W-:Y:S02]  /*dd50*/  IMAD.MOV R40, RZ, RZ, -R40 ;  /* 0x000000ffff287224 */ /* 0x000fe400078e0a28 */
[----:B------:R-:W-:Y:S02]  /*dd60*/  IMAD.MOV R43, RZ, RZ, -R43 ;  /* 0x000000ffff2b7224 */ /* 0x000fe400078e0a2b */
[----:B------:R-:W-:Y:S02]  /*dd70*/  IMAD R36, R42, R40, R36 ;  /* 0x000000282a247224 */ /* 0x000fe400078e0224 */
[--C-:B------:R-:W-:Y:S02]  /*dd80*/  @!P5 IMAD.IADD R38, R38, 0x1, -R42.reuse ;  /* 0x000000012626d824 */ /* 0x100fe400078e0a2a */
[----:B------:R-:W-:Y:S01]  /*dd90*/  @!P2 IMAD.IADD R39, R39, 0x1, -R42 ;  /* 0x000000012727a824 */ /* 0x000fe200078e0a2a */
[----:B------:R-:W-:Y:S01]  /*dda0*/  ISETP.GT.U32.AND P2, PT, R42, R37, PT ;  /* 0x000000252a00720c */ /* 0x000fe20003f44070 */
[----:B0-----:R-:W-:-:S02]  /*ddb0*/  IMAD.MOV.U32 R0, RZ, RZ, R41 ;  /* 0x000000ffff007224 */ /* 0x001fc400078e0029 */
[C---:B------:R-:W-:Y:S01]  /*ddc0*/  IMAD R28, R42.reuse, R43, R28 ;  /* 0x0000002b2a1c7224 */ /* 0x040fe200078e021c */
[C---:B------:R-:W-:Y:S01]  /*ddd0*/  ISETP.GT.U32.AND P5, PT, R42.reuse, R39, PT ;  /* 0x000000272a00720c */ /* 0x040fe20003fa4070 */
[----:B------:R-:W-:Y:S01]  /*dde0*/  @!P3 IMAD.MOV R0, RZ, RZ, -R0 ;  /* 0x000000ffff00b224 */ /* 0x000fe200078e0a00 */
[----:B------:R-:W-:Y:S01]  /*ddf0*/  ISETP.GT.U32.AND P3, PT, R42, R38, PT ;  /* 0x000000262a00720c */ /* 0x000fe20003f64070 */
[----:B------:R-:W-:Y:S01]  /*de00*/  IMAD.HI.U32 R41, R45, R29, RZ ;  /* 0x0000001d2d297227 */ /* 0x000fe200078e00ff */
[----:B------:R-:W-:Y:S02]  /*de10*/  IABS R43, R13 ;  /* 0x0000000d002b7213 */ /* 0x000fe40000000000 */
[----:B------:R0:W-:Y:S01]  /*de20*/  STL [R1+0xa8], R0 ;  /* 0x0000a80001007387 */ /* 0x0001e20000100800 */
[----:B------:R-:W-:Y:S02]  /*de30*/  IMAD.MOV R41, RZ, RZ, -R41 ;  /* 0x000000ffff297224 */ /* 0x000fe400078e0a29 */
[----:B------:R-:W-:-:S02]  /*de40*/  @!P2 IMAD.IADD R37, R37, 0x1, -R42 ;  /* 0x000000012525a824 */ /* 0x000fc400078e0a2a */
[C---:B------:R-:W-:Y:S01]  /*de50*/  IMAD R29, R42.reuse, R41, R29 ;  /* 0x000000292a1d7224 */ /* 0x040fe200078e021d */
[----:B------:R-:W-:Y:S01]  /*de60*/  IABS R41, R56 ;  /* 0x0000003800297213 */ /* 0x000fe20000000000 */
[--C-:B------:R-:W-:Y:S01]  /*de70*/  @!P5 IMAD.IADD R39, R39, 0x1, -R42.reuse ;  /* 0x000000012727d824 */ /* 0x100fe200078e0a2a */
[----:B------:R-:W-:Y:S01]  /*de80*/  ISETP.GT.U32.AND P5, PT, R42, R36, PT ;  /* 0x000000242a00720c */ /* 0x000fe20003fa4070 */
[----:B------:R-:W-:Y:S01]  /*de90*/  @!P3 IMAD.IADD R38, R38, 0x1, -R42 ;  /* 0x000000012626b824 */ /* 0x000fe200078e0a2a */
[C---:B------:R-:W-:Y:S01]  /*dea0*/  ISETP.GT.U32.AND P3, PT, R42.reuse, R28, PT ;  /* 0x0000001c2a00720c */ /* 0x040fe20003f64070 */
[----:B------:R-:W-:Y:S01]  /*deb0*/  IMAD.MOV.U32 R2, RZ, RZ, R39 ;  /* 0x000000ffff027224 */ /* 0x000fe200078e0027 */
[C---:B------:R-:W-:Y:S01]  /*dec0*/  ISETP.GT.U32.AND P2, PT, R42.reuse, R37, PT ;  /* 0x000000252a00720c */ /* 0x040fe20003f44070 */
[----:B0-----:R-:W-:Y:S01]  /*ded0*/  IMAD.MOV.U32 R0, RZ, RZ, R38 ;  /* 0x000000ffff007224 */ /* 0x001fe200078e0026 */
[----:B------:R-:W0:Y:S01]  /*dee0*/  I2F.RP R47, R41 ;  /* 0x00000029002f7306 */ /* 0x000e220000209400 */
[----:B------:R-:W-:Y:S01]  /*def0*/  @!P4 IMAD.MOV R2, RZ, RZ, -R2 ;  /* 0x000000ffff02c224 */ /* 0x000fe200078e0a02 */
[----:B------:R-:W-:Y:S01]  /*df00*/  ISETP.GT.U32.AND P4, PT, R42, R29, PT ;  /* 0x0000001d2a00720c */ /* 0x000fe20003f84070 */
[----:B------:R-:W-:-:S02]  /*df10*/  @!P0 IMAD.MOV R0, RZ, RZ, -R0 ;  /* 0x000000ffff008224 */ /* 0x000fc400078e0a00 */
[----:B------:R-:W-:Y:S01]  /*df20*/  IMAD.HI.U32 R39, R45, R51, RZ ;  /* 0x000000332d277227 */ /* 0x000fe200078e00ff */
[----:B------:R-:W-:Y:S03]  /*df30*/  STL [R1+0x48], R2 ;  /* 0x0000480201007387 */ /* 0x000fe60000100800 */
[--C-:B------:R-:W-:Y:S01]  /*df40*/  @!P5 IMAD.IADD R36, R36, 0x1, -R42.reuse ;  /* 0x000000012424d824 */ /* 0x100fe200078e0a2a */
[----:B------:R1:W-:Y:S01]  /*df50*/  STL [R1+0x68], R0 ;  /* 0x0000680001007387 */ /* 0x0003e20000100800 */
[--C-:B------:R-:W-:Y:S01]  /*df60*/  @!P3 IMAD.IADD R28, R28, 0x1, -R42.reuse ;  /* 0x000000011c1cb824 */ /* 0x100fe200078e0a2a */
[----:B------:R-:W-:Y:S01]  /*df70*/  ISETP.GE.AND P5, PT, R54, RZ, PT ;  /* 0x000000ff3600720c */ /* 0x000fe20003fa6270 */
[--C-:B------:R-:W-:Y:S01]  /*df80*/  @!P2 IMAD.IADD R37, R37, 0x1, -R42.reuse ;  /* 0x000000012525a824 */ /* 0x100fe200078e0a2a */
[C---:B------:R-:W-:Y:S01]  /*df90*/  ISETP.GT.U32.AND P3, PT, R42.reuse, R36, PT ;  /* 0x000000242a00720c */ /* 0x040fe20003f64070 */
[----:B------:R-:W-:Y:S01]  /*dfa0*/  @!P4 IMAD.IADD R29, R29, 0x1, -R42 ;  /* 0x000000011d1dc824 */ /* 0x000fe200078e0a2a */
[----:B------:R-:W-:Y:S01]  /*dfb0*/  ISETP.GT.U32.AND P4, PT, R42, R28, PT ;  /* 0x0000001c2a00720c */ /* 0x000fe20003f84070 */
[----:B------:R-:W-:Y:S01]  /*dfc0*/  IMAD.MOV R39, RZ, RZ, -R39 ;  /* 0x000000ffff277224 */ /* 0x000fe200078e0a27 */
[----:B------:R-:W-:Y:S01]  /*dfd0*/  ISETP.GE.AND P2, PT, R53, RZ, PT ;  /* 0x000000ff3500720c */ /* 0x000fe20003f46270 */
[----:B------:R-:W-:Y:S01]  /*dfe0*/  IMAD.HI.U32 R40, R45, R50, RZ ;  /* 0x000000322d287227 */ /* 0x000fe200078e00ff */
[----:B------:R-:W-:-:S02]  /*dff0*/  IABS R53, R58 ;  /* 0x0000003a00357213 */ /* 0x000fc40000000000 */
[----:B------:R-:W-:Y:S01]  /*e000*/  IABS R54, R49 ;  /* 0x0000003100367213 */ /* 0x000fe20000000000 */
[----:B-1----:R-:W-:Y:S02]  /*e010*/  IMAD.MOV.U32 R0, RZ, RZ, R37 ;  /* 0x000000ffff007224 */ /* 0x002fe400078e0025 */
[----:B------:R-:W-:-:S04]  /*e020*/  IMAD.HI.U32 R37, R45, R52, RZ ;  /* 0x000000342d257227 */ /* 0x000fc800078e00ff */
[----:B------:R-:W-:Y:S01]  /*e030*/  @!P6 IMAD.MOV R0, RZ, RZ, -R0 ;  /* 0x000000ffff00e224 */ /* 0x000fe200078e0a00 */
[----:B------:R-:W-:Y:S01]  /*e040*/  ISETP.GT.U32.AND P6, PT, R42, R29, PT ;  /* 0x0000001d2a00720c */ /* 0x000fe20003fc4070 */
[--C-:B------:R-:W-:Y:S02]  /*e050*/  @!P3 IMAD.IADD R36, R36, 0x1, -R42.reuse ;  /* 0x000000012424b824 */ /* 0x100fe400078e0a2a */
[----:B------:R-:W-:Y:S01]  /*e060*/  @!P4 IMAD.IADD R28, R28, 0x1, -R42 ;  /* 0x000000011c1cc824 */ /* 0x000fe200078e0a2a */
[----:B------:R1:W-:Y:S01]  /*e070*/  STL [R1+0x70], R0 ;  /* 0x0000700001007387 */ /* 0x0003e20000100800 */
[C---:B------:R-:W-:Y:S01]  /*e080*/  IMAD R51, R42.reuse, R39, R51 ;  /* 0x000000272a337224 */ /* 0x040fe200078e0233 */
[----:B------:R-:W-:Y:S01]  /*e090*/  ISETP.GE.AND P4, PT, R59, RZ, PT ;  /* 0x000000ff3b00720c */ /* 0x000fe20003f86270 */
[----:B------:R-:W-:Y:S02]  /*e0a0*/  IMAD.MOV R37, RZ, RZ, -R37 ;  /* 0x000000ffff257224 */ /* 0x000fe400078e0a25 */
[----:B------:R-:W-:Y:S01]  /*e0b0*/  IMAD.HI.U32 R46, R45, R43, RZ ;  /* 0x0000002b2d2e7227 */ /* 0x000fe200078e00ff */
[----:B------:R-:W-:-:S03]  /*e0c0*/  ISETP.GT.U32.AND P3, PT, R42, R51, PT ;  /* 0x000000332a00720c */ /* 0x000fc60003f64070 */
[----:B------:R-:W-:Y:S02]  /*e0d0*/  @!P6 IMAD.IADD R29, R29, 0x1, -R42 ;  /* 0x000000011d1de824 */ /* 0x000fe400078e0a2a */
[----:B-1----:R-:W-:Y:S02]  /*e0e0*/  IMAD.MOV.U32 R0, RZ, RZ, R36 ;  /* 0x000000ffff007224 */ /* 0x002fe400078e0024 */
[C---:B------:R-:W-:Y:S02]  /*e0f0*/  IMAD R52, R42.reuse, R37, R52 ;  /* 0x000000252a347224 */ /* 0x040fe400078e0234 */
[----:B------:R-:W-:Y:S01]  /*e100*/  @!P1 IMAD.MOV R0, RZ, RZ, -R0 ;  /* 0x000000ffff009224 */ /* 0x000fe200078e0a00 */
[----:B------:R-:W-:Y:S01]  /*e110*/  ISETP.GE.AND P1, PT, R55, RZ, PT ;  /* 0x000000ff3700720c */ /* 0x000fe20003f26270 */
[----:B------:R-:W-:Y:S01]  /*e120*/  IMAD.HI.U32 R37, R45, R53, RZ ;  /* 0x000000352d257227 */ /* 0x000fe200078e00ff */
[----:B------:R-:W-:Y:S02]  /*e130*/  ISETP.GT.U32.AND P6, PT, R42, R52, PT ;  /* 0x000000342a00720c */ /* 0x000fe40003fc4070 */
[----:B------:R1:W-:Y:S01]  /*e140*/  STL [R1+0x58], R0 ;  /* 0x0000580001007387 */ /* 0x0003e20000100800 */
[----:B------:R-:W-:-:S02]  /*e150*/  @!P3 IMAD.IADD R51, R51, 0x1, -R42 ;  /* 0x000000013333b824 */ /* 0x000fc400078e0a2a */
[----:B------:R-:W-:-:S03]  /*e160*/  IMAD.HI.U32 R36, R45, R54, RZ ;  /* 0x000000362d247227 */ /* 0x000fc600078e00ff */
[----:B------:R-:W-:Y:S01]  /*e170*/  ISETP.GT.U32.AND P3, PT, R42, R51, PT ;  /* 0x000000332a00720c */ /* 0x000fe20003f64070 */
[----:B------:R-:W-:Y:S02]  /*e180*/  IMAD.MOV R37, RZ, RZ, -R37 ;  /* 0x000000ffff257224 */ /* 0x000fe400078e0a25 */
[----:B------:R-:W-:Y:S02]  /*e190*/  VIADD R55, R3, 0xd ;  /* 0x0000000d03377836 */ /* 0x000fe40000000000 */
[----:B-1----:R-:W-:Y:S02]  /*e1a0*/  IMAD.MOV.U32 R0, RZ, RZ, R28 ;  /* 0x000000ffff007224 */ /* 0x002fe400078e001c */
[----:B------:R-:W-:Y:S01]  /*e1b0*/  @!P6 IMAD.IADD R52, R52, 0x1, -R42 ;  /* 0x000000013434e824 */ /* 0x000fe200078e0a2a */
[----:B------:R-:W-:Y:S01]  /*e1c0*/  IABS R44, R55 ;  /* 0x00000037002c7213 */ /* 0x000fe20000000000 */
[----:B------:R-:W-:Y:S02]  /*e1d0*/  @!P2 IMAD.MOV R0, RZ, RZ, -R0 ;  /* 0x000000ffff00a224 */ /* 0x000fe400078e0a00 */
[----:B------:R-:W-:Y:S01]  /*e1e0*/  IMAD.MOV R36, RZ, RZ, -R36 ;  /* 0x000000ffff247224 */ /* 0x000fe200078e0a24 */
[C---:B------:R-:W-:Y:S01]  /*e1f0*/  ISETP.GT.U32.AND P6, PT, R42.reuse, R52, PT ;  /* 0x000000342a00720c */ /* 0x040fe20003fc4070 */
[C---:B------:R-:W-:Y:S01]  /*e200*/  IMAD R53, R42.reuse, R37, R53 ;  /* 0x000000252a357224 */ /* 0x040fe200078e0235 */
[----:B------:R1:W-:Y:S01]  /*e210*/  STL [R1+0x3c], R0 ;  /* 0x00003c0001007387 */ /* 0x0003e20000100800 */
[----:B------:R-:W-:-:S02]  /*e220*/  IMAD R54, R42, R36, R54 ;  /* 0x000000242a367224 */ /* 0x000fc400078e0236 */
[----:B------:R-:W-:Y:S01]  /*e230*/  @!P3 IMAD.IADD R51, R51, 0x1, -R42 ;  /* 0x000000013333b824 */ /* 0x000fe200078e0a2a */
[----:B------:R-:W-:Y:S01]  /*e240*/  ISETP.GT.U32.AND P3, PT, R42, R53, PT ;  /* 0x000000352a00720c */ /* 0x000fe20003f64070 */
[----:B------:R-:W-:-:S04]  /*e250*/  IMAD.HI.U32 R36, R45, R44, RZ ;  /* 0x0000002c2d247227 */ /* 0x000fc800078e00ff */
[----:B------:R-:W-:Y:S02]  /*e260*/  IMAD.MOV R36, RZ, RZ, -R36 ;  /* 0x000000ffff247224 */ /* 0x000fe400078e0a24 */
[----:B-1----:R-:W-:Y:S02]  /*e270*/  IMAD.MOV.U32 R0, RZ, RZ, R29 ;  /* 0x000000ffff007224 */ /* 0x002fe400078e001d */
[----:B------:R-:W-:Y:S01]  /*e280*/  @!P6 IMAD.IADD R52, R52, 0x1, -R42 ;  /* 0x000000013434e824 */ /* 0x000fe200078e0a2a */
[C---:B------:R-:W-:Y:S01]  /*e290*/  ISETP.GT.U32.AND P6, PT, R42.reuse, R54, PT ;  /* 0x000000362a00720c */ /* 0x040fe20003fc4070 */
[----:B------:R-:W-:Y:S02]  /*e2a0*/  @!P5 IMAD.MOV R0, RZ, RZ, -R0 ;  /* 0x000000ffff00d224 */ /* 0x000fe400078e0a00 */
[----:B------:R-:W-:Y:S02]  /*e2b0*/  IMAD.MOV R40, RZ, RZ, -R40 ;  /* 0x000000ffff287224 */ /* 0x000fe400078e0a28 */
[----:B------:R-:W-:Y:S01]  /*e2c0*/  VIADD R12, R3, 0xb ;  /* 0x0000000b030c7836 */ /* 0x000fe20000000000 */
[----:B------:R1:W-:Y:S01]  /*e2d0*/  STL [R1+0x38], R0 ;  /* 0x0000380001007387 */ /* 0x0003e20000100800 */
[----:B------:R-:W-:-:S02]  /*e2e0*/  IMAD R44, R42, R36, R44 ;  /* 0x000000242a2c7224 */ /* 0x000fc400078e022c */
[----:B------:R-:W-:Y:S01]  /*e2f0*/  IMAD.MOV R46, RZ, RZ, -R46 ;  /* 0x000000ffff2e7224 */ /* 0x000fe200078e0a2e */
[----:B------:R-:W2:Y:S01]  /*e300*/  LDL R5, [R1+0x960] ;  /* 0x0009600001057983 */ /* 0x000ea20000100800 */
[C---:B------:R-:W-:Y:S01]  /*e310*/  IMAD R50, R42.reuse, R40, R50 ;  /* 0x000000282a327224 */ /* 0x040fe200078e0232 */
[----:B------:R-:W-:Y:S01]  /*e320*/  IABS R40, R12 ;  /* 0x0000000c00287213 */ /* 0x000fe20000000000 */
[--C-:B------:R-:W-:Y:S01]  /*e330*/  @!P3 IMAD.IADD R53, R53, 0x1, -R42.reuse ;  /* 0x000000013535b824 */ /* 0x100fe200078e0a2a */
[C---:B------:R-:W-:Y:S01]  /*e340*/  ISETP.GT.U32.AND P3, PT, R42.reuse, R44, PT ;  /* 0x0000002c2a00720c */ /* 0x040fe20003f64070 */
[C---:B------:R-:W-:Y:S01]  /*e350*/  IMAD R43, R42.reuse, R46, R43 ;  /* 0x0000002e2a2b7224 */ /* 0x040fe200078e022b */
[----:B------:R-:W-:Y:S01]  /*e360*/  ISETP.GT.U32.AND P0, PT, R42, R50, PT ;  /* 0x000000322a00720c */ /* 0x000fe20003f04070 */
[----:B------:R-:W-:Y:S02]  /*e370*/  VIADD R11, R3, 0xa ;  /* 0x0000000a030b7836 */ /* 0x000fe40000000000 */
[----:B------:R-:W-:Y:S01]  /*e380*/  @!P6 IMAD.IADD R54, R54, 0x1, -R42 ;  /* 0x000000013636e824 */ /* 0x000fe200078e0a2a */
[----:B------:R-:W-:Y:S01]  /*e390*/  ISETP.GT.U32.AND P6, PT, R42, R43, PT ;  /* 0x0000002b2a00720c */ /* 0x000fe20003fc4070 */
[----:B------:R-:W-:Y:S01]  /*e3a0*/  IMAD.HI.U32 R37, R45, R40, RZ ;  /* 0x000000282d257227 */ /* 0x000fe200078e00ff */
[----:B------:R-:W-:-:S02]  /*e3b0*/  IABS R39, R11 ;  /* 0x0000000b00277213 */ /* 0x000fc40000000000 */
[----:B------:R-:W-:Y:S01]  /*e3c0*/  ISETP.GT.U32.AND P2, PT, R42, R54, PT ;  /* 0x000000362a00720c */ /* 0x000fe20003f44070 */
[----:B------:R-:W-:Y:S02]  /*e3d0*/  VIADD R10, R3, 0x9 ;  /* 0x00000009030a7836 */ /* 0x000fe40000000000 */
[----:B------:R-:W-:Y:S02]  /*e3e0*/  IMAD.MOV R37, RZ, RZ, -R37 ;  /* 0x000000ffff257224 */ /* 0x000fe400078e0a25 */
[----:B------:R-:W-:Y:S01]  /*e3f0*/  IMAD.HI.U32 R36, R45, R39, RZ ;  /* 0x000000272d247227 */ /* 0x000fe200078e00ff */
[----:B------:R-:W-:-:S03]  /*e400*/  IABS R38, R10 ;  /* 0x0000000a00267213 */ /* 0x000fc60000000000 */
[----:B------:R-:W-:Y:S01]  /*e410*/  @!P3 IMAD.IADD R44, R44, 0x1, -R42 ;  /* 0x000000012c2cb824 */ /* 0x000fe200078e0a2a */
[C---:B------:R-:W-:Y:S01]  /*e420*/  ISETP.GT.U32.AND P3, PT, R42.reuse, R53, PT ;  /* 0x000000352a00720c */ /* 0x040fe20003f64070 */
[----:B------:R-:W-:Y:S02]  /*e430*/  IMAD.MOV R36, RZ, RZ, -R36 ;  /* 0x000000ffff247224 */ /* 0x000fe400078e0a24 */
[C---:B------:R-:W-:Y:S02]  /*e440*/  IMAD R40, R42.reuse, R37, R40 ;  /* 0x000000252a287224 */ /* 0x040fe400078e0228 */
[----:B0-----:R-:W0:Y:S01]  /*e450*/  MUFU.RCP R37, R47 ;  /* 0x0000002f00257308 */ /* 0x001e220000001000 */
[----:B------:R-:W-:Y:S01]  /*e460*/  @!P6 IMAD.IADD R43, R43, 0x1, -R42 ;  /* 0x000000012b2be824 */ /* 0x000fe200078e0a2a */
[C---:B------:R-:W-:Y:S01]  /*e470*/  ISETP.GT.U32.AND P6, PT, R42.reuse, R44, PT ;  /* 0x0000002c2a00720c */ /* 0x040fe20003fc4070 */
[C---:B------:R-:W-:Y:S02]  /*e480*/  IMAD R39, R42.reuse, R36, R39 ;  /* 0x000000242a277224 */ /* 0x040fe400078e0227 */
[----:B------:R-:W-:Y:S01]  /*e490*/  IMAD.HI.U32 R36, R45, R38, RZ ;  /* 0x000000262d247227 */ /* 0x000fe200078e00ff */
[----:B------:R-:W-:-:S03]  /*e4a0*/  ISETP.GT.U32.AND P5, PT, R42, R43, PT ;  /* 0x0000002b2a00720c */ /* 0x000fc60003fa4070 */
[C---:B------:R-:W-:Y:S02]  /*e4b0*/  VIADD R9, R3.reuse, 0x8 ;  /* 0x0000000803097836 */ /* 0x040fe40000000000 */
[----:B------:R-:W-:Y:S02]  /*e4c0*/  IMAD.MOV R29, RZ, RZ, -R36 ;  /* 0x000000ffff1d7224 */ /* 0x000fe400078e0a24 */
[----:B------:R-:W-:Y:S01]  /*e4d0*/  VIADD R8, R3, 0x7 ;  /* 0x0000000703087836 */ /* 0x000fe20000000000 */
[----:B------:R-:W-:Y:S01]  /*e4e0*/  IABS R28, R9 ;  /* 0x00000009001c7213 */ /* 0x000fe20000000000 */
[----:B------:R-:W-:Y:S02]  /*e4f0*/  IMAD R38, R42, R29, R38 ;  /* 0x0000001d2a267224 */ /* 0x000fe400078e0226 */
[----:B------:R-:W-:Y:S01]  /*e500*/  @!P6 IMAD.IADD R44, R44, 0x1, -R42 ;  /* 0x000000012c2ce824 */ /* 0x000fe200078e0a2a */
[----:B------:R-:W-:Y:S01]  /*e510*/  IABS R36, R8 ;  /* 0x0000000800247213 */ /* 0x000fe20000000000 */
[----:B0-----:R-:W-:Y:S01]  /*e520*/  VIADD R29, R37, 0xffffffe ;  /* 0x0ffffffe251d7836 */ /* 0x001fe20000000000 */
[----:B------:R-:W-:Y:S01]  /*e530*/  ISETP.GT.U32.AND P6, PT, R42, R38, PT ;  /* 0x000000262a00720c */ /* 0x000fe20003fc4070 */
[----:B------:R-:W-:-:S04]  /*e540*/  IMAD.HI.U32 R37, R45, R28, RZ ;  /* 0x0000001c2d257227 */ /* 0x000fc800078e00ff */
[----:B------:R-:W-:Y:S01]  /*e550*/  IMAD.MOV R37, RZ, RZ, -R37 ;  /* 0x000000ffff257224 */ /* 0x000fe200078e0a25 */
[----:B------:R-:W0:Y:S01]  /*e560*/  F2I.FTZ.U32.TRUNC.NTZ R29, R29 ;  /* 0x0000001d001d7305 */ /* 0x000e22000021f000 */
[----:B------:R-:W-:Y:S01]  /*e570*/  @!P3 IMAD.IADD R53, R53, 0x1, -R42 ;  /* 0x000000013535b824 */ /* 0x000fe200078e0a2a */
[C---:B------:R-:W-:Y:S01]  /*e580*/  ISETP.GT.U32.AND P3, PT, R42.reuse, R40, PT ;  /* 0x000000282a00720c */ /* 0x040fe20003f64070 */
[----:B------:R-:W-:Y:S02]  /*e590*/  IMAD R37, R42, R37, R28 ;  /* 0x000000252a257224 */ /* 0x000fe400078e021c */
[--C-:B------:R-:W-:Y:S02]  /*e5a0*/  @!P0 IMAD.IADD R50, R50, 0x1, -R42.reuse ;  /* 0x0000000132328824 */ /* 0x100fe400078e0a2a */
[--C-:B------:R-:W-:Y:S01]  /*e5b0*/  @!P2 IMAD.IADD R54, R54, 0x1, -R42.reuse ;  /* 0x000000013636a824 */ /* 0x100fe200078e0a2a */
[----:B------:R-:W-:Y:S01]  /*e5c0*/  ISETP.GT.U32.AND P2, PT, R42, R39, PT ;  /* 0x000000272a00720c */ /* 0x000fe20003f44070 */
[----:B------:R-:W-:Y:S01]  /*e5d0*/  @!P6 IMAD.IADD R38, R38, 0x1, -R42 ;  /* 0x000000012626e824 */ /* 0x000fe200078e0a2a */
[C---:B------:R-:W-:Y:S01]  /*e5e0*/  ISETP.GT.U32.AND P6, PT, R42.reuse, R37, PT ;  /* 0x000000252a00720c */ /* 0x040fe20003fc4070 */
[----:B------:R-:W-:Y:S01]  /*e5f0*/  IMAD.HI.U32 R46, R45, R36, RZ ;  /* 0x000000242d2e7227 */ /* 0x000fe200078e00ff */
[----:B------:R-:W-:-:S03]  /*e600*/  ISETP.GT.U32.AND P0, PT, R42, R50, PT ;  /* 0x000000322a00720c */ /* 0x000fc60003f04070 */
[----:B------:R-:W-:Y:S02]  /*e610*/  IMAD.MOV R46, RZ, RZ, -R46 ;  /* 0x000000ffff2e7224 */ /* 0x000fe400078e0a2e */
[C---:B------:R-:W-:Y:S02]  /*e620*/  VIADD R7, R3.reuse, 0x6 ;  /* 0x0000000603077836 */ /* 0x040fe40000000000 */
[C---:B------:R-:W-:Y:S02]  /*e630*/  VIADD R6, R3.reuse, 0x5 ;  /* 0x0000000503067836 */ /* 0x040fe40000000000 */
[----:B------:R-:W-:Y:S02]  /*e640*/  VIADD R59, R3, 0x3 ;  /* 0x00000003033b7836 */ /* 0x000fe40000000000 */
[----:B------:R-:W-:Y:S01]  /*e650*/  @!P3 IMAD.IADD R40, R40, 0x1, -R42 ;  /* 0x000000012828b824 */ /* 0x000fe200078e0a2a */
[----:B------:R-:W-:Y:S01]  /*e660*/  ISETP.GE.AND P3, PT, R49, RZ, PT ;  /* 0x000000ff3100720c */ /* 0x000fe20003f66270 */
[----:B------:R-:W-:Y:S01]  /*e670*/  IMAD R36, R42, R46, R36 ;  /* 0x0000002e2a247224 */ /* 0x000fe200078e0224 */
[----:B------:R-:W-:Y:S01]  /*e680*/  IABS R49, R7 ;  /* 0x0000000700317213 */ /* 0x000fe20000000000 */
[--C-:B------:R-:W-:Y:S01]  /*e690*/  @!P2 IMAD.IADD R39, R39, 0x1, -R42.reuse ;  /* 0x000000012727a824 */ /* 0x100fe200078e0a2a */
[----:B------:R-:W-:Y:S01]  /*e6a0*/  IABS R48, R6 ;  /* 0x0000000600307213 */ /* 0x000fe20000000000 */
[--C-:B------:R-:W-:Y:S01]  /*e6b0*/  @!P5 IMAD.IADD R43, R43, 0x1, -R42.reuse ;  /* 0x000000012b2bd824 */ /* 0x100fe200078e0a2a */
[----:B------:R-:W-:Y:S01]  /*e6c0*/  IABS R46, R59 ;  /* 0x0000003b002e7213 */ /* 0x000fe20000000000 */
[--C-:B------:R-:W-:Y:S01]  /*e6d0*/  @!P6 IMAD.IADD R37, R37, 0x1, -R42.reuse ;  /* 0x000000012525e824 */ /* 0x100fe200078e0a2a */
[----:B------:R-:W-:Y:S01]  /*e6e0*/  ISETP.GE.AND P2, PT, R55, RZ, PT ;  /* 0x000000ff3700720c */ /* 0x000fe20003f46270 */
[----:B0-----:R-:W-:Y:S01]  /*e6f0*/  IMAD.MOV R55, RZ, RZ, -R29 ;  /* 0x000000ffff377224 */ /* 0x001fe200078e0a1d */
[----:B------:R-:W-:Y:S01]  /*e700*/  ISETP.GE.AND P5, PT, R58, RZ, PT ;  /* 0x000000ff3a00720c */ /* 0x000fe20003fa6270 */
[----:B------:R-:W-:Y:S01]  /*e710*/  @!P0 IMAD.IADD R50, R50, 0x1, -R42 ;  /* 0x0000000132328824 */ /* 0x000fe200078e0a2a */
[----:B------:R-:W-:Y:S01]  /*e720*/  ISETP.GT.U32.AND P6, PT, R42, R36, PT ;  /* 0x000000242a00720c */ /* 0x000fe20003fc4070 */
[----:B------:R-:W-:Y:S01]  /*e730*/  IMAD.HI.U32 R58, R45, R49, RZ ;  /* 0x000000312d3a7227 */ /* 0x000fe200078e00ff */
[----:B------:R-:W-:-:S03]  /*e740*/  ISETP.GE.AND P0, PT, R60, RZ, PT ;  /* 0x000000ff3c00720c */ /* 0x000fc60003f06270 */
[----:B------:R-:W-:-:S04]  /*e750*/  IMAD.HI.U32 R60, R45, R48, RZ ;  /* 0x000000302d3c7227 */ /* 0x000fc800078e00ff */
[----:B-1----:R-:W-:-:S04]  /*e760*/  IMAD.HI.U32 R0, R45, R46, RZ ;  /* 0x0000002e2d007227 */ /* 0x002fc800078e00ff */
[----:B------:R-:W-:Y:S02]  /*e770*/  IMAD.MOV.U32 R28, RZ, RZ, RZ ;  /* 0x000000ffff1c7224 */ /* 0x000fe400078e00ff */
[----:B------:R-:W-:Y:S02]  /*e780*/  IMAD R2, R55, R41, RZ ;  /* 0x0000002937027224 */ /* 0x000fe400078e02ff */
[----:B------:R-:W-:Y:S02]  /*e790*/  IMAD.MOV R55, RZ, RZ, -R58 ;  /* 0x000000ffff377224 */ /* 0x000fe400078e0a3a */
[----:B------:R-:W-:Y:S02]  /*e7a0*/  IMAD.MOV R58, RZ, RZ, -R60 ;  /* 0x000000ffff3a7224 */ /* 0x000fe400078e0a3c */
[----:B------:R-:W-:Y:S02]  /*e7b0*/  IMAD.MOV R0, RZ, RZ, -R0 ;  /* 0x000000ffff007224 */ /* 0x000fe400078e0a00 */
[----:B------:R-:W-:-:S04]  /*e7c0*/  IMAD.HI.U32 R60, R29, R2, R28 ;  /* 0x000000021d3c7227 */ /* 0x000fc800078e001c */
[C---:B------:R-:W-:Y:S02]  /*e7d0*/  VIADD R2, R3.reuse, 0x2 ;  /* 0x0000000203027836 */ /* 0x040fe40000000000 */
[C---:B------:R-:W-:Y:S02]  /*e7e0*/  IMAD R46, R42.reuse, R0, R46 ;  /* 0x000000002a2e7224 */ /* 0x040fe400078e022e */
[C---:B------:R-:W-:Y:S02]  /*e7f0*/  VIADD R4, R3.reuse, 0x4 ;  /* 0x0000000403047836 */ /* 0x040fe40000000000 */
[----:B------:R-:W-:Y:S01]  /*e800*/  VIADD R0, R3, 0x1 ;  /* 0x0000000103007836 */ /* 0x000fe20000000000 */
[----:B------:R-:W-:Y:S01]  /*e810*/  IABS R28, R2 ;  /* 0x00000002001c7213 */ /* 0x000fe20000000000 */
[----:B------:R-:W-:Y:S01]  /*e820*/  IMAD R49, R42, R55, R49 ;  /* 0x000000372a317224 */ /* 0x000fe200078e0231 */
[----:B------:R-:W-:Y:S01]  /*e830*/  IABS R55, R3 ;  /* 0x0000000300377213 */ /* 0x000fe20000000000 */
[----:B------:R-:W-:Y:S01]  /*e840*/  @!P6 IMAD.IADD R36, R36, 0x1, -R42 ;  /* 0x000000012424e824 */ /* 0x000fe200078e0a2a */
[----:B------:R-:W-:Y:S01]  /*e850*/  IABS R47, R4 ;  /* 0x00000004002f7213 */ /* 0x000fe20000000000 */
[----:B------:R-:W-:Y:S01]  /*e860*/  @!P3 IMAD.MOV R54, RZ, RZ, -R54 ;  /* 0x000000ffff36b224 */ /* 0x000fe200078e0a36 */
[----:B------:R-:W-:Y:S01]  /*e870*/  IABS R29, R0 ;  /* 0x00000000001d7213 */ /* 0x000fe20000000000 */
[----:B------:R-:W-:Y:S01]  /*e880*/  IMAD.HI.U32 R18, R45, R28, RZ ;  /* 0x0000001c2d127227 */ /* 0x000fe200078e00ff */
[----:B------:R-:W-:-:S03]  /*e890*/  ISETP.GT.U32.AND P3, PT, R42, R36, PT ;  /* 0x000000242a00720c */ /* 0x000fc60003f64070 */
[----:B------:R-:W-:-:S04]  /*e8a0*/  IMAD.HI.U32 R16, R45, R55, RZ ;  /* 0x000000372d107227 */ /* 0x000fc800078e00ff */
[----:B------:R-:W-:-:S04]  /*e8b0*/  IMAD.HI.U32 R14, R45, R47, RZ ;  /* 0x0000002f2d0e7227 */ /* 0x000fc800078e00ff */
[----:B------:R-:W-:-:S04]  /*e8c0*/  IMAD.HI.U32 R17, R45, R29, RZ ;  /* 0x0000001d2d117227 */ /* 0x000fc800078e00ff */
[----:B------:R-:W-:Y:S02]  /*e8d0*/  IMAD.MOV R45, RZ, RZ, -R18 ;  /* 0x000000ffff2d7224 */ /* 0x000fe400078e0a12 */
[----:B------:R-:W-:Y:S02]  /*e8e0*/  IMAD.MOV R16, RZ, RZ, -R16 ;  /* 0x000000ffff107224 */ /* 0x000fe400078e0a10 */
[C---:B------:R-:W-:Y:S02]  /*e8f0*/  IMAD R45, R42.reuse, R45, R28 ;  /* 0x0000002d2a2d7224 */ /* 0x040fe400078e021c */
[C---:B------:R-:W-:Y:S01]  /*e900*/  IMAD R28, R42.reuse, R16, R55 ;  /* 0x000000102a1c7224 */ /* 0x040fe200078e0237 */
[----:B------:R-:W-:Y:S01]  /*e910*/  ISETP.GT.U32.AND P6, PT, R42, R49, PT ;  /* 0x000000312a00720c */ /* 0x000fe20003fc4070 */
[----:B------:R-:W-:-:S03]  /*e920*/  @!P3 IMAD.IADD R36, R36, 0x1, -R42 ;  /* 0x000000012424b824 */ /* 0x000fc600078e0a2a */
[C---:B------:R-:W-:Y:S01]  /*e930*/  ISETP.GT.U32.AND P3, PT, R42.reuse, R28, PT ;  /* 0x0000001c2a00720c */ /* 0x040fe20003f64070 */
[C---:B------:R-:W-:Y:S02]  /*e940*/  IMAD R48, R42.reuse, R58, R48 ;  /* 0x0000003a2a307224 */ /* 0x040fe400078e0230 */
[----:B------:R-:W-:Y:S01]  /*e950*/  @!P5 IMAD.MOV R53, RZ, RZ, -R53 ;  /* 0x000000ffff35d224 */ /* 0x000fe200078e0a35 */
[C---:B------:R-:W-:Y:S01]  /*e960*/  ISETP.GT.U32.AND P5, PT, R42.reuse, R37, PT ;  /* 0x000000252a00720c */ /* 0x040fe20003fa4070 */
[----:B------:R-:W-:Y:S01]  /*e970*/  @!P1 IMAD.MOV R52, RZ, RZ, -R52 ;  /* 0x000000ffff349224 */ /* 0x000fe200078e0a34 */
[----:B------:R-:W-:-:S03]  /*e980*/  ISETP.GT.U32.AND P1, PT, R42, R38, PT ;  /* 0x000000262a00720c */ /* 0x000fc60003f24070 */
[----:B------:R-:W-:Y:S01]  /*e990*/  @!P6 IMAD.IADD R49, R49, 0x1, -R42 ;  /* 0x000000013131e824 */ /* 0x000fe200078e0a2a */
[----:B------:R-:W-:-:S03]  /*e9a0*/  ISETP.GT.U32.AND P6, PT, R42, R48, PT ;  /* 0x000000302a00720c */ /* 0x000fc60003fc4070 */
[----:B------:R-:W-:Y:S01]  /*e9b0*/  @!P3 IMAD.IADD R28, R28, 0x1, -R42 ;  /* 0x000000011c1cb824 */ /* 0x000fe200078e0a2a */
[----:B------:R-:W-:Y:S01]  /*e9c0*/  ISETP.GE.AND P3, PT, R9, RZ, PT ;  /* 0x000000ff0900720c */ /* 0x000fe20003f66270 */
[----:B------:R-:W-:Y:S01]  /*e9d0*/  @!P2 IMAD.MOV R44, RZ, RZ, -R44 ;  /* 0x000000ffff2ca224 */ /* 0x000fe200078e0a2c */
[C---:B------:R-:W-:Y:S01]  /*e9e0*/  ISETP.GT.U32.AND P2, PT, R42.reuse, R49, PT ;  /* 0x000000312a00720c */ /* 0x040fe20003f44070 */
[----:B------:R-:W-:Y:S02]  /*e9f0*/  IMAD.MOV R14, RZ, RZ, -R14 ;  /* 0x000000ffff0e7224 */ /* 0x000fe400078e0a0e */
[----:B------:R-:W-:Y:S01]  /*ea00*/  @!P4 IMAD.MOV R50, RZ, RZ, -R50 ;  /* 0x000000ffff32c224 */ /* 0x000fe200078e0a32 */
[C---:B------:R-:W-:Y:S01]  /*ea10*/  ISETP.GT.U32.AND P4, PT, R42.reuse, R40, PT ;  /* 0x000000282a00720c */ /* 0x040fe20003f84070 */
[----:B------:R-:W-:Y:S01]  /*ea20*/  @!P0 IMAD.MOV R51, RZ, RZ, -R51 ;  /* 0x000000ffff338224 */ /* 0x000fe200078e0a33 */
[----:B------:R-:W-:Y:S01]  /*ea30*/  ISETP.GT.U32.AND P0, PT, R42, R39, PT ;  /* 0x000000272a00720c */ /* 0x000fe20003f04070 */
[----:B------:R-:W-:-:S02]  /*ea40*/  @!P5 IMAD.IADD R37, R37, 0x1, -R42 ;  /* 0x000000012525d824 */ /* 0x000fc400078e0a2a */
[----:B------:R-:W-:Y:S01]  /*ea50*/  IMAD R47, R42, R14, R47 ;  /* 0x0000000e2a2f7224 */ /* 0x000fe200078e022f */
[----:B------:R-:W-:Y:S01]  /*ea60*/  IABS R14, R61 ;  /* 0x0000003d000e7213 */ /* 0x000fe20000000000 */
[--C-:B------:R-:W-:Y:S02]  /*ea70*/  @!P6 IMAD.IADD R48, R48, 0x1, -R42.reuse ;  /* 0x000000013030e824 */ /* 0x100fe400078e0a2a */
[--C-:B------:R-:W-:Y:S01]  /*ea80*/  @!P1 IMAD.IADD R38, R38, 0x1, -R42.reuse ;  /* 0x0000000126269824 */ /* 0x100fe200078e0a2a */
[C---:B------:R-:W-:Y:S01]  /*ea90*/  ISETP.GT.U32.AND P1, PT, R42.reuse, R45, PT ;  /* 0x0000002d2a00720c */ /* 0x040fe20003f24070 */
[----:B------:R-:W-:Y:S01]  /*eaa0*/  @!P3 IMAD.MOV R37, RZ, RZ, -R37 ;  /* 0x000000ffff25b224 */ /* 0x000fe200078e0a25 */
[C---:B------:R-:W-:Y:S01]  /*eab0*/  ISETP.GT.U32.AND P3, PT, R42.reuse, R28, PT ;  /* 0x0000001c2a00720c */ /* 0x040fe20003f64070 */
[----:B------:R-:W-:Y:S01]  /*eac0*/  IMAD.MOV R17, RZ, RZ, -R17 ;  /* 0x000000ffff117224 */ /* 0x000fe200078e0a11 */
[----:B------:R-:W-:Y:S01]  /*ead0*/  ISETP.GT.U32.AND P6, PT, R42, R48, PT ;  /* 0x000000302a00720c */ /* 0x000fe20003fc4070 */
[----:B------:R-:W-:-:S02]  /*eae0*/  @!P2 IMAD.IADD R49, R49, 0x1, -R42 ;  /* 0x000000013131a824 */ /* 0x000fc400078e0a2a */
[----:B------:R-:W-:Y:S02]  /*eaf0*/  IMAD R29, R42, R17, R29 ;  /* 0x000000112a1d7224 */ /* 0x000fe400078e021d */
[--C-:B------:R-:W-:Y:S01]  /*eb00*/  @!P4 IMAD.IADD R40, R40, 0x1, -R42.reuse ;  /* 0x000000012828c824 */ /* 0x100fe200078e0a2a */
[C---:B------:R-:W-:Y:S01]  /*eb10*/  ISETP.GT.U32.AND P4, PT, R42.reuse, R47, PT ;  /* 0x0000002f2a00720c */ /* 0x040fe20003f84070 */
[--C-:B------:R-:W-:Y:S01]  /*eb20*/  @!P0 IMAD.IADD R39, R39, 0x1, -R42.reuse ;  /* 0x0000000127278824 */ /* 0x100fe200078e0a2a */
[C---:B------:R-:W-:Y:S02]  /*eb30*/  ISETP.GT.U32.AND P0, PT, R42.reuse, R46, PT ;  /* 0x0000002e2a00720c */ /* 0x040fe40003f04070 */
[----:B------:R-:W-:Y:S01]  /*eb40*/  ISETP.GT.U32.AND P5, PT, R42, R29, PT ;  /* 0x0000001d2a00720c */ /* 0x000fe20003fa4070 */
[--C-:B------:R-:W-:Y:S01]  /*eb50*/  @!P1 IMAD.IADD R45, R45, 0x1, -R42.reuse ;  /* 0x000000012d2d9824 */ /* 0x100fe200078e0a2a */
[----:B------:R-:W-:Y:S01]  /*eb60*/  ISETP.GE.AND P1, PT, R11, RZ, PT ;  /* 0x000000ff0b00720c */ /* 0x000fe20003f26270 */
[--C-:B------:R-:W-:Y:S01]  /*eb70*/  @!P3 IMAD.IADD R28, R28, 0x1, -R42.reuse ;  /* 0x000000011c1cb824 */ /* 0x100fe200078e0a2a */
[----:B------:R-:W-:Y:S01]  /*eb80*/  ISETP.GE.AND P3, PT, R59, RZ, PT ;  /* 0x000000ff3b00720c */ /* 0x000fe20003f66270 */
[--C-:B------:R-:W-:Y:S01]  /*eb90*/  @!P6 IMAD.IADD R48, R48, 0x1, -R42.reuse ;  /* 0x000000013030e824 */ /* 0x100fe200078e0a2a */
[----:B------:R-:W0:Y:S03]  /*eba0*/  S2R R59, SR_TID.X ;  /* 0x00000000003b7919 */ /* 0x000e260000002100 */
[--C-:B------:R-:W-:Y:S01]  /*ebb0*/  @!P4 IMAD.IADD R47, R47, 0x1, -R42.reuse ;  /* 0x000000012f2fc824 */ /* 0x100fe200078e0a2a */
[----:B------:R-:W-:Y:S01]  /*ebc0*/  ISETP.GE.AND P4, PT, R13, RZ, PT ;  /* 0x000000ff0d00720c */ /* 0x000fe20003f86270 */
[--C-:B------:R-:W-:Y:S01]  /*ebd0*/  @!P0 IMAD.IADD R46, R46, 0x1, -R42.reuse ;  /* 0x000000012e2e8824 */ /* 0x100fe200078e0a2a */
[----:B------:R-:W-:Y:S01]  /*ebe0*/  ISETP.GE.AND P0, PT, R12, RZ, PT ;  /* 0x000000ff0c00720c */ /* 0x000fe20003f06270 */
[----:B------:R-:W-:Y:S01]  /*ebf0*/  @!P5 IMAD.IADD R29, R29, 0x1, -R42 ;  /* 0x000000011d1dd824 */ /* 0x000fe200078e0a2a */
[----:B------:R-:W-:Y:S01]  /*ec00*/  ISETP.GE.AND P5, PT, R10, RZ, PT ;  /* 0x000000ff0a00720c */ /* 0x000fe20003fa6270 */
[----:B------:R-:W-:Y:S01]  /*ec10*/  @!P1 IMAD.MOV R39, RZ, RZ, -R39 ;  /* 0x000000ffff279224 */ /* 0x000fe200078e0a27 */
[----:B------:R-:W-:-:S07]  /*ec20*/  ISETP.GT.U32.AND P1, PT, R42, R45, PT ;  /* 0x0000002d2a00720c */ /* 0x000fce0003f24070 */
[----:B------:R-:W-:Y:S01]  /*ec30*/  @!P4 IMAD.MOV R43, RZ, RZ, -R43 ;  /* 0x000000ffff2bc224 */ /* 0x000fe200078e0a2b */
[C---:B------:R-:W-:Y:S01]  /*ec40*/  ISETP.GT.U32.AND P4, PT, R42.reuse, R47, PT ;  /* 0x0000002f2a00720c */ /* 0x040fe20003f84070 */
[----:B------:R-:W-:Y:S01]  /*ec50*/  @!P0 IMAD.MOV R40, RZ, RZ, -R40 ;  /* 0x000000ffff288224 */ /* 0x000fe200078e0a28 */
[C---:B------:R-:W-:Y:S01]  /*ec60*/  ISETP.GT.U32.AND P0, PT, R42.reuse, R46, PT ;  /* 0x0000002e2a00720c */ /* 0x040fe20003f04070 */
[----:B------:R-:W-:Y:S01]  /*ec70*/  @!P5 IMAD.MOV R38, RZ, RZ, -R38 ;  /* 0x000000ffff26d224 */ /* 0x000fe200078e0a26 */
[----:B------:R-:W-:Y:S01]  /*ec80*/  ISETP.GT.U32.AND P5, PT, R42, R29, PT ;  /* 0x0000001d2a00720c */ /* 0x000fe20003fa4070 */
[----:B------:R-:W-:Y:S01]  /*ec90*/  @!P1 IMAD.IADD R45, R45, 0x1, -R42 ;  /* 0x000000012d2d9824 */ /* 0x000fe200078e0a2a */
[----:B--2---:R-:W-:-:S05]  /*eca0*/  IABS R58, R5 ;  /* 0x00000005003a7213 */ /* 0x004fca0000000000 */
[----:B------:R-:W-:-:S04]  /*ecb0*/  IMAD.HI.U32 R15, R60, R58, RZ ;  /* 0x0000003a3c0f7227 */ /* 0x000fc800078e00ff */
[----:B------:R-:W-:-:S04]  /*ecc0*/  IMAD.MOV R15, RZ, RZ, -R15 ;  /* 0x000000ffff0f7224 */ /* 0x000fc800078e0a0f */
[----:B------:R-:W-:Y:S02]  /*ecd0*/  IMAD R55, R41, R15, R58 ;  /* 0x0000000f29377224 */ /* 0x000fe400078e023a */
[----:B------:R-:W-:-:S03]  /*ece0*/  IMAD.HI.U32 R60, R60, R14, RZ ;  /* 0x0000000e3c3c7227 */ /* 0x000fc600078e00ff */
[----:B------:R-:W-:Y:S01]  /*ecf0*/  ISETP.GT.U32.AND P2, PT, R41, R55, PT ;  /* 0x000000372900720c */ /* 0x000fe20003f44070 */
[----:B------:R-:W-:-:S04]  /*ed00*/  IMAD.MOV R58, RZ, RZ, -R60 ;  /* 0x000000ffff3a7224 */ /* 0x000fc800078e0a3c */
[----:B------:R-:W-:-:S05]  /*ed10*/  IMAD R58, R41, R58, R14 ;  /* 0x0000003a293a7224 */ /* 0x000fca00078e020e */
[----:B------:R-:W-:-:S03]  /*ed20*/  ISETP.GT.U32.AND P6, PT, R41, R58, PT ;  /* 0x0000003a2900720c */ /* 0x000fc60003fc4070 */
[----:B------:R-:W-:Y:S01]  /*ed30*/  @!P2 IMAD.IADD R55, R55, 0x1, -R41 ;  /* 0x000000013737a824 */ /* 0x000fe200078e0a29 */
[----:B------:R-:W-:-:S09]  /*ed40*/  ISETP.GE.AND P2, PT, R8, RZ, PT ;  /* 0x000000ff0800720c */ /* 0x000fd20003f46270 */
[----:B------:R-:W-:-:S04]  /*ed50*/  @!P6 IMAD.IADD R58, R58, 0x1, -R41 ;  /* 0x000000013a3ae824 */ /* 0x000fc800078e0a29 */
[----:B------:R-:W-:Y:S01]  /*ed60*/  @!P2 IMAD.MOV R36, RZ, RZ, -R36 ;  /* 0x000000ffff24a224 */ /* 0x000fe200078e0a24 */
[C---:B------:R-:W-:Y:S02]  /*ed70*/  ISETP.GT.U32.AND P2, PT, R41.reuse, R55, PT ;  /* 0x000000372900720c */ /* 0x040fe40003f44070 */
[----:B------:R-:W-:Y:S02]  /*ed80*/  ISETP.GT.U32.AND P6, PT, R41, R58, PT ;  /* 0x0000003a2900720c */ /* 0x000fe40003fc4070 */
[----:B------:R-:W-:Y:S02]  /*ed90*/  ISETP.GE.AND P1, PT, R5, RZ, PT ;  /* 0x000000ff0500720c */ /* 0x000fe40003f26270 */
[----:B0-----:R-:W-:Y:S01]  /*eda0*/  LOP3.LUT R60, R59, 0x7, RZ, 0xc0, !PT ;  /* 0x000000073b3c7812 */ /* 0x001fe200078ec0ff */
[----:B------:R-:W-:-:S06]  /*edb0*/  @!P4 IMAD.IADD R47, R47, 0x1, -R42 ;  /* 0x000000012f2fc824 */ /* 0x000fcc00078e0a2a */
[--C-:B------:R-:W-:Y:S01]  /*edc0*/  @!P2 IMAD.IADD R55, R55, 0x1, -R41.reuse ;  /* 0x000000013737a824 */ /* 0x100fe200078e0a29 */
[----:B------:R-:W-:Y:S01]  /*edd0*/  ISETP.GE.AND P2, PT, R2, RZ, PT ;  /* 0x000000ff0200720c */ /* 0x000fe20003f46270 */
[----:B------:R-:W-:Y:S01]  /*ede0*/  @!P6 IMAD.IADD R58, R58, 0x1, -R41 ;  /* 0x000000013a3ae824 */ /* 0x000fe200078e0a29 */
[----:B------:R-:W-:Y:S01]  /*edf0*/  ISETP.GE.AND P6, PT, R61, RZ, PT ;  /* 0x000000ff3d00720c */ /* 0x000fe20003fc6270 */
[----:B------:R-:W-:Y:S02]  /*ee00*/  IMAD.SHL.U32 R2, R59, 0x8, RZ ;  /* 0x000000083b027824 */ /* 0x000fe400078e00ff */
[--C-:B------:R-:W-:Y:S02]  /*ee10*/  @!P0 IMAD.IADD R46, R46, 0x1, -R42.reuse ;  /* 0x000000012e2e8824 */ /* 0x100fe400078e0a2a */
[----:B------:R-:W-:Y:S01]  /*ee20*/  @!P5 IMAD.IADD R29, R29, 0x1, -R42 ;  /* 0x000000011d1dd824 */ /* 0x000fe200078e0a2a */
[----:B------:R-:W-:Y:S01]  /*ee30*/  LOP3.LUT R2, R2, 0x30, RZ, 0xc0, !PT ;  /* 0x0000003002027812 */ /* 0x000fe200078ec0ff */
[----:B------:R-:W-:-:S02]  /*ee40*/  IMAD.SHL.U32 R42, R59, 0x2, RZ ;  /* 0x000000023b2a7824 */ /* 0x000fc400078e00ff */
[----:B------:R-:W-:Y:S02]  /*ee50*/  IMAD R41, R60, 0x90, RZ ;  /* 0x000000903c297824 */ /* 0x000fe400078e02ff */
[----:B------:R-:W-:Y:S01]  /*ee60*/  @!P1 IMAD.MOV R55, RZ, RZ, -R55 ;  /* 0x000000ffff379224 */ /* 0x000fe200078e0a37 */
[----:B------:R-:W-:Y:S01]  /*ee70*/  ISETP.GE.AND P1, PT, R0, RZ, PT ;  /* 0x000000ff0000720c */ /* 0x000fe20003f26270 */
[----:B------:R-:W-:Y:S01]  /*ee80*/  IMAD.SHL.U32 R0, R59, 0x40, RZ ;  /* 0x000000403b007824 */ /* 0x000fe200078e00ff */
[----:B------:R-:W-:Y:S01]  /*ee90*/  LOP3.LUT R41, R41, 0x10, R42, 0x78, !PT ;  /* 0x0000001029297812 */ /* 0x000fe200078e782a */
[----:B------:R-:W-:Y:S02]  /*eea0*/  IMAD R60, R60, 0x40, R2 ;  /* 0x000000403c3c7824 */ /* 0x000fe400078e0202 */
[----:B------:R-:W-:Y:S01]  /*eeb0*/  @!P6 IMAD.MOV R58, RZ, RZ, -R58 ;  /* 0x000000ffff3ae224 */ /* 0x000fe200078e0a3a */
[----:B------:R-:W-:Y:S02]  /*eec0*/  LOP3.LUT R0, R41, 0x400, R0, 0xf8, !PT ;  /* 0x0000040029007812 */ /* 0x000fe400078ef800 */
[----:B------:R-:W-:-:S02]  /*eed0*/  ISETP.NE.AND P6, PT, R56, RZ, PT ;  /* 0x000000ff3800720c */ /* 0x000fc40003fc5270 */
[----:B------:R-:W-:Y:S02]  /*eee0*/  LOP3.LUT R60, R60, 0x30, R42, 0x78, !PT ;  /* 0x000000303c3c7812 */ /* 0x000fe400078e782a */
[----:B------:R-:W-:Y:S01]  /*eef0*/  LOP3.LUT R56, RZ, R56, RZ, 0x33, !PT ;  /* 0x00000038ff387212 */ /* 0x000fe200078e33ff */
[----:B------:R-:W-:Y:S03]  /*ef00*/  STL [R1+0x9d8], R0 ;  /* 0x0009d80001007387 */ /* 0x000fe60000100800 */
[C---:B------:R-:W-:Y:S01]  /*ef10*/  SEL R55, R56.reuse, R55, !P6 ;  /* 0x0000003738377207 */ /* 0x040fe20007000000 */
[----:B------:R-:W-:Y:S01]  /*ef20*/  STL.64 [R1+0x13f0], R60 ;  /* 0x0013f03c01007387 */ /* 0x000fe20000100a00 */
[----:B------:R-:W-:Y:S02]  /*ef30*/  SEL R42, R56, R58, !P6 ;  /* 0x0000003a382a7207 */ /* 0x000fe40007000000 */
[----:B------:R-:W-:Y:S01]  /*ef40*/  ISETP.GE.AND P6, PT, R3, RZ, PT ;  /* 0x000000ff0300720c */ /* 0x000fe20003fc6270 */
[----:B------:R0:W-:Y:S04]  /*ef50*/  STL [R1+0x13f8], R3 ;  /* 0x0013f80301007387 */ /* 0x0001e80000100800 */
[----:B0-----:R-:W2:Y:S04]  /*ef60*/  LDL.LU R3, [R1+0x22c] ;  /* 0x00022c0001037983 */ /* 0x001ea80000300800 */
[----:B------:R-:W4:Y:S04]  /*ef70*/  LDL.LU R56, [R1+0x230] ;  /* 0x0002300001387983 */ /* 0x000f280000300800 */
[----:B------:R-:W4:Y:S04]  /*ef80*/  LDL.LU R58, [R1+0x234] ;  /* 0x00023400013a7983 */ /* 0x000f280000300800 */
[----:B------:R-:W4:Y:S04]  /*ef90*/  LDL.LU R60, [R1+0x238] ;  /* 0x00023800013c7983 */ /* 0x000f280000300800 */
[----:B------:R-:W4:Y:S04]  /*efa0*/  LDL.LU R26, [R1+0x23c] ;  /* 0x00023c00011a7983 */ /* 0x000f280000300800 */
[----:B------:R-:W4:Y:S04]  /*efb0*/  LDL.LU R25, [R1+0x240] ;  /* 0x0002400001197983 */ /* 0x000f280000300800 */
[----:B------:R-:W4:Y:S04]  /*efc0*/  LDL.LU R24, [R1+0x244] ;  /* 0x0002440001187983 */ /* 0x000f280000300800 */
[----:B------:R-:W4:Y:S01]  /*efd0*/  LDL.LU R23, [R1+0x248] ;  /* 0x0002480001177983 */ /* 0x000f220000300800 */
[----:B------:R-:W-:-:S03]  /*efe0*/  ISETP.GE.AND P0, PT, R6, RZ, PT ;  /* 0x000000ff0600720c */ /* 0x000fc60003f06270 */
[----:B------:R-:W4:Y:S04]  /*eff0*/  LDL.LU R22, [R1+0x24c] ;  /* 0x00024c0001167983 */ /* 0x000f280000300800 */
[----:B------:R-:W4:Y:S04]  /*f000*/  LDL.LU R21, [R1+0x250] ;  /* 0x0002500001157983 */ /* 0x000f280000300800 */
[----:B------:R-:W4:Y:S04]  /*f010*/  LDL.LU R20, [R1+0x254] ;  /* 0x0002540001147983 */ /* 0x000f280000300800 */
[----:B------:R-:W4:Y:S01]  /*f020*/  LDL.LU R19, [R1+0x258] ;  /* 0x0002580001137983 */ /* 0x000f220000300800 */
[----:B------:R-:W-:-:S03]  /*f030*/  LOP3.LUT R61, R59, 0x1f, RZ, 0xc0, !PT ;  /* 0x0000001f3b3d7812 */ /* 0x000fc600078ec0ff */
[----:B------:R-:W4:Y:S04]  /*f040*/  LDL.LU R18, [R1+0x25c] ;  /* 0x00025c0001127983 */ /* 0x000f280000300800 */
[----:B------:R-:W4:Y:S04]  /*f050*/  LDL.LU R17, [R1+0x4ac] ;  /* 0x0004ac0001117983 */ /* 0x000f280000300800 */
[----:B------:R-:W4:Y:S04]  /*f060*/  LDL.LU R16, [R1+0x4a8] ;  /* 0x0004a80001107983 */ /* 0x000f280000300800 */
[----:B------:R-:W4:Y:S04]  /*f070*/  LDL.LU R15, [R1+0x49c] ;  /* 0x00049c00010f7983 */ /* 0x000f280000300800 */
[----:B------:R-:W4:Y:S01]  /*f080*/  LDL.LU R14, [R1+0x498] ;  /* 0x00049800010e7983 */ /* 0x000f220000300800 */
[----:B------:R-:W-:-:S03]  /*f090*/  IMAD R0, R61, UR6, RZ ;  /* 0x000000063d007c24 */ /* 0x000fc6000f8e02ff */
[----:B------:R-:W4:Y:S04]  /*f0a0*/  LDL.LU R13, [R1+0x494] ;  /* 0x00049400010d7983 */ /* 0x000f280000300800 */
[----:B------:R-:W4:Y:S01]  /*f0b0*/  LDL.LU R12, [R1+0x488] ;  /* 0x00048800010c7983 */ /* 0x000f220000300800 */
[----:B------:R-:W-:-:S03]  /*f0c0*/  ISETP.GE.AND P4, PT, R7, RZ, PT ;  /* 0x000000ff0700720c */ /* 0x000fc60003f86270 */
[----:B------:R-:W4:Y:S04]  /*f0d0*/  LDL.LU R11, [R1+0x484] ;  /* 0x00048400010b7983 */ /* 0x000f280000300800 */
[----:B------:R-:W4:Y:S01]  /*f0e0*/  LDL.LU R10, [R1+0x480] ;  /* 0x00048000010a7983 */ /* 0x000f220000300800 */
[----:B------:R-:W-:-:S03]  /*f0f0*/  @!P0 IMAD.MOV R48, RZ, RZ, -R48 ;  /* 0x000000ffff308224 */ /* 0x000fc600078e0a30 */
[----:B------:R-:W4:Y:S01]  /*f100*/  LDL.LU R9, [R1+0x47c] ;  /* 0x00047c0001097983 */ /* 0x000f220000300800 */
[----:B------:R-:W-:-:S03]  /*f110*/  ISETP.GE.AND P5, PT, R4, RZ, PT ;  /* 0x000000ff0400720c */ /* 0x000fc60003fa6270 */
[----:B------:R-:W4:Y:S01]  /*f120*/  LDL.LU R8, [R1+0x478] ;  /* 0x0004780001087983 */ /* 0x000f220000300800 */
[----:B---3--:R-:W-:-:S03]  /*f130*/  LEA R41, P0, R0, UR10, 0x1 ;  /* 0x0000000a00297c11 */ /* 0x008fc6000f8008ff */
[----:B------:R-:W3:Y:S04]  /*f140*/  LDL.LU R7, [R1+0x468] ;  /* 0x0004680001077983 */ /* 0x000ee80000300800 */
[----:B------:R-:W3:Y:S04]  /*f150*/  LDL.LU R6, [R1+0x43c] ;  /* 0x00043c0001067983 */ /* 0x000ee80000300800 */
[----:B------:R-:W3:Y:S04]  /*f160*/  LDL.LU R5, [R1+0x438] ;  /* 0x0004380001057983 */ /* 0x000ee80000300800 */
[----:B------:R-:W3:Y:S04]  /*f170*/  LDL.LU R4, [R1+0x434] ;  /* 0x0004340001047983 */ /* 0x000ee80000300800 */
[----:B------:R-:W3:Y:S04]  /*f180*/  LDL.LU R2, [R1+0x430] ;  /* 0x0004300001027983 */ /* 0x000ee80000300800 */
[----:B------:R-:W3:Y:S04]  /*f190*/  LDL.LU R0, [R1+0x42c] ;  /* 0x00042c0001007983 */ /* 0x000ee80000300800 */
[----:B------:R-:W3:Y:S04]  /*f1a0*/  LDL.LU R59, [R1+0x428] ;  /* 0x00042800013b7983 */ /* 0x000ee80000300800 */
[----:B------:R0:W-:Y:S04]  /*f1b0*/  STL [R1+0x1434], R41 ;  /* 0x0014342901007387 */ /* 0x0001e80000100800 */
[----:B0-----:R-:W3:Y:S01]  /*f1c0*/  LDL.LU R41, [R1+0x224] ;  /* 0x0002240001297983 */ /* 0x001ee20000300800 */
[----:B------:R-:W-:Y:S01]  /*f1d0*/  @!P4 IMAD.MOV R49, RZ, RZ, -R49 ;  /* 0x000000ffff31c224 */ /* 0x000fe200078e0a31 */
[----:B------:R-:W-:-:S02]  /*f1e0*/  ISETP.NE.AND P4, PT, R57, RZ, PT ;  /* 0x000000ff3900720c */ /* 0x000fc40003f85270 */
[----:B------:R-:W-:-:S04]  /*f1f0*/  LOP3.LUT R57, RZ, R57, RZ, 0x33, !PT ;  /* 0x00000039ff397212 */ /* 0x000fc800078e33ff */
[C---:B--2---:R-:W-:Y:S02]  /*f200*/  SEL R3, R57.reuse, R3, !P4 ;  /* 0x0000000339037207 */ /* 0x044fe40006000000 */
[C---:B----4-:R-:W-:Y:S02]  /*f210*/  SEL R56, R57.reuse, R56, !P4 ;  /* 0x0000003839387207 */ /* 0x050fe40006000000 */
[C---:B------:R-:W-:Y:S02]  /*f220*/  SEL R26, R57.reuse, R26, !P4 ;  /* 0x0000001a391a7207 */ /* 0x040fe40006000000 */
[C---:B------:R-:W-:Y:S02]  /*f230*/  SEL R25, R57.reuse, R25, !P4 ;  /* 0x0000001939197207 */ /* 0x040fe40006000000 */
[C---:B------:R-:W-:Y:S02]  /*f240*/  SEL R23, R57.reuse, R23, !P4 ;  /* 0x0000001739177207 */ /* 0x040fe40006000000 */
[----:B------:R-:W-:-:S02]  /*f250*/  SEL R22, R57, R22, !P4 ;  /* 0x0000001639167207 */ /* 0x000fc40006000000 */
[C---:B------:R-:W-:Y:S02]  /*f260*/  SEL R20, R57.reuse, R20, !P4 ;  /* 0x0000001439147207 */ /* 0x040fe40006000000 */
[C---:B------:R-:W-:Y:S02]  /*f270*/  SEL R19, R57.reuse, R19, !P4 ;  /* 0x0000001339137207 */ /* 0x040fe40006000000 */
[C---:B------:R-:W-:Y:S02]  /*f280*/  SEL R17, R57.reuse, R17, !P4 ;  /* 0x0000001139117207 */ /* 0x040fe40006000000 */
[C---:B------:R-:W-:Y:S02]  /*f290*/  SEL R16, R57.reuse, R16, !P4 ;  /* 0x0000001039107207 */ /* 0x040fe40006000000 */
[C---:B------:R-:W-:Y:S02]  /*f2a0*/  SEL R14, R57.reuse, R14, !P4 ;  /* 0x0000000e390e7207 */ /* 0x040fe40006000000 */
[----:B------:R-:W-:-:S02]  /*f2b0*/  SEL R13, R57, R13, !P4 ;  /* 0x0000000d390d7207 */ /* 0x000fc40006000000 */
[C---:B------:R-:W-:Y:S02]  /*f2c0*/  SEL R11, R57.reuse, R11, !P4 ;  /* 0x0000000b390b7207 */ /* 0x040fe40006000000 */
[C---:B------:R-:W-:Y:S02]  /*f2d0*/  SEL R10, R57.reuse, R10, !P4 ;  /* 0x0000000a390a7207 */ /* 0x040fe40006000000 */
[----:B---3--:R-:W-:-:S05]  /*f2e0*/  SEL R41, R57, R41, !P4 ;  /* 0x0000002939297207 */ /* 0x008fca0006000000 */
[----:B------:R0:W-:Y:S04]  /*f2f0*/  STL [R1+0x224], R41 ;  /* 0x0002242901007387 */ /* 0x0001e80000100800 */
[----:B------:R1:W-:Y:S01]  /*f300*/  STL [R1+0x22c], R3 ;  /* 0x00022c0301007387 */ /* 0x0003e20000100800 */
[----:B0-----:R-:W-:-:S03]  /*f310*/  SEL R41, R57, R58, !P4 ;  /* 0x0000003a39297207 */ /* 0x001fc60006000000 */
[----:B------:R-:W-:Y:S01]  /*f320*/  STL [R1+0x230], R56 ;  /* 0x0002303801007387 */ /* 0x000fe20000100800 */
[----:B-1----:R-:W-:-:S03]  /*f330*/  SEL R3, R57, R60, !P4 ;  /* 0x0000003c39037207 */ /* 0x002fc60006000000 */
[----:B------:R-:W-:Y:S04]  /*f340*/  STL [R1+0x234], R41 ;  /* 0x0002342901007387 */ /* 0x000fe80000100800 */
[----:B------:R0:W-:Y:S04]  /*f350*/  STL [R1+0x238], R3 ;  /* 0x0002380301007387 */ /* 0x0001e80000100800 */
[----:B------:R-:W-:Y:S01]  /*f360*/  STL [R1+0x23c], R26 ;  /* 0x00023c1a01007387 */ /* 0x000fe20000100800 */
[----:B0-----:R-:W-:-:S03]  /*f370*/  SEL R3, R57, R24, !P4 ;  /* 0x0000001839037207 */ /* 0x001fc60006000000 */
        /* <DEDUP_REMOVED lines=17> */
[----:B------:R0:W-:Y:S01]  /*f490*/  STL [R1+0x274], R3 ;  /* 0x0002740301007387 */ /* 0x0001e20000100800 */
[----:B------:R-:W-:-:S03]  /*f4a0*/  SEL R8, R57, R8, !P4 ;  /* 0x0000000839087207 */ /* 0x000fc60006000000 */
[----:B------:R-:W-:Y:S01]  /*f4b0*/  STL [R1+0x278], R11 ;  /* 0x0002780b01007387 */ /* 0x000fe20000100800 */
[C---:B------:R-:W-:Y:S02]  /*f4c0*/  SEL R7, R57.reuse, R7, !P4 ;  /* 0x0000000739077207 */ /* 0x040fe40006000000 */
[C---:B0-----:R-:W-:Y:S01]  /*f4d0*/  SEL R3, R57.reuse, R9, !P4 ;  /* 0x0000000939037207 */ /* 0x041fe20006000000 */
[----:B------:R-:W-:Y:S04]  /*f4e0*/  STL [R1+0x27c], R10 ;  /* 0x00027c0a01007387 */ /* 0x000fe80000100800 */
[----:B------:R0:W-:Y:S01]  /*f4f0*/  STL [R1+0x280], R3 ;  /* 0x0002800301007387 */ /* 0x0001e20000100800 */
[----:B------:R-:W-:-:S03]  /*f500*/  SEL R5, R57, R5, !P4 ;  /* 0x0000000539057207 */ /* 0x000fc60006000000 */
[----:B------:R-:W-:Y:S01]  /*f510*/  STL [R1+0x284], R8 ;  /* 0x0002840801007387 */ /* 0x000fe20000100800 */
[C---:B------:R-:W-:Y:S02]  /*f520*/  SEL R4, R57.reuse, R4, !P4 ;  /* 0x0000000439047207 */ /* 0x040fe40006000000 */
[C---:B0-----:R-:W-:Y:S01]  /*f530*/  SEL R3, R57.reuse, R6, !P4 ;  /* 0x0000000639037207 */ /* 0x041fe20006000000 */
[----:B------:R-:W-:Y:S04]  /*f540*/  STL [R1+0x288], R7 ;  /* 0x0002880701007387 */ /* 0x000fe80000100800 */
[----:B------:R0:W-:Y:S04]  /*f550*/  STL [R1+0x28c], R3 ;  /* 0x00028c0301007387 */ /* 0x0001e80000100800 */
[----:B------:R-:W-:Y:S01]  /*f560*/  STL [R1+0x290], R5 ;  /* 0x0002900501007387 */ /* 0x000fe20000100800 */
[----:B0-----:R-:W-:-:S02]  /*f570*/  SEL R3, R57, R2, !P4 ;  /* 0x0000000239037207 */ /* 0x001fc40006000000 */
[C---:B------:R-:W-:Y:S01]  /*f580*/  SEL R2, R57.reuse, R0, !P4 ;  /* 0x0000000039027207 */ /* 0x040fe20006000000 */
[----:B------:R-:W-:Y:S01]  /*f590*/  STL [R1+0x294], R4 ;  /* 0x0002940401007387 */ /* 0x000fe20000100800 */
[----:B------:R-:W-:-:S03]  /*f5a0*/  SEL R0, R57, R59, !P4 ;  /* 0x0000003b39007207 */ /* 0x000fc60006000000 */
[----:B------:R0:W-:Y:S04]  /*f5b0*/  STL [R1+0x298], R3 ;  /* 0x0002980301007387 */ /* 0x0001e80000100800 */
[----:B------:R-:W2:Y:S04]  /*f5c0*/  LDL.LU R41, [R1+0x424] ;  /* 0x0004240001297983 */ /* 0x000ea80000300800 */
[----:B------:R1:W-:Y:S04]  /*f5d0*/  STL [R1+0x29c], R2 ;  /* 0x00029c0201007387 */ /* 0x0003e80000100800 */
[----:B0-----:R-:W3:Y:S04]  /*f5e0*/  LDL.LU R3, [R1+0x420] ;  /* 0x0004200001037983 */ /* 0x001ee80000300800 */
[----:B------:R0:W-:Y:S04]  /*f5f0*/  STL [R1+0x2a0], R0 ;  /* 0x0002a00001007387 */ /* 0x0001e80000100800 */
[----:B------:R-:W4:Y:S04]  /*f600*/  LDL.LU R56, [R1+0x41c] ;  /* 0x00041c0001387983 */ /* 0x000f280000300800 */
        /* <DEDUP_REMOVED lines=25> */
[----:B-1----:R-:W4:Y:S04]  /*f7a0*/  LDL.LU R2, [R1+0x3a8] ;  /* 0x0003a80001027983 */ /* 0x002f280000300800 */
[----:B0-----:R-:W4:Y:S04]  /*f7b0*/  LDL.LU R0, [R1+0x3a4] ;  /* 0x0003a40001007983 */ /* 0x001f280000300800 */
[----:B------:R-:W4:Y:S01]  /*f7c0*/  LDL.LU R59, [R1+0x3a0] ;  /* 0x0003a000013b7983 */ /* 0x000f220000300800 */
[----:B--2---:R-:W-:-:S02]  /*f7d0*/  SEL R41, R57, R41, !P4 ;  /* 0x0000002939297207 */ /* 0x004fc40006000000 */
[----:B---3--:R-:W-:-:S03]  /*f7e0*/  SEL R3, R57, R3, !P4 ;  /* 0x0000000339037207 */ /* 0x008fc60006000000 */
[----:B------:R0:W-:Y:S04]  /*f7f0*/  STL [R1+0x2a4], R41 ;  /* 0x0002a42901007387 */ /* 0x0001e80000100800 */
[----:B------:R1:W-:Y:S01]  /*f800*/  STL [R1+0x2a8], R3 ;  /* 0x0002a80301007387 */ /* 0x0003e20000100800 */
[C---:B----4-:R-:W-:Y:S02]  /*f810*/  SEL R56, R57.reuse, R56, !P4 ;  /* 0x0000003839387207 */ /* 0x050fe40006000000 */
[----:B0-----:R-:W-:-:S03]  /*f820*/  SEL R41, R57, R58, !P4 ;  /* 0x0000003a39297207 */ /* 0x001fc60006000000 */
[----:B------:R-:W-:Y:S01]  /*f830*/  STL [R1+0x2ac], R56 ;  /* 0x0002ac3801007387 */ /* 0x000fe20000100800 */
[----:B-1----:R-:W-:-:S03]  /*f840*/  SEL R3, R57, R60, !P4 ;  /* 0x0000003c39037207 */ /* 0x002fc60006000000 */
[----:B------:R-:W-:Y:S01]  /*f850*/  STL [R1+0x2b0], R41 ;  /* 0x0002b02901007387 */ /* 0x000fe20000100800 */
[----:B------:R-:W-:-:S03]  /*f860*/  SEL R26, R57, R26, !P4 ;  /* 0x0000001a391a7207 */ /* 0x000fc60006000000 */
[----:B------:R0:W-:Y:S01]  /*f870*/  STL [R1+0x2b4], R3 ;  /* 0x0002b40301007387 */ /* 0x0001e20000100800 */
[----:B------:R-:W-:-:S03]  /*f880*/  SEL R25, R57, R25, !P4 ;  /* 0x0000001939197207 */ /* 0x000fc60006000000 */
[----:B------:R-:W-:Y:S01]  /*f890*/  STL [R1+0x2b8], R26 ;  /* 0x0002b81a01007387 */ /* 0x000fe20000100800 */
[----:B0-----:R-:W-:-:S03]  /*f8a0*/  SEL R3, R57, R24, !P4 ;  /* 0x0000001839037207 */ /* 0x001fc60006000000 */
[----:B------:R-:W-:Y:S01]  /*f8b0*/  STL [R1+0x2c0], R25 ;  /* 0x0002c01901007387 */ /* 0x000fe20000100800 */
[C---:B------:R-:W-:Y:S02]  /*f8c0*/  SEL R23, R57.reuse, R23, !P4 ;  /* 0x0000001739177207 */ /* 0x040fe40006000000 */
[C---:B------:R-:W-:Y:S01]  /*f8d0*/  SEL R22, R57.reuse, R22, !P4 ;  /* 0x0000001639167207 */ /* 0x040fe20006000000 */
[----:B------:R0:W-:Y:S04]  /*f8e0*/  STL [R1+0x2c4], R3 ;  /* 0x0002c40301007387 */ /* 0x0001e80000100800 */
[----:B------:R-:W-:Y:S01]  /*f8f0*/  STL [R1+0x2c8], R23 ;  /* 0x0002c81701007387 */ /* 0x000fe20000100800 */
[----:B0-----:R-:W-:-:S03]  /*f900*/  SEL R3, R57, R21, !P4 ;  /* 0x0000001539037207 */ /* 0x001fc60006000000 */
[----:B------:R-:W-:Y:S01]  /*f910*/  STL [R1+0x2cc], R22 ;  /* 0x0002cc1601007387 */ /* 0x000fe20000100800 */
[C---:B------:R-:W-:Y:S02]  /*f920*/  SEL R20, R57.reuse, R20, !P4 ;  /* 0x0000001439147207 */ /* 0x040fe40006000000 */
[C---:B------:R-:W-:Y:S01]  /*f930*/  SEL R19, R57.reuse, R19, !P4 ;  /* 0x0000001339137207 */ /* 0x040fe20006000000 */
[----:B------:R0:W-:Y:S04]  /*f940*/  STL [R1+0x2d0], R3 ;  /* 0x0002d00301007387 */ /* 0x0001e80000100800 */
[----:B------:R-:W-:Y:S01]  /*f950*/  STL [R1+0x2d4], R20 ;  /* 0x0002d41401007387 */ /* 0x000fe20000100800 */
[C---:B------:R-:W-:Y:S02]  /*f960*/  SEL R17, R57.reuse, R17, !P4 ;  /* 0x0000001139117207 */ /* 0x040fe40006000000 */
[C---:B0-----:R-:W-:Y:S01]  /*f970*/  SEL R3, R57.reuse, R18, !P4 ;  /* 0x0000001239037207 */ /* 0x041fe20006000000 */
[----:B------:R-:W-:Y:S01]  /*f980*/  STL [R1+0x2d8], R19 ;  /* 0x0002d81301007387 */ /* 0x000fe20000100800 */
[----:B------:R-:W-:-:S03]  /*f990*/  SEL R16, R57, R16, !P4 ;  /* 0x0000001039107207 */ /* 0x000fc60006000000 */
        /* <DEDUP_REMOVED lines=25> */
[----:B------:R1:W-:Y:S01]  /*fb30*/  STL [R1+0x314], R5 ;  /* 0x0003140501007387 */ /* 0x0003e20000100800 */
[----:B0-----:R-:W-:-:S02]  /*fb40*/  SEL R3, R57, R2, !P4 ;  /* 0x0000000239037207 */ /* 0x001fc40006000000 */
[C---:B------:R-:W-:Y:S01]  /*fb50*/  SEL R2, R57.reuse, R0, !P4 ;  /* 0x0000000039027207 */ /* 0x040fe20006000000 */
[----:B------:R0:W-:Y:S01]  /*fb60*/  STL [R1+0x318], R4 ;  /* 0x0003180401007387 */ /* 0x0001e20000100800 */
[----:B------:R-:W-:-:S03]  /*fb70*/  SEL R0, R57, R59, !P4 ;  /* 0x0000003b39007207 */ /* 0x000fc60006000000 */
[----:B------:R-:W-:Y:S04]  /*fb80*/  STL [R1+0x31c], R3 ;  /* 0x00031c0301007387 */ /* 0x000fe80000100800 */
[----:B------:R-:W2:Y:S04]  /*fb90*/  LDL.LU R26, [R1+0x38c] ;  /* 0x00038c00011a7983 */ /* 0x000ea80000300800 */
[----:B------:R3:W-:Y:S04]  /*fba0*/  STL [R1+0x324], R2 ;  /* 0x0003240201007387 */ /* 0x0007e80000100800 */
[----:B------:R-:W4:Y:S04]  /*fbb0*/  LDL.LU R25, [R1+0x388] ;  /* 0x0003880001197983 */ /* 0x000f280000300800 */
        /* <DEDUP_REMOVED lines=22> */
[----:B---3--:R-:W3:Y:S04]  /*fd20*/  LDL.LU R2, [R1+0x30] ;  /* 0x0000300001027983 */ /* 0x008ee80000300800 */
[----:B------:R-:W3:Y:S04]  /*fd30*/  LDL.LU R0, [R1+0x2c] ;  /* 0x00002c0001007983 */ /* 0x000ee80000300800 */
[----:B------:R-:W3:Y:S04]  /*fd40*/  LDL.LU R59, [R1+0x28] ;  /* 0x00002800013b7983 */ /* 0x000ee80000300800 */
[----:B------:R-:W3:Y:S04]  /*fd50*/  LDL.LU R41, [R1+0x14] ;  /* 0x0000140001297983 */ /* 0x000ee80000300800 */
[----:B------:R-:W3:Y:S04]  /*fd60*/  LDL.LU R3, [R1+0x10] ;  /* 0x0000100001037983 */ /* 0x000ee80000300800 */
[----:B------:R-:W3:Y:S04]  /*fd70*/  LDL.LU R56, [R1+0xc] ;  /* 0x00000c0001387983 */ /* 0x000ee80000300800 */
[----:B------:R-:W3:Y:S04]  /*fd80*/  LDL.LU R58, [R1+0x4] ;  /* 0x00000400013a7983 */ /* 0x000ee80000300800 */
[----:B------:R-:W3:Y:S01]  /*fd90*/  LDL.LU R60, [R1] ;  /* 0x00000000013c7983 */ /* 0x000ee20000300800 */
[----:B--2---:R-:W-:-:S05]  /*fda0*/  SEL R26, R57, R26, !P4 ;  /* 0x0000001a391a7207 */ /* 0x004fca0006000000 */
[----:B------:R0:W-:Y:S01]  /*fdb0*/  STL [R1+0x338], R26 ;  /* 0x0003381a01007387 */ /* 0x0001e20000100800 */
[----:B----4-:R-:W-:-:S03]  /*fdc0*/  SEL R25, R57, R25, !P4 ;  /* 0x0000001939197207 */ /* 0x010fc60006000000 */
[----:B0-----:R-:W2:Y:S01]  /*fdd0*/  LDL.LU R26, [R1+0x1508] ;  /* 0x00150800011a7983 */ /* 0x001ea20000300800 */
[----:B------:R-:W-:-:S03]  /*fde0*/  SEL R24, R57, R24, !P4 ;  /* 0x0000001839187207 */ /* 0x000fc60006000000 */
[----:B------:R0:W-:Y:S01]  /*fdf0*/  STL [R1+0x340], R25 ;  /* 0x0003401901007387 */ /* 0x0001e20000100800 */
[C---:B------:R-:W-:Y:S02]  /*fe00*/  SEL R23, R57.reuse, R23, !P4 ;  /* 0x0000001739177207 */ /* 0x040fe40006000000 */
[C---:B------:R-:W-:Y:S01]  /*fe10*/  SEL R22, R57.reuse, R22, !P4 ;  /* 0x0000001639167207 */ /* 0x040fe20006000000 */
[----:B0-----:R-:W4:Y:S01]  /*fe20*/  LDL.LU R25, [R1+0x1504] ;  /* 0x0015040001197983 */ /* 0x001f220000300800 */
[----:B------:R-:W-:-:S03]  /*fe30*/  SEL R21, R57, R21, !P4 ;  /* 0x0000001539157207 */ /* 0x000fc60006000000 */
[----:B------:R0:W-:Y:S01]  /*fe40*/  STL [R1+0x344], R24 ;  /* 0x0003441801007387 */ /* 0x0001e20000100800 */
[C---:B------:R-:W-:Y:S02]  /*fe50*/  SEL R20, R57.reuse, R20, !P4 ;  /* 0x0000001439147207 */ /* 0x040fe40006000000 */
[C---:B------:R-:W-:Y:S01]  /*fe60*/  SEL R19, R57.reuse, R19, !P4 ;  /* 0x0000001339137207 */ /* 0x040fe20006000000 */
[----:B0-----:R-:W2:Y:S04]  /*fe70*/  LDL.LU R24, [R1+0x1500] ;  /* 0x0015000001187983 */ /* 0x001ea80000300800 */
[----:B------:R0:W-:Y:S01]  /*fe80*/  STL [R1+0x34c], R23 ;  /* 0x00034c1701007387 */ /* 0x0001e20000100800 */
[C---:B------:R-:W-:Y:S02]  /*fe90*/  SEL R18, R57.reuse, R18, !P4 ;  /* 0x0000001239127207 */ /* 0x040fe40006000000 */
[C---:B------:R-:W-:Y:S01]  /*fea0*/  SEL R17, R57.reuse, R17, !P4 ;  /* 0x0000001139117207 */ /* 0x040fe20006000000 */
[----:B0-----:R-:W2:Y:S04]  /*feb0*/  LDL.LU R23, [R1+0x14fc] ;  /* 0x0014fc0001177983 */ /* 0x001ea80000300800 */
[----:B------:R0:W-:Y:S01]  /*fec0*/  STL [R1+0x350], R22 ;  /* 0x0003501601007387 */ /* 0x0001e20000100800 */
[----:B------:R-:W-:-:S03]  /*fed0*/  SEL R16, R57, R16, !P4 ;  /* 0x0000001039107207 */ /* 0x000fc60006000000 */
        /* <DEDUP_REMOVED lines=38> */
[----:B---3--:R-:W-:-:S03]  /*10140*/  SEL R2, R57, R2, !P4 ;  /* 0x0000000239027207 */ /* 0x008fc60006000000 */
[----:B0-----:R-:W3:Y:S04]  /*10150*/  LDL.LU R9, [R1+0x14c4] ;  /* 0x0014c40001097983 */ /* 0x001ee80000300800 */
[----:B------:R0:W-:Y:S01]  /*10160*/  STL [R1+0x3d4], R8 ;  /* 0x0003d40801007387 */ /* 0x0001e20000100800 */
[----:B------:R-:W-:-:S03]  /*10170*/  SEL R0, R57, R0, !P4 ;  /* 0x0000000039007207 */ /* 0x000fc60006000000 */
[----:B0-----:R-:W2:Y:S04]  /*10180*/  LDL.LU R8, [R1+0x14c0] ;  /* 0x0014c00001087983 */ /* 0x001ea80000300800 */
[----:B------:R0:W-:Y:S01]  /*10190*/  STL [R1+0x3d0], R7 ;  /* 0x0003d00701007387 */ /* 0x0001e20000100800 */
[----:B------:R-:W-:-:S03]  /*101a0*/  SEL R59, R57, R59, !P4 ;  /* 0x0000003b393b7207 */ /* 0x000fc60006000000 */
[----:B0-----:R-:W2:Y:S04]  /*101b0*/  LDL.LU R7, [R1+0x14bc] ;  /* 0x0014bc0001077983 */ /* 0x001ea80000300800 */
[----:B------:R0:W-:Y:S04]  /*101c0*/  STL [R1+0x3cc], R6 ;  /* 0x0003cc0601007387 */ /* 0x0001e80000100800 */
        /* <DEDUP_REMOVED lines=8> */
[----:B0-----:R-:W3:Y:S04]  /*10250*/  LDL.LU R0, [R1+0x14a8] ;  /* 0x0014a80001007983 */ /* 0x001ee80000300800 */
[----:B------:R0:W-:Y:S04]  /*10260*/  STL [R1+0x3b8], R59 ;  /* 0x0003b83b01007387 */ /* 0x0001e80000100800 */
[----:B0-----:R-:W4:Y:S01]  /*10270*/  LDL.LU R59, [R1+0x14a4] ;  /* 0x0014a400013b7983 */ /* 0x001f220000300800 */
[----:B------:R-:W-:-:S02]  /*10280*/  SEL R41, R57, R41, !P4 ;  /* 0x0000002939297207 */ /* 0x000fc40006000000 */
[----:B------:R-:W-:-:S03]  /*10290*/  SEL R3, R57, R3, !P4 ;  /* 0x0000000339037207 */ /* 0x000fc60006000000 */
[----:B------:R0:W-:Y:S04]  /*102a0*/  STL [R1+0x3b4], R41 ;  /* 0x0003b42901007387 */ /* 0x0001e80000100800 */
[----:B------:R1:W-:Y:S01]  /*102b0*/  STL [R1+0x3b0], R3 ;  /* 0x0003b00301007387 */ /* 0x0003e20000100800 */
[C---:B0-----:R-:W-:Y:S02]  /*102c0*/  SEL R41, R57.reuse, R56, !P4 ;  /* 0x0000003839297207 */ /* 0x041fe40006000000 */
[----:B-1----:R-:W-:-:S03]  /*102d0*/  SEL R3, R57, R58, !P4 ;  /* 0x0000003a39037207 */ /* 0x002fc60006000000 */
[----:B------:R-:W-:Y:S01]  /*102e0*/  STL [R1+0x3ac], R41 ;  /* 0x0003ac2901007387 */ /* 0x000fe20000100800 */
[----:B------:R-:W-:-:S03]  /*102f0*/  SEL R56, R57, R60, !P4 ;  /* 0x0000003c39387207 */ /* 0x000fc60006000000 */
[----:B------:R3:W-:Y:S04]  /*10300*/  STL [R1+0x3a8], R3 ;  /* 0x0003a80301007387 */ /* 0x0007e80000100800 */
[----:B------:R-:W-:Y:S01]  /*10310*/  STL [R1+0x3a4], R56 ;  /* 0x0003a43801007387 */ /* 0x000fe20000100800 */
[C---:B--2---:R-:W-:Y:S02]  /*10320*/  SEL R2, R57.reuse, R2, !P4 ;  /* 0x0000000239027207 */ /* 0x044fe40006000000 */
[C---:B---3--:R-:W-:Y:S02]  /*10330*/  SEL R3, R57.reuse, R0, !P4 ;  /* 0x0000000039037207 */ /* 0x048fe40006000000 */
[C---:B------:R-:W-:Y:S02]  /*10340*/  SEL R0, R57.reuse, R4, !P4 ;  /* 0x0000000439007207 */ /* 0x040fe40006000000 */
[----:B----4-:R-:W-:-:S05]  /*10350*/  SEL R41, R57, R59, !P4 ;  /* 0x0000003b39297207 */ /* 0x010fca0006000000 */
[----:B------:R-:W-:Y:S04]  /*10360*/  STL [R1+0x3a0], R41 ;  /* 0x0003a02901007387 */ /* 0x000fe80000100800 */
[----:B------:R0:W-:Y:S04]  /*10370*/  STL [R1+0x39c], R3 ;  /* 0x00039c0301007387 */ /* 0x0001e80000100800 */
[----:B------:R1:W-:Y:S01]  /*10380*/  STL [R1+0x398], R2 ;  /* 0x0003980201007387 */ /* 0x0003e20000100800 */
[----:B0-----:R-:W-:-:S03]  /*10390*/  SEL R3, R57, R5, !P4 ;  /* 0x0000000539037207 */ /* 0x001fc60006000000 */
[----:B------:R0:W-:Y:S01]  /*103a0*/  STL [R1+0x394], R0 ;  /* 0x0003940001007387 */ /* 0x0001e20000100800 */
[----:B-1----:R-:W-:-:S03]  /*103b0*/  SEL R2, R57, R6, !P4 ;  /* 0x0000000639027207 */ /* 0x002fc60006000000 */
[----:B------:R1:W-:Y:S04]  /*103c0*/  STL [R1+0x390], R3 ;  /* 0x0003900301007387 */ /* 0x0003e80000100800 */
[----:B------:R2:W-:Y:S01]  /*103d0*/  STL [R1+0x38c], R2 ;  /* 0x00038c0201007387 */ /* 0x0005e20000100800 */
[C---:B0-----:R-:W-:Y:S02]  /*103e0*/  SEL R0, R57.reuse, R7, !P4 ;  /* 0x0000000739007207 */ /* 0x041fe40006000000 */
[----:B-1----:R-:W-:-:S03]  /*103f0*/  SEL R3, R57, R8, !P4 ;  /* 0x0000000839037207 */ /* 0x002fc60006000000 */
[----:B------:R0:W-:Y:S01]  /*10400*/  STL [R1+0x388], R0 ;  /* 0x0003880001007387 */ /* 0x0001e20000100800 */
[----:B--2---:R-:W-:-:S03]  /*10410*/  SEL R2, R57, R9, !P4 ;  /* 0x0000000939027207 */ /* 0x004fc60006000000 */
        /* <DEDUP_REMOVED lines=31> */
[----:B------:R-:W2:Y:S01]  /*10610*/  LDL.LU R18, [R1+0x18c] ;  /* 0x00018c0001127983 */ /* 0x000ea20000300800 */
[----:B0-----:R-:W-:-:S03]  /*10620*/  SEL R0, R57, R25, !P4 ;  /* 0x0000001939007207 */ /* 0x001fc60006000000 */
[----:B------:R-:W-:Y:S04]  /*10630*/  STL [R1+0x2fc], R2 ;  /* 0x0002fc0201007387 */ /* 0x000fe80000100800 */
[----:B------:R-:W3:Y:S04]  /*10640*/  LDL.LU R56, [R1+0x1a0] ;  /* 0x0001a00001387983 */ /* 0x000ee80000300800 */
[----:B------:R0:W-:Y:S01]  /*10650*/  STL [R1+0x2bc], R0 ;  /* 0x0002bc0001007387 */ /* 0x0001e20000100800 */
[----:B-1----:R-:W-:-:S03]  /*10660*/  SEL R3, R57, R27, !P4 ;  /* 0x0000001b39037207 */ /* 0x002fc60006000000 */
[----:B------:R-:W4:Y:S04]  /*10670*/  LDL.LU R17, [R1+0x1a4] ;  /* 0x0001a40001117983 */ /* 0x000f280000300800 */
[----:B------:R-:W4:Y:S01]  /*10680*/  LDL.LU R4, [R1+0x1b4] ;  /* 0x0001b40001047983 */ /* 0x000f220000300800 */
[----:B0-----:R-:W-:-:S05]  /*10690*/  SEL R0, R57, R26, !P4 ;  /* 0x0000001a39007207 */ /* 0x001fca0006000000 */
[----:B------:R0:W-:Y:S04]  /*106a0*/  STL [R1+0x228], R0 ;  /* 0x0002280001007387 */ /* 0x0001e80000100800 */
[----:B------:R-:W4:Y:S04]  /*106b0*/  LDL.LU R2, [R1+0x1ac] ;  /* 0x0001ac0001027983 */ /* 0x000f280000300800 */
[----:B------:R1:W-:Y:S01]  /*106c0*/  STL [R1+0x218], R3 ;  /* 0x0002180301007387 */ /* 0x0003e20000100800 */
[----:B0-----:R-:W-:-:S03]  /*106d0*/  SEL R0, R57, R30, !P4 ;  /* 0x0000001e39007207 */ /* 0x001fc60006000000 */
[----:B------:R-:W4:Y:S04]  /*106e0*/  LDL.LU R16, [R1+0x194] ;  /* 0x0001940001107983 */ /* 0x000f280000300800 */
[----:B------:R-:W4:Y:S04]  /*106f0*/  LDL.LU R15, [R1+0x190] ;  /* 0x00019000010f7983 */ /* 0x000f280000300800 */
[----:B------:R0:W-:Y:S01]  /*10700*/  STL [R1+0x20c], R0 ;  /* 0x00020c0001007387 */ /* 0x0001e20000100800 */
[----:B-1----:R-:W-:-:S03]  /*10710*/  SEL R3, R57, R31, !P4 ;  /* 0x0000001f39037207 */ /* 0x002fc60006000000 */
[----:B0-----:R-:W4:Y:S04]  /*10720*/  LDL.LU R0, [R1+0x14c] ;  /* 0x00014c0001007983 */ /* 0x001f280000300800 */
[----:B------:R-:W4:Y:S04]  /*10730*/  LDL.LU R14, [R1+0x158] ;  /* 0x00015800010e7983 */ /* 0x000f280000300800 */
[----:B------:R-:W4:Y:S04]  /*10740*/  LDL.LU R13, [R1+0x188] ;  /* 0x00018800010d7983 */ /* 0x000f280000300800 */
[----:B------:R0:W-:Y:S04]  /*10750*/  STL [R1+0x200], R3 ;  /* 0x0002000301007387 */ /* 0x0001e80000100800 */
[----:B------:R-:W4:Y:S04]  /*10760*/  LDL.LU R59, [R1+0x164] ;  /* 0x00016400013b7983 */ /* 0x000f280000300800 */
[----:B------:R-:W4:Y:S01]  /*10770*/  LDL.LU R12, [R1+0x168] ;  /* 0x00016800010c7983 */ /* 0x000f220000300800 */
[----:B0-----:R-:W-:-:S03]  /*10780*/  SEL R3, R57, R32, !P4 ;  /* 0x0000002039037207 */ /* 0x001fc60006000000 */
[----:B------:R-:W4:Y:S04]  /*10790*/  LDL.LU R11, [R1+0x180] ;  /* 0x00018000010b7983 */ /* 0x000f280000300800 */
[----:B------:R0:W-:Y:S04]  /*107a0*/  STL [R1+0x1fc], R3 ;  /* 0x0001fc0301007387 */ /* 0x0001e80000100800 */
[----:B------:R-:W4:Y:S04]  /*107b0*/  LDL.LU R41, [R1+0x184] ;  /* 0x0001840001297983 */ /* 0x000f280000300800 */
[----:B------:R-:W4:Y:S01]  /*107c0*/  LDL.LU R10, [R1+0x17c] ;  /* 0x00017c00010a7983 */ /* 0x000f220000300800 */
[----:B0-----:R-:W-:-:S03]  /*107d0*/  SEL R3, R57, R33, !P4 ;  /* 0x0000002139037207 */ /* 0x001fc60006000000 */
[----:B------:R-:W4:Y:S04]  /*107e0*/  LDL.LU R9, [R1+0x174] ;  /* 0x0001740001097983 */ /* 0x000f280000300800 */
[----:B------:R0:W-:Y:S01]  /*107f0*/  STL [R1+0x1f8], R3 ;  /* 0x0001f80301007387 */ /* 0x0001e20000100800 */
[----:B------:R-:W-:-:S03]  /*10800*/  SEL R5, R57, R34, !P4 ;  /* 0x0000002239057207 */ /* 0x000fc60006000000 */
[----:B0-----:R-:W4:Y:S04]  /*10810*/  LDL.LU R3, [R1+0x178] ;  /* 0x0001780001037983 */ /* 0x001f280000300800 */
[----:B------:R-:W4:Y:S04]  /*10820*/  LDL.LU R8, [R1+0x16c] ;  /* 0x00016c0001087983 */ /* 0x000f280000300800 */
[----:B------:R-:W4:Y:S04]  /*10830*/  LDL.LU R7, [R1+0x154] ;  /* 0x0001540001077983 */ /* 0x000f280000300800 */
[----:B------:R0:W-:Y:S04]  /*10840*/  STL [R1+0x1f0], R5 ;  /* 0x0001f00501007387 */ /* 0x0001e80000100800 */
[----:B------:R-:W4:Y:S01]  /*10850*/  LDL.LU R60, [R1+0x150] ;  /* 0x00015000013c7983 */ /* 0x000f220000300800 */
[----:B------:R-:W-:-:S03]  /*10860*/  SEL R19, R57, R35, !P4 ;  /* 0x0000002339137207 */ /* 0x000fc60006000000 */
[----:B------:R-:W4:Y:S04]  /*10870*/  LDL.LU R6, [R1+0xfc] ;  /* 0x0000fc0001067983 */ /* 0x000f280000300800 */
[----:B0-----:R-:W4:Y:S04]  /*10880*/  LDL.LU R5, [R1+0x11c] ;  /* 0x00011c0001057983 */ /* 0x001f280000300800 */
[----:B------:R3:W-:Y:S04]  /*10890*/  STL [R1+0x1ec], R19 ;  /* 0x0001ec1301007387 */ /* 0x0007e80000100800 */
[----:B------:R-:W4:Y:S01]  /*108a0*/  LDL.LU R58, [R1+0x148] ;  /* 0x00014800013a7983 */ /* 0x000f220000300800 */
[----:B--2---:R-:W-:-:S02]  /*108b0*/  SEL R18, R57, R18, !P4 ;  /* 0x0000001239127207 */ /* 0x004fc40006000000 */
[C---:B---3--:R-:W-:Y:S02]  /*108c0*/  SEL R19, R57.reuse, R56, !P4 ;  /* 0x0000003839137207 */ /* 0x048fe40006000000 */
[----:B------:R-:W2:Y:S04]  /*108d0*/  LDL.LU R56, [R1+0x120] ;  /* 0x0001200001387983 */ /* 0x000ea80000300800 */
[----:B------:R4:W-:Y:S04]  /*108e0*/  STL [R1+0x1d8], R18 ;  /* 0x0001d81201007387 */ /* 0x0009e80000100800 */
[----:B------:R-:W-:Y:S01]  /*108f0*/  STL [R1+0x1d4], R19 ;  /* 0x0001d41301007387 */ /* 0x000fe20000100800 */
[----:B----4-:R-:W-:-:S02]  /*10900*/  SEL R18, R57, R17, !P4 ;  /* 0x0000001139127207 */ /* 0x010fc40006000000 */
[C---:B------:R-:W-:Y:S02]  /*10910*/  SEL R17, R57.reuse, R4, !P4 ;  /* 0x0000000439117207 */ /* 0x040fe40006000000 */
[----:B------:R-:W3:Y:S04]  /*10920*/  LDL.LU R4, [R1+0x124] ;  /* 0x0001240001047983 */ /* 0x000ee80000300800 */
[----:B------:R0:W-:Y:S04]  /*10930*/  STL [R1+0x1cc], R18 ;  /* 0x0001cc1201007387 */ /* 0x0001e80000100800 */
[----:B------:R1:W-:Y:S01]  /*10940*/  STL [R1+0x1c0], R17 ;  /* 0x0001c01101007387 */ /* 0x0003e20000100800 */
[----:B0-----:R-:W-:-:S03]  /*10950*/  SEL R18, R57, R2, !P4 ;  /* 0x0000000239127207 */ /* 0x001fc60006000000 */
[----:B------:R-:W4:Y:S01]  /*10960*/  LDL.LU R2, [R1+0x140] ;  /* 0x0001400001027983 */ /* 0x000f220000300800 */
[C---:B-1----:R-:W-:Y:S02]  /*10970*/  SEL R17, R57.reuse, R16, !P4 ;  /* 0x0000001039117207 */ /* 0x042fe40006000000 */
[C---:B------:R-:W-:Y:S01]  /*10980*/  SEL R15, R57.reuse, R15, !P4 ;  /* 0x0000000f390f7207 */ /* 0x040fe20006000000 */
[----:B------:R-:W-:Y:S04]  /*10990*/  STL [R1+0x1bc], R18 ;  /* 0x0001bc1201007387 */ /* 0x000fe80000100800 */
[----:B------:R-:W-:Y:S01]  /*109a0*/  STL [R1+0x1b4], R17 ;  /* 0x0001b41101007387 */ /* 0x000fe20000100800 */
[----:B------:R-:W-:-:S03]  /*109b0*/  SEL R16, R57, R0, !P4 ;  /* 0x0000000039107207 */ /* 0x000fc60006000000 */
[----:B------:R-:W4:Y:S04]  /*109c0*/  LDL.LU R0, [R1+0x144] ;  /* 0x0001440001007983 */ /* 0x000f280000300800 */
[----:B------:R0:W-:Y:S01]  /*109d0*/  STL [R1+0x1ac], R15 ;  /* 0x0001ac0f01007387 */ /* 0x0001e20000100800 */
[----:B------:R-:W-:-:S03]  /*109e0*/  SEL R13, R57, R13, !P4 ;  /* 0x0000000d390d7207 */ /* 0x000fc60006000000 */
[----:B------:R-:W-:Y:S01]  /*109f0*/  STL [R1+0x1a4], R16 ;  /* 0x0001a41001007387 */ /* 0x000fe20000100800 */
[C---:B0-----:R-:W-:Y:S02]  /*10a00*/  SEL R15, R57.reuse, R14, !P4 ;  /* 0x0000000e390f7207 */ /* 0x041fe40006000000 */
[----:B------:R-:W-:-:S03]  /*10a10*/  SEL R14, R57, R59, !P4 ;  /* 0x0000003b390e7207 */ /* 0x000fc60006000000 */
[----:B------:R-:W-:Y:S04]  /*10a20*/  STL [R1+0x1a0], R15 ;  /* 0x0001a00f01007387 */ /* 0x000fe80000100800 */
[----:B------:R-:W4:Y:S01]  /*10a30*/  LDL.LU R59, [R1+0x138] ;  /* 0x00013800013b7983 */ /* 0x000f220000300800 */
[----:B------:R-:W-:-:S03]  /*10a40*/  SEL R11, R57, R11, !P4 ;  /* 0x0000000b390b7207 */ /* 0x000fc60006000000 */
[----:B------:R0:W-:Y:S04]  /*10a50*/  STL [R1+0x194], R13 ;  /* 0x0001940d01007387 */ /* 0x0001e80000100800 */
[----:B------:R-:W-:Y:S01]  /*10a60*/  STL [R1+0x190], R14 ;  /* 0x0001900e01007387 */ /* 0x000fe20000100800 */
[C---:B0-----:R-:W-:Y:S02]  /*10a70*/  SEL R13, R57.reuse, R12, !P4 ;  /* 0x0000000c390d7207 */ /* 0x041fe40006000000 */
[----:B------:R-:W-:-:S03]  /*10a80*/  SEL R12, R57, R41, !P4 ;  /* 0x00000029390c7207 */ /* 0x000fc60006000000 */
[----:B------:R-:W-:Y:S04]  /*10a90*/  STL [R1+0x18c], R13 ;  /* 0x00018c0d01007387 */ /* 0x000fe80000100800 */
[----:B------:R-:W4:Y:S04]  /*10aa0*/  LDL.LU R41, [R1+0x12c] ;  /* 0x00012c0001297983 */ /* 0x000f280000300800 */
[----:B------:R0:W-:Y:S01]  /*10ab0*/  STL [R1+0x188], R11 ;  /* 0x0001880b01007387 */ /* 0x0001e20000100800 */
[----:B------:R-:W-:-:S03]  /*10ac0*/  SEL R9, R57, R9, !P4 ;  /* 0x0000000939097207 */ /* 0x000fc60006000000 */
[----:B------:R-:W-:Y:S01]  /*10ad0*/  STL [R1+0x184], R12 ;  /* 0x0001840c01007387 */ /* 0x000fe20000100800 */
[C---:B0-----:R-:W-:Y:S02]  /*10ae0*/  SEL R11, R57.reuse, R10, !P4 ;  /* 0x0000000a390b7207 */ /* 0x041fe40006000000 */
[----:B------:R-:W-:-:S03]  /*10af0*/  SEL R10, R57, R3, !P4 ;  /* 0x00000003390a7207 */ /* 0x000fc60006000000 */
[----:B------:R-:W-:Y:S04]  /*10b00*/  STL [R1+0x180], R11 ;  /* 0x0001800b01007387 */ /* 0x000fe80000100800 */
[----:B------:R-:W4:Y:S04]  /*10b10*/  LDL.LU R3, [R1+0x130] ;  /* 0x0001300001037983 */ /* 0x000f280000300800 */
[----:B------:R0:W-:Y:S04]  /*10b20*/  STL [R1+0x17c], R9 ;  /* 0x00017c0901007387 */ /* 0x0001e80000100800 */
[----:B------:R-:W-:Y:S01]  /*10b30*/  STL [R1+0x178], R10 ;  /* 0x0001780a01007387 */ /* 0x000fe20000100800 */
[----:B0-----:R-:W-:-:S02]  /*10b40*/  SEL R9, R57, R8, !P4 ;  /* 0x0000000839097207 */ /* 0x001fc40006000000 */
[----:B------:R-:W-:-:S03]  /*10b50*/  SEL R8, R57, R60, !P4 ;  /* 0x0000003c39087207 */ /* 0x000fc60006000000 */
[----:B------:R-:W-:Y:S04]  /*10b60*/  STL [R1+0x174], R9 ;  /* 0x0001740901007387 */ /* 0x000fe80000100800 */
[----:B------:R-:W4:Y:S01]  /*10b70*/  LDL.LU R60, [R1+0x128] ;  /* 0x00012800013c7983 */ /* 0x000f220000300800 */
[----:B------:R-:W-:-:S05]  /*10b80*/  SEL R7, R57, R7, !P4 ;  /* 0x0000000739077207 */ /* 0x000fca0006000000 */
[----:B------:R0:W-:Y:S04]  /*10b90*/  STL [R1+0x16c], R7 ;  /* 0x00016c0701007387 */ /* 0x0001e80000100800 */
[----:B------:R-:W-:Y:S01]  /*10ba0*/  STL [R1+0x168], R8 ;  /* 0x0001680801007387 */ /* 0x000fe20000100800 */
[C---:B0-----:R-:W-:Y:S02]  /*10bb0*/  SEL R7, R57.reuse, R6, !P4 ;  /* 0x0000000639077207 */ /* 0x041fe40006000000 */
[C---:B------:R-:W-:Y:S02]  /*10bc0*/  SEL R6, R57.reuse, R5, !P4 ;  /* 0x0000000539067207 */ /* 0x040fe40006000000 */
[C---:B------:R-:W-:Y:S01]  /*10bd0*/  SEL R5, R57.reuse, R58, !P4 ;  /* 0x0000003a39057207 */ /* 0x040fe20006000000 */
[----:B------:R-:W-:Y:S04]  /*10be0*/  STL [R1+0x164], R7 ;  /* 0x0001640701007387 */ /* 0x000fe80000100800 */
[----:B------:R-:W4:Y:S04]  /*10bf0*/  LDL.LU R18, [R1+0x104] ;  /* 0x0001040001127983 */ /* 0x000f280000300800 */
[----:B------:R-:W-:Y:S04]  /*10c00*/  STL [R1+0x158], R6 ;  /* 0x0001580601007387 */ /* 0x000fe80000100800 */
[----:B------:R-:W4:Y:S04]  /*10c10*/  LDL.LU R58, [R1+0x100] ;  /* 0x00010000013a7983 */ /* 0x000f280000300800 */
[----:B------:R2:W-:Y:S04]  /*10c20*/  STL [R1+0x154], R5 ;  /* 0x0001540501007387 */ /* 0x0005e80000100800 */
[----:B------:R-:W4:Y:S01]  /*10c30*/  LDL.LU R17, [R1+0xc0] ;  /* 0x0000c00001117983 */ /* 0x000f220000300800 */
[----:B--2---:R-:W-:-:S03]  /*10c40*/  SEL R5, R57, R56, !P4 ;  /* 0x0000003839057207 */ /* 0x004fc60006000000 */
[----:B------:R-:W2:Y:S04]  /*10c50*/  LDL.LU R56, [R1+0xcc] ;  /* 0x0000cc0001387983 */ /* 0x000ea80000300800 */
[----:B------:R3:W-:Y:S02]  /*10c60*/  STL [R1+0x150], R5 ;  /* 0x0001500501007387 */ /* 0x0007e40000100800 */
[C---:B---3--:R-:W-:Y:S02]  /*10c70*/  SEL R5, R57.reuse, R4, !P4 ;  /* 0x0000000439057207 */ /* 0x048fe40006000000 */
[----:B------:R-:W3:Y:S04]  /*10c80*/  LDL.LU R4, [R1+0xf8] ;  /* 0x0000f80001047983 */ /* 0x000ee80000300800 */
[----:B------:R-:W-:Y:S04]  /*10c90*/  STL [R1+0x14c], R5 ;  /* 0x00014c0501007387 */ /* 0x000fe80000100800 */
[----:B------:R-:W3:Y:S04]  /*10ca0*/  LDL.LU R16, [R1+0xd0] ;  /* 0x0000d00001107983 */ /* 0x000ee80000300800 */
[----:B------:R-:W3:Y:S01]  /*10cb0*/  LDL.LU R15, [R1+0xd8] ;  /* 0x0000d800010f7983 */ /* 0x000ee20000300800 */
[----:B----4-:R-:W-:-:S05]  /*10cc0*/  SEL R2, R57, R2, !P4 ;  /* 0x0000000239027207 */ /* 0x010fca0006000000 */
[----:B------:R0:W-:Y:S04]  /*10cd0*/  STL [R1+0x148], R2 ;  /* 0x0001480201007387 */ /* 0x0001e80000100800 */
[----:B0-----:R-:W4:Y:S01]  /*10ce0*/  LDL.LU R2, [R1+0xf0] ;  /* 0x0000f00001027983 */ /* 0x001f220000300800 */
[----:B------:R-:W-:-:S03]  /*10cf0*/  SEL R0, R57, R0, !P4 ;  /* 0x0000000039007207 */ /* 0x000fc60006000000 */
[----:B------:R-:W4:Y:S04]  /*10d00*/  LDL.LU R14, [R1+0xf4] ;  /* 0x0000f400010e7983 */ /* 0x000f280000300800 */
[----:B------:R-:W4:Y:S04]  /*10d10*/  LDL.LU R13, [R1+0xec] ;  /* 0x0000ec00010d7983 */ /* 0x000f280000300800 */
[----:B------:R0:W-:Y:S04]  /*10d20*/  STL [R1+0x144], R0 ;  /* 0x0001440001007387 */ /* 0x0001e80000100800 */
[----:B0-----:R-:W4:Y:S01]  /*10d30*/  LDL.LU R0, [R1+0xe4] ;  /* 0x0000e40001007983 */ /* 0x001f220000300800 */
[----:B------:R-:W-:-:S03]  /*10d40*/  SEL R5, R57, R59, !P4 ;  /* 0x0000003b39057207 */ /* 0x000fc60006000000 */
[----:B------:R-:W4:Y:S04]  /*10d50*/  LDL.LU R12, [R1+0xe8] ;  /* 0x0000e800010c7983 */ /* 0x000f280000300800 */
[----:B------:R-:W4:Y:S04]  /*10d60*/  LDL.LU R11, [R1+0xdc] ;  /* 0x0000dc00010b7983 */ /* 0x000f280000300800 */
[----:B------:R0:W-:Y:S04]  /*10d70*/  STL [R1+0x140], R5 ;  /* 0x0001400501007387 */ /* 0x0001e80000100800 */
[----:B------:R-:W4:Y:S04]  /*10d80*/  LDL.LU R59, [R1+0xc8] ;  /* 0x0000c800013b7983 */ /* 0x000f280000300800 */
[----:B------:R-:W4:Y:S01]  /*10d90*/  LDL.LU R10, [R1+0xc4] ;  /* 0x0000c400010a7983 */ /* 0x000f220000300800 */
[----:B0-----:R-:W-:-:S03]  /*10da0*/  SEL R5, R57, R41, !P4 ;  /* 0x0000002939057207 */ /* 0x001fc60006000000 */
[----:B------:R-:W4:Y:S04]  /*10db0*/  LDL.LU R9, [R1+0x74] ;  /* 0x0000740001097983 */ /* 0x000f280000300800 */
[----:B------:R-:W-:Y:S04]  /*10dc0*/  STL [R1+0x138], R5 ;  /* 0x0001380501007387 */ /* 0x000fe80000100800 */
[----:B------:R-:W4:Y:S04]  /*10dd0*/  LDL.LU R41, [R1+0x80] ;  /* 0x0000800001297983 */ /* 0x000f280000300800 */
[----:B------:R-:W4:Y:S04]  /*10de0*/  LDL.LU R8, [R1+0xb8] ;  /* 0x0000b80001087983 */ /* 0x000f280000300800 */
[----:B------:R-:W4:Y:S01]  /*10df0*/  LDL.LU R7, [R1+0x84] ;  /* 0x0000840001077983 */ /* 0x000f220000300800 */
[----:B------:R-:W-:-:S05]  /*10e00*/  SEL R3, R57, R3, !P4 ;  /* 0x0000000339037207 */ /* 0x000fca0006000000 */
[----:B------:R0:W-:Y:S04]  /*10e10*/  STL [R1+0x130], R3 ;  /* 0x0001300301007387 */ /* 0x0001e80000100800 */
[----:B0-----:R-:W4:Y:S04]  /*10e20*/  LDL.LU R3, [R1+0x88] ;  /* 0x0000880001037983 */ /* 0x001f280000300800 */
[----:B------:R-:W4:Y:S01]  /*10e30*/  LDL.LU R6, [R1+0xa0] ;  /* 0x0000a00001067983 */ /* 0x000f220000300800 */
[----:B------:R-:W-:-:S03]  /*10e40*/  SEL R19, R57, R60, !P4 ;  /* 0x0000003c39137207 */ /* 0x000fc60006000000 */
[----:B------:R-:W4:Y:S04]  /*10e50*/  LDL.LU R5, [R1+0xa4] ;  /* 0x0000a40001057983 */ /* 0x000f280000300800 */
[----:B------:R0:W-:Y:S04]  /*10e60*/  STL [R1+0x12c], R19 ;  /* 0x00012c1301007387 */ /* 0x0001e80000100800 */
[----:B------:R-:W4:Y:S01]  /*10e70*/  LDL.LU R60, [R1+0x9c] ;  /* 0x00009c00013c7983 */ /* 0x000f220000300800 */
[C---:B------:R-:W-:Y:S02]  /*10e80*/  SEL R18, R57.reuse, R18, !P4 ;  /* 0x0000001239127207 */ /* 0x040fe40006000000 */
[----:B0-----:R-:W-:-:S02]  /*10e90*/  SEL R19, R57, R58, !P4 ;  /* 0x0000003a39137207 */ /* 0x001fc40006000000 */
[----:B------:R-:W4:Y:S04]  /*10ea0*/  LDL.LU R58, [R1+0x90] ;  /* 0x00009000013a7983 */ /* 0x000f280000300800 */
[----:B------:R0:W-:Y:S04]  /*10eb0*/  STL [R1+0x128], R18 ;  /* 0x0001281201007387 */ /* 0x0001e80000100800 */
[----:B------:R-:W-:Y:S01]  /*10ec0*/  STL [R1+0x124], R19 ;  /* 0x0001241301007387 */ /* 0x000fe20000100800 */
[C---:B0-----:R-:W-:Y:S02]  /*10ed0*/  SEL R18, R57.reuse, R17, !P4 ;  /* 0x0000001139127207 */ /* 0x041fe40006000000 */
[----:B--2---:R-:W-:-:S02]  /*10ee0*/  SEL R17, R57, R56, !P4 ;  /* 0x0000003839117207 */ /* 0x004fc40006000000 */
[----:B------:R-:W2:Y:S04]  /*10ef0*/  LDL.LU R56, [R1+0x98] ;  /* 0x0000980001387983 */ /* 0x000ea80000300800 */
[----:B------:R3:W-:Y:S04]  /*10f00*/  STL [R1+0x120], R18 ;  /* 0x0001201201007387 */ /* 0x0007e80000100800 */
[----:B------:R0:W-:Y:S01]  /*10f10*/  STL [R1+0x11c], R17 ;  /* 0x00011c1101007387 */ /* 0x0001e20000100800 */
[----:B---3--:R-:W-:-:S03]  /*10f20*/  SEL R18, R57, R4, !P4 ;  /* 0x0000000439127207 */ /* 0x008fc60006000000 */
[----:B------:R-:W3:Y:S01]  /*10f30*/  LDL.LU R4, [R1+0x8c] ;  /* 0x00008c0001047983 */ /* 0x000ee20000300800 */
[----:B0-----:R-:W-:-:S03]  /*10f40*/  SEL R17, R57, R16, !P4 ;  /* 0x0000001039117207 */ /* 0x001fc60006000000 */
[----:B------:R-:W-:Y:S01]  /*10f50*/  STL [R1+0x104], R18 ;  /* 0x0001041201007387 */ /* 0x000fe20000100800 */
[----:B------:R-:W-:-:S03]  /*10f60*/  SEL R15, R57, R15, !P4 ;  /* 0x0000000f390f7207 */ /* 0x000fc60006000000 */
[----:B------:R-:W-:Y:S01]  /*10f70*/  STL [R1+0x100], R17 ;  /* 0x0001001101007387 */ /* 0x000fe20000100800 */
[----:B----4-:R-:W-:-:S03]  /*10f80*/  SEL R16, R57, R2, !P4 ;  /* 0x0000000239107207 */ /* 0x010fc60006000000 */
[----:B------:R-:W4:Y:S04]  /*10f90*/  LDL.LU R2, [R1+0x7c] ;  /* 0x00007c0001027983 */ /* 0x000f280000300800 */
[----:B------:R0:W-:Y:S01]  /*10fa0*/  STL [R1+0xfc], R15 ;  /* 0x0000fc0f01007387 */ /* 0x0001e20000100800 */
[----:B------:R-:W-:-:S03]  /*10fb0*/  SEL R13, R57, R13, !P4 ;  /* 0x0000000d390d7207 */ /* 0x000fc60006000000 */
[----:B------:R-:W-:Y:S01]  /*10fc0*/  STL [R1+0xf8], R16 ;  /* 0x0000f81001007387 */ /* 0x000fe20000100800 */
[----:B0-----:R-:W-:-:S05]  /*10fd0*/  SEL R15, R57, R14, !P4 ;  /* 0x0000000e390f7207 */ /* 0x001fca0006000000 */
        /* <DEDUP_REMOVED lines=28> */
[----:B------:R-:W-:Y:S01]  /*111a0*/  STL [R1+0xb8], R7 ;  /* 0x0000b80701007387 */ /* 0x000fe20000100800 */
[----:B------:R-:W-:-:S03]  /*111b0*/  SEL R5, R57, R60, !P4 ;  /* 0x0000003c39057207 */ /* 0x000fc60006000000 */
[----:B------:R-:W4:Y:S04]  /*111c0*/  LDL.LU R18, [R1+0x54] ;  /* 0x0000540001127983 */ /* 0x000f280000300800 */
[----:B------:R-:W-:Y:S04]  /*111d0*/  STL [R1+0xa4], R6 ;  /* 0x0000a40601007387 */ /* 0x000fe80000100800 */
[----:B------:R-:W4:Y:S04]  /*111e0*/  LDL.LU R60, [R1+0x5c] ;  /* 0x00005c00013c7983 */ /* 0x000f280000300800 */
[----:B------:R0:W-:Y:S04]  /*111f0*/  STL [R1+0xa0], R5 ;  /* 0x0000a00501007387 */ /* 0x0001e80000100800 */
[----:B------:R-:W4:Y:S01]  /*11200*/  LDL.LU R17, [R1+0x64] ;  /* 0x0000640001117983 */ /* 0x000f220000300800 */
[----:B0-----:R-:W-:-:S03]  /*11210*/  SEL R5, R57, R58, !P4 ;  /* 0x0000003a39057207 */ /* 0x001fc60006000000 */
[----:B------:R-:W4:Y:S04]  /*11220*/  LDL.LU R58, [R1+0x220] ;  /* 0x00022000013a7983 */ /* 0x000f280000300800 */
[----:B------:R2:W-:Y:S02]  /*11230*/  STL [R1+0x9c], R5 ;  /* 0x00009c0501007387 */ /* 0x0005e40000100800 */
[C---:B--2---:R-:W-:Y:S02]  /*11240*/  SEL R5, R57.reuse, R56, !P4 ;  /* 0x0000003839057207 */ /* 0x044fe40006000000 */
[----:B------:R-:W2:Y:S04]  /*11250*/  LDL.LU R56, [R1+0x60] ;  /* 0x0000600001387983 */ /* 0x000ea80000300800 */
[----:B------:R-:W-:Y:S04]  /*11260*/  STL [R1+0x98], R5 ;  /* 0x0000980501007387 */ /* 0x000fe80000100800 */
[----:B------:R-:W2:Y:S04]  /*11270*/  LDL.LU R16, [R1+0x214] ;  /* 0x0002140001107983 */ /* 0x000ea80000300800 */
[----:B------:R-:W2:Y:S01]  /*11280*/  LDL.LU R15, [R1+0x21c] ;  /* 0x00021c00010f7983 */ /* 0x000ea20000300800 */
[----:B---3--:R-:W-:-:S05]  /*11290*/  SEL R4, R57, R4, !P4 ;  /* 0x0000000439047207 */ /* 0x008fca0006000000 */
[----:B------:R0:W-:Y:S04]  /*112a0*/  STL [R1+0x90], R4 ;  /* 0x0000900401007387 */ /* 0x0001e80000100800 */
[----:B------:R-:W3:Y:S04]  /*112b0*/  LDL.LU R6, [R1+0x210] ;  /* 0x0002100001067983 */ /* 0x000ee80000300800 */
[----:B------:R-:W3:Y:S04]  /*112c0*/  LDL.LU R14, [R1+0x208] ;  /* 0x00020800010e7983 */ /* 0x000ee80000300800 */
[----:B------:R-:W3:Y:S01]  /*112d0*/  LDL.LU R13, [R1+0x204] ;  /* 0x00020400010d7983 */ /* 0x000ee20000300800 */
[----:B----4-:R-:W-:-:S05]  /*112e0*/  SEL R2, R57, R2, !P4 ;  /* 0x0000000239027207 */ /* 0x010fca0006000000 */
[----:B------:R-:W-:Y:S04]  /*112f0*/  STL [R1+0x8c], R2 ;  /* 0x00008c0201007387 */ /* 0x000fe80000100800 */
[----:B0-----:R-:W4:Y:S04]  /*11300*/  LDL.LU R4, [R1+0x1a8] ;  /* 0x0001a80001047983 */ /* 0x001f280000300800 */
        /* <DEDUP_REMOVED lines=19> */
[----:B0-----:R-:W4:Y:S01]  /*11440*/  LDL.LU R3, [R1+0x198] ;  /* 0x0001980001037983 */ /* 0x001f220000300800 */
[----:B------:R-:W-:-:S03]  /*11450*/  SEL R19, R57, R60, !P4 ;  /* 0x0000003c39137207 */ /* 0x000fc60006000000 */
[----:B------:R-:W4:Y:S01]  /*11460*/  LDL.LU R60, [R1+0x170] ;  /* 0x00017000013c7983 */ /* 0x000f220000300800 */
[----:B------:R-:W-:-:S05]  /*11470*/  SEL R18, R57, R18, !P4 ;  /* 0x0000001239127207 */ /* 0x000fca0006000000 */
[----:B------:R0:W-:Y:S04]  /*11480*/  STL [R1+0x78], R18 ;  /* 0x0000781201007387 */ /* 0x0001e80000100800 */
[----:B------:R-:W-:Y:S01]  /*11490*/  STL [R1+0x74], R19 ;  /* 0x0000741301007387 */ /* 0x000fe20000100800 */
[C---:B0-----:R-:W-:Y:S02]  /*114a0*/  SEL R18, R57.reuse, R17, !P4 ;  /* 0x0000001139127207 */ /* 0x041fe40006000000 */
[C---:B------:R-:W-:Y:S02]  /*114b0*/  SEL R17, R57.reuse, R58, !P4 ;  /* 0x0000003a39117207 */ /* 0x040fe40006000000 */
[----:B------:R-:W4:Y:S04]  /*114c0*/  LDL.LU R58, [R1+0x160] ;  /* 0x00016000013a7983 */ /* 0x000f280000300800 */
[----:B------:R2:W-:Y:S04]  /*114d0*/  STL [R1+0x6c], R18 ;  /* 0x00006c1201007387 */ /* 0x0005e80000100800 */
[----:B------:R0:W-:Y:S01]  /*114e0*/  STL [R1+0x64], R17 ;  /* 0x0000641101007387 */ /* 0x0001e20000100800 */
[----:B--2---:R-:W-:-:S03]  /*114f0*/  SEL R18, R57, R56, !P4 ;  /* 0x0000003839127207 */ /* 0x004fc60006000000 */
[----:B------:R-:W2:Y:S01]  /*11500*/  LDL.LU R56, [R1+0x15c] ;  /* 0x00015c0001387983 */ /* 0x000ea20000300800 */
[----:B0-----:R-:W-:-:S03]  /*11510*/  SEL R17, R57, R16, !P4 ;  /* 0x0000001039117207 */ /* 0x001fc60006000000 */
[----:B------:R-:W-:Y:S01]  /*11520*/  STL [R1+0x60], R18 ;  /* 0x0000601201007387 */ /* 0x000fe20000100800 */
[----:B------:R-:W-:-:S03]  /*11530*/  SEL R15, R57, R15, !P4 ;  /* 0x0000000f390f7207 */ /* 0x000fc60006000000 */
[----:B------:R-:W-:Y:S01]  /*11540*/  STL [R1+0x5c], R17 ;  /* 0x00005c1101007387 */ /* 0x000fe20000100800 */
[----:B---3--:R-:W-:-:S03]  /*11550*/  SEL R16, R57, R6, !P4 ;  /* 0x0000000639107207 */ /* 0x008fc60006000000 */
[----:B------:R-:W3:Y:S04]  /*11560*/  LDL.LU R6, [R1+0x13c] ;  /* 0x00013c0001067983 */ /* 0x000ee80000300800 */
[----:B------:R0:W-:Y:S01]  /*11570*/  STL [R1+0x54], R15 ;  /* 0x0000540f01007387 */ /* 0x0001e20000100800 */
[----:B------:R-:W-:-:S03]  /*11580*/  SEL R13, R57, R13, !P4 ;  /* 0x0000000d390d7207 */ /* 0x000fc60006000000 */
[----:B------:R-:W-:Y:S01]  /*11590*/  STL [R1+0x50], R16 ;  /* 0x0000501001007387 */ /* 0x000fe20000100800 */
[----:B0-----:R-:W-:-:S05]  /*115a0*/  SEL R15, R57, R14, !P4 ;  /* 0x0000000e390f7207 */ /* 0x001fca0006000000 */
        /* <DEDUP_REMOVED lines=17> */
[----:B------:R0:W-:Y:S04]  /*116c0*/  STL [R1+0x1c], R9 ;  /* 0x00001c0901007387 */ /* 0x0001e80000100800 */
[----:B------:R-:W-:Y:S01]  /*116d0*/  STL [R1+0x18], R10 ;  /* 0x0000180a01007387 */ /* 0x000fe20000100800 */
[C---:B0-----:R-:W-:Y:S02]  /*116e0*/  SEL R9, R57.reuse, R8, !P4 ;  /* 0x0000000839097207 */ /* 0x041fe40006000000 */
[----:B------:R-:W-:-:S03]  /*116f0*/  SEL R8, R57, R7, !P4 ;  /* 0x0000000739087207 */ /* 0x000fc60006000000 */
[----:B------:R-:W-:Y:S01]  /*11700*/  STL [R1+0x14], R9 ;  /* 0x0000140901007387 */ /* 0x000fe20000100800 */
[----:B------:R-:W-:-:S03]  /*11710*/  SEL R7, R57, R5, !P4 ;  /* 0x0000000539077207 */ /* 0x000fc60006000000 */
[----:B------:R-:W4:Y:S04]  /*11720*/  LDL.LU R5, [R1+0x110] ;  /* 0x0001100001057983 */ /* 0x000f280000300800 */
[----:B------:R0:W-:Y:S04]  /*11730*/  STL [R1+0x10], R8 ;  /* 0x0000100801007387 */ /* 0x0001e80000100800 */
[----:B------:R1:W-:Y:S01]  /*11740*/  STL [R1+0xc], R7 ;  /* 0x00000c0701007387 */ /* 0x0003e20000100800 */
[C---:B0-----:R-:W-:Y:S02]  /*11750*/  SEL R8, R57.reuse, R59, !P4 ;  /* 0x0000003b39087207 */ /* 0x041fe40006000000 */
[----:B-1----:R-:W-:-:S03]  /*11760*/  SEL R7, R57, R41, !P4 ;  /* 0x0000002939077207 */ /* 0x002fc60006000000 */
[----:B------:R-:W-:Y:S01]  /*11770*/  STL [R1+0x8], R8 ;  /* 0x0000080801007387 */ /* 0x000fe20000100800 */
[----:B------:R-:W-:-:S03]  /*11780*/  SEL R41, R57, R3, !P4 ;  /* 0x0000000339297207 */ /* 0x000fc60006000000 */
[----:B------:R-:W4:Y:S04]  /*11790*/  LDL.LU R3, [R1+0x34] ;  /* 0x0000340001037983 */ /* 0x000f280000300800 */
[----:B------:R0:W-:Y:S04]  /*117a0*/  STL [R1+0x4], R7 ;  /* 0x0000040701007387 */ /* 0x0001e80000100800 */
[----:B------:R-:W-:Y:S01]  /*117b0*/  STL [R1+0x1438], R41 ;  /* 0x0014382901007387 */ /* 0x000fe20000100800 */
[----:B------:R-:W-:-:S03]  /*117c0*/  SEL R59, R57, R60, !P4 ;  /* 0x0000003c393b7207 */ /* 0x000fc60006000000 */
[----:B------:R-:W4:Y:S04]  /*117d0*/  LDL.LU R60, [R1+0x10c] ;  /* 0x00010c00013c7983 */ /* 0x000f280000300800 */
[----:B------:R-:W-:Y:S01]  /*117e0*/  STL [R1+0x143c], R59 ;  /* 0x00143c3b01007387 */ /* 0x000fe20000100800 */
[----:B------:R-:W-:-:S05]  /*117f0*/  SEL R58, R57, R58, !P4 ;  /* 0x0000003a393a7207 */ /* 0x000fca0006000000 */
[----:B------:R-:W-:Y:S04]  /*11800*/  STL [R1+0x1440], R58 ;  /* 0x0014403a01007387 */ /* 0x000fe80000100800 */
[----:B------:R-:W4:Y:S04]  /*11810*/  LDL.LU R18, [R1+0x40] ;  /* 0x0000400001127983 */ /* 0x000f280000300800 */
[----:B------:R-:W4:Y:S01]  /*11820*/  LDL.LU R19, [R1+0x108] ;  /* 0x0001080001137983 */ /* 0x000f220000300800 */
[----:B--2---:R-:W-:-:S05]  /*11830*/  SEL R56, R57, R56, !P4 ;  /* 0x0000003839387207 */ /* 0x004fca0006000000 */
[----:B------:R-:W-:Y:S04]  /*11840*/  STL [R1+0x1444], R56 ;  /* 0x0014443801007387 */ /* 0x000fe80000100800 */
[----:B------:R-:W2:Y:S04]  /*11850*/  LDL.LU R20, [R1+0x94] ;  /* 0x0000940001147983 */ /* 0x000ea80000300800 */
[----:B------:R-:W2:Y:S01]  /*11860*/  LDL.LU R21, [R1+0xac] ;  /* 0x0000ac0001157983 */ /* 0x000ea20000300800 */
[----:B---3--:R-:W-:-:S05]  /*11870*/  SEL R11, R57, R6, !P4 ;  /* 0x00000006390b7207 */ /* 0x008fca0006000000 */
[----:B------:R-:W-:Y:S04]  /*11880*/  STL [R1+0x1448], R11 ;  /* 0x0014480b01007387 */ /* 0x000fe80000100800 */
[----:B------:R-:W3:Y:S04]  /*11890*/  LDL.LU R22, [R1+0xe0] ;  /* 0x0000e00001167983 */ /* 0x000ee80000300800 */
[----:B------:R-:W3:Y:S01]  /*118a0*/  LDL.LU R10, [R1+0xd4] ;  /* 0x0000d400010a7983 */ /* 0x000ee20000300800 */
[----:B----4-:R-:W-:-:S05]  /*118b0*/  SEL R12, R57, R4, !P4 ;  /* 0x00000004390c7207 */ /* 0x010fca0006000000 */
[----:B------:R-:W-:Y:S04]  /*118c0*/  STL [R1+0x144c], R12 ;  /* 0x00144c0c01007387 */ /* 0x000fe80000100800 */
[----:B------:R-:W4:Y:S01]  /*118d0*/  LDL.LU R9, [R1+0xb0] ;  /* 0x0000b00001097983 */ /* 0x000f220000300800 */
[----:B------:R-:W-:-:S03]  /*118e0*/  SEL R13, R57, R0, !P4 ;  /* 0x00000000390d7207 */ /* 0x000fc60006000000 */
[----:B------:R-:W4:Y:S04]  /*118f0*/  LDL.LU R0, [R1+0xb4] ;  /* 0x0000b40001007983 */ /* 0x000f280000300800 */
[----:B------:R-:W-:Y:S01]  /*11900*/  STL [R1+0x1450], R13 ;  /* 0x0014500d01007387 */ /* 0x000fe20000100800 */
[----:B------:R-:W-:-:S03]  /*11910*/  SEL R14, R57, R2, !P4 ;  /* 0x00000002390e7207 */ /* 0x000fc60006000000 */
[----:B------:R-:W4:Y:S04]  /*11920*/  LDL.LU R2, [R1+0xbc] ;  /* 0x0000bc0001027983 */ /* 0x000f280000300800 */
[----:B------:R-:W4:Y:S04]  /*11930*/  LDL.LU R4, [R1+0xa8] ;  /* 0x0000a80001047983 */ /* 0x000f280000300800 */
[----:B------:R-:W-:Y:S01]  /*11940*/  STL [R1+0x1454], R14 ;  /* 0x0014540e01007387 */ /* 0x000fe20000100800 */
[----:B------:R-:W-:-:S03]  /*11950*/  SEL R15, R57, R5, !P4 ;  /* 0x00000005390f7207 */ /* 0x000fc60006000000 */
[----:B------:R-:W4:Y:S04]  /*11960*/  LDL.LU R5, [R1+0x48] ;  /* 0x0000480001057983 */ /* 0x000f280000300800 */
[----:B------:R-:W4:Y:S04]  /*11970*/  LDL.LU R6, [R1+0x68] ;  /* 0x0000680001067983 */ /* 0x000f280000300800 */
[----:B------:R-:W-:Y:S04]  /*11980*/  STL [R1+0x1458], R15 ;  /* 0x0014580f01007387 */ /* 0x000fe80000100800 */
[----:B0-----:R-:W4:Y:S04]  /*11990*/  LDL.LU R7, [R1+0x70] ;  /* 0x0000700001077983 */ /* 0x001f280000300800 */
[----:B------:R-:W4:Y:S01]  /*119a0*/  LDL.LU R8, [R1+0x58] ;  /* 0x0000580001087983 */ /* 0x000f220000300800 */
[----:B------:R-:W-:-:S05]  /*119b0*/  SEL R16, R57, R3, !P4 ;  /* 0x0000000339107207 */ /* 0x000fca0006000000 */
[----:B------:R-:W-:Y:S04]  /*119c0*/  STL [R1+0x145c], R16 ;  /* 0x00145c1001007387 */ /* 0x000fe80000100800 */
[----:B------:R-:W4:Y:S01]  /*119d0*/  LDL.LU R3, [R1+0x3c] ;  /* 0x00003c0001037983 */ /* 0x000f220000300800 */
[----:B------:R-:W-:-:S03]  /*119e0*/  SEL R17, R57, R60, !P4 ;  /* 0x0000003c39117207 */ /* 0x000fc60006000000 */
[----:B------:R-:W4:Y:S04]  /*119f0*/  LDL.LU R60, [R1+0x38] ;  /* 0x00003800013c7983 */ /* 0x000f280000300800 */
[----:B------:R-:W-:Y:S01]  /*11a00*/  STL [R1+0x1460], R17 ;  /* 0x0014601101007387 */ /* 0x000fe20000100800 */
[C---:B------:R-:W-:Y:S02]  /*11a10*/  SEL R18, R57.reuse, R18, !P4 ;  /* 0x0000001239127207 */ /* 0x040fe40006000000 */
[----:B------:R-:W-:-:S03]  /*11a20*/  SEL R19, R57, R19, !P4 ;  /* 0x0000001339137207 */ /* 0x000fc60006000000 */
[----:B------:R-:W-:Y:S04]  /*11a30*/  STL [R1+0x1464], R18 ;  /* 0x0014641201007387 */ /* 0x000fe80000100800 */
[----:B------:R-:W-:Y:S01]  /*11a40*/  STL [R1+0x1468], R19 ;  /* 0x0014681301007387 */ /* 0x000fe20000100800 */
[C---:B--2---:R-:W-:Y:S02]  /*11a50*/  SEL R20, R57.reuse, R20, !P4 ;  /* 0x0000001439147207 */ /* 0x044fe40006000000 */
[----:B------:R-:W-:-:S03]  /*11a60*/  SEL R21, R57, R21, !P4 ;  /* 0x0000001539157207 */ /* 0x000fc60006000000 */
[----:B------:R-:W-:Y:S04]  /*11a70*/  STL [R1+0x146c], R20 ;  /* 0x00146c1401007387 */ /* 0x000fe80000100800 */
[----:B------:R-:W-:Y:S01]  /*11a80*/  STL [R1+0x1470], R21 ;  /* 0x0014701501007387 */ /* 0x000fe20000100800 */
[C---:B---3--:R-:W-:Y:S02]  /*11a90*/  SEL R22, R57.reuse, R22, !P4 ;  /* 0x0000001639167207 */ /* 0x048fe40006000000 */
[----:B------:R-:W-:-:S03]  /*11aa0*/  SEL R23, R57, R10, !P4 ;  /* 0x0000000a39177207 */ /* 0x000fc60006000000 */
[----:B------:R-:W-:Y:S04]  /*11ab0*/  STL [R1+0x1474], R22 ;  /* 0x0014741601007387 */ /* 0x000fe80000100800 */
[----:B------:R-:W-:Y:S01]  /*11ac0*/  STL [R1+0x1478], R23 ;  /* 0x0014781701007387 */ /* 0x000fe20000100800 */
[----:B----4-:R-:W-:-:S05]  /*11ad0*/  SEL R24, R57, R9, !P4 ;  /* 0x0000000939187207 */ /* 0x010fca0006000000 */
[----:B------:R0:W-:Y:S01]  /*11ae0*/  STL [R1+0x147c], R24 ;  /* 0x00147c1801007387 */ /* 0x0001e20000100800 */
[----:B------:R-:W-:-:S05]  /*11af0*/  SEL R0, R57, R0, !P4 ;  /* 0x0000000039007207 */ /* 0x000fca0006000000 */
[----:B------:R1:W-:Y:S01]  /*11b00*/  STL [R1+0x1480], R0 ;  /* 0x0014800001007387 */ /* 0x0003e20000100800 */
[C---:B------:R-:W-:Y:S02]  /*11b10*/  SEL R2, R57.reuse, R2, !P4 ;  /* 0x0000000239027207 */ /* 0x040fe40006000000 */
[----:B------:R-:W-:-:S03]  /*11b20*/  SEL R4, R57, R4, !P4 ;  /* 0x0000000439047207 */ /* 0x000fc60006000000 */
[----:B------:R-:W-:Y:S04]  /*11b30*/  STL [R1+0x1484], R2 ;  /* 0x0014840201007387 */ /* 0x000fe80000100800 */
[----:B------:R-:W-:Y:S01]  /*11b40*/  STL [R1+0x1488], R4 ;  /* 0x0014880401007387 */ /* 0x000fe20000100800 */
[C---:B------:R-:W-:Y:S02]  /*11b50*/  SEL R5, R57.reuse, R5, !P4 ;  /* 0x0000000539057207 */ /* 0x040fe40006000000 */
[----:B------:R-:W-:-:S03]  /*11b60*/  SEL R6, R57, R6, !P4 ;  /* 0x0000000639067207 */ /* 0x000fc60006000000 */
[----:B------:R-:W-:Y:S01]  /*11b70*/  STL [R1+0x148c], R5 ;  /* 0x00148c0501007387 */ /* 0x000fe20000100800 */
[----:B------:R-:W-:-:S03]  /*11b80*/  SEL R7, R57, R7, !P4 ;  /* 0x0000000739077207 */ /* 0x000fc60006000000 */
[----:B------:R-:W-:Y:S01]  /*11b90*/  STL [R1+0x1490], R6 ;  /* 0x0014900601007387 */ /* 0x000fe20000100800 */
[----:B------:R-:W-:-:S03]  /*11ba0*/  SEL R8, R57, R8, !P4 ;  /* 0x0000000839087207 */ /* 0x000fc60006000000 */
[----:B------:R-:W-:Y:S04]  /*11bb0*/  STL [R1+0x1494], R7 ;  /* 0x0014940701007387 */ /* 0x000fe80000100800 */
[----:B------:R-:W-:Y:S01]  /*11bc0*/  STL [R1+0x1498], R8 ;  /* 0x0014980801007387 */ /* 0x000fe20000100800 */
[----:B------:R-:W-:-:S05]  /*11bd0*/  SEL R9, R57, R3, !P4 ;  /* 0x0000000339097207 */ /* 0x000fca0006000000 */
[----:B------:R-:W-:Y:S01]  /*11be0*/  STL [R1+0x149c], R9 ;  /* 0x00149c0901007387 */ /* 0x000fe20000100800 */
[----:B------:R-:W-:-:S05]  /*11bf0*/  SEL R10, R57, R60, !P4 ;  /* 0x0000003c390a7207 */ /* 0x000fca0006000000 */
[----:B------:R-:W-:Y:S04]  /*11c00*/  STL [R1+0x14a0], R10 ;  /* 0x0014a00a01007387 */ /* 0x000fe80000100800 */
[----:B0-----:R-:W2:Y:S04]  /*11c10*/  LDL.LU R24, [R1+0x224] ;  /* 0x0002240001187983 */ /* 0x001ea80000300800 */
[----:B------:R-:W3:Y:S04]  /*11c20*/  LDL.LU R23, [R1+0x22c] ;  /* 0x00022c0001177983 */ /* 0x000ee80000300800 */
[----:B------:R-:W4:Y:S04]  /*11c30*/  LDL.LU R30, [R1+0x230] ;  /* 0x00023000011e7983 */ /* 0x000f280000300800 */
[----:B------:R-:W2:Y:S04]  /*11c40*/  LDL.LU R31, [R1+0x234] ;  /* 0x00023400011f7983 */ /* 0x000ea80000300800 */
        /* <DEDUP_REMOVED lines=8> */
[----:B------:R-:W3:Y:S04]  /*11cd0*/  LDL.LU R18, [R1+0x258] ;  /* 0x0002580001127983 */ /* 0x000ee80000300800 */
        /* <DEDUP_REMOVED lines=10> */
[----:B------:R-:W4:Y:S01]  /*11d80*/  LDL.LU R59, [R1+0x284] ;  /* 0x00028400013b7983 */ /* 0x000f220000300800 */
[----:B------:R-:W-:-:S02]  /*11d90*/  IMAD R26, R55, UR12, RZ ;  /* 0x0000000c371a7c24 */ /* 0x000fc4000f8e02ff */
[----:B------:R-:W-:Y:S02]  /*11da0*/  IMAD R27, R42, UR12, RZ ;  /* 0x0000000c2a1b7c24 */ /* 0x000fe4000f8e02ff */
[----:B------:R-:W-:Y:S01]  /*11db0*/  @!P1 IMAD.MOV R29, RZ, RZ, -R29 ;  /* 0x000000ffff1d9224 */ /* 0x000fe200078e0a1d */
[C---:B------:R-:W-:Y:S01]  /*11dc0*/  LEA R60, P1, R26.reuse, UR14, 0x1 ;  /* 0x0000000e1a3c7c11 */ /* 0x040fe2000f8208ff */
[----:B------:R-:W-:Y:S01]  /*11dd0*/  @!P2 IMAD.MOV R45, RZ, RZ, -R45 ;  /* 0x000000ffff2da224 */ /* 0x000fe200078e0a2d */
[----:B------:R-:W-:Y:S01]  /*11de0*/  LEA R3, P2, R27, UR14, 0x1 ;  /* 0x0000000e1b037c11 */ /* 0x000fe2000f8408ff */
[----:B------:R-:W-:Y:S01]  /*11df0*/  IMAD R25, R61, UR6, RZ ;  /* 0x000000063d197c24 */ /* 0x000fe2000f8e02ff */
[----:B------:R-:W-:Y:S02]  /*11e00*/  LEA.HI.X.SX32 R61, R26, UR15, 0x1, P1 ;  /* 0x0000000f1a3d7c11 */ /* 0x000fe400088f0eff */
[----:B-1----:R-:W-:Y:S01]  /*11e10*/  LEA.HI.X.SX32 R0, R27, UR15, 0x1, P2 ;  /* 0x0000000f1b007c11 */ /* 0x002fe200090f0eff */
[----:B------:R-:W-:Y:S04]  /*11e20*/  STL [R1+0x9e0], R3 ;  /* 0x0009e00301007387 */ /* 0x000fe80000100800 */
[----:B------:R2:W-:Y:S04]  /*11e30*/  STL [R1+0x13fc], R3 ;  /* 0x0013fc0301007387 */ /* 0x0005e80000100800 */
[----:B------:R-:W-:Y:S04]  /*11e40*/  STL.64 [R1+0x968], R60 ;  /* 0x0009683c01007387 */ /* 0x000fe80000100a00 */
[----:B------:R-:W-:Y:S04]  /*11e50*/  STL [R1+0x1404], R60 ;  /* 0x0014043c01007387 */ /* 0x000fe80000100800 */
[----:B------:R3:W-:Y:S04]  /*11e60*/  STL [R1+0x9dc], R0 ;  /* 0x0009dc0001007387 */ /* 0x0007e80000100800 */
[----:B------:R-:W-:Y:S01]  /*11e70*/  STL [R1+0x1400], R61 ;  /* 0x0014003d01007387 */ /* 0x000fe20000100800 */
[----:B--2---:R-:W-:-:S02]  /*11e80*/  IMAD R3, R19, UR7, RZ ;  /* 0x0000000713037c24 */ /* 0x004fc4000f8e02ff */
[----:B---3--:R-:W-:-:S03]  /*11e90*/  IMAD R0, R18, UR7, RZ ;  /* 0x0000000712007c24 */ /* 0x008fc6000f8e02ff */
[----:B------:R0:W-:Y:S01]  /*11ea0*/  STL [R1+0x34], R3 ;  /* 0x0000340301007387 */ /* 0x0001e20000100800 */
[----:B----4-:R-:W-:-:S03]  /*11eb0*/  IMAD R2, R17, UR7, RZ ;  /* 0x0000000711027c24 */ /* 0x010fc6000f8e02ff */
[----:B------:R1:W-:Y:S01]  /*11ec0*/  STL [R1+0x38], R0 ;  /* 0x0000380001007387 */ /* 0x0003e20000100800 */
[----:B0-----:R-:W-:-:S03]  /*11ed0*/  IMAD R3, R16, UR7, RZ ;  /* 0x0000000710037c24 */ /* 0x001fc6000f8e02ff */
[----:B------:R0:W-:Y:S01]  /*11ee0*/  STL [R1+0x3c], R2 ;  /* 0x00003c0201007387 */ /* 0x0001e20000100800 */
[----:B-1----:R-:W-:-:S03]  /*11ef0*/  IMAD R0, R15, UR7, RZ ;  /* 0x000000070f007c24 */ /* 0x002fc6000f8e02ff */
[----:B------:R1:W-:Y:S01]  /*11f00*/  STL [R1+0x40], R3 ;  /* 0x0000400301007387 */ /* 0x0003e20000100800 */
[----:B0-----:R-:W-:-:S03]  /*11f10*/  IMAD R2, R14, UR7, RZ ;  /* 0x000000070e027c24 */ /* 0x001fc6000f8e02ff */
[----:B------:R0:W-:Y:S01]  /*11f20*/  STL [R1+0x48], R0 ;  /* 0x0000480001007387 */ /* 0x0001e20000100800 */
[----:B-1----:R-:W-:-:S03]  /*11f30*/  IMAD R3, R13, UR7, RZ ;  /* 0x000000070d037c24 */ /* 0x002fc6000f8e02ff */
[----:B------:R1:W-:Y:S04]  /*11f40*/  STL [R1+0x58], R2 ;  /* 0x0000580201007387 */ /* 0x0003e80000100800 */
[----:B------:R2:W-:Y:S01]  /*11f50*/  STL [R1+0x68], R3 ;  /* 0x0000680301007387 */ /* 0x0005e20000100800 */
[----:B0-----:R-:W-:Y:S02]  /*11f60*/  IMAD R0, R12, UR7, RZ ;  /* 0x000000070c007c24 */ /* 0x001fe4000f8e02ff */
[----:B-1----:R-:W-:-:S03]  /*11f70*/  IMAD R2, R11, UR7, RZ ;  /* 0x000000070b027c24 */ /* 0x002fc6000f8e02ff */
[----:B------:R-:W-:Y:S01]  /*11f80*/  STL [R1+0x70], R0 ;  /* 0x0000700001007387 */ /* 0x000fe20000100800 */
[----:B--2---:R-:W-:-:S03]  /*11f90*/  IMAD R3, R56, UR7, RZ ;  /* 0x0000000738037c24 */ /* 0x004fc6000f8e02ff */
[----:B------:R0:W-:Y:S04]  /*11fa0*/  STL [R1+0x94], R2 ;  /* 0x0000940201007387 */ /* 0x0001e80000100800 */
[----:B------:R-:W-:Y:S01]  /*11fb0*/  STL [R1+0xa8], R3 ;  /* 0x0000a80301007387 */ /* 0x000fe20000100800 */
[----:B0-----:R-:W-:-:S03]  /*11fc0*/  IMAD R2, R41, UR7, RZ ;  /* 0x0000000729027c24 */ /* 0x001fc6000f8e02ff */
[----:B------:R-:W2:Y:S01]  /*11fd0*/  LDL.LU R41, [R1+0x288] ;  /* 0x0002880001297983 */ /* 0x000ea20000300800 */
[----:B------:R-:W-:-:S05]  /*11fe0*/  IMAD R0, R58, UR7, RZ ;  /* 0x000000073a007c24 */ /* 0x000fca000f8e02ff */
[----:B------:R0:W-:Y:S04]  /*11ff0*/  STL [R1+0xac], R0 ;  /* 0x0000ac0001007387 */ /* 0x0001e80000100800 */
[----:B------:R1:W-:Y:S04]  /*12000*/  STL [R1+0xb0], R2 ;  /* 0x0000b00201007387 */ /* 0x0003e80000100800 */
[----:B------:R-:W3:Y:S01]  /*12010*/  LDL.LU R61, [R1+0x28c] ;  /* 0x00028c00013d7983 */ /* 0x000ee20000300800 */
[----:B0-----:R-:W-:-:S03]  /*12020*/  IMAD R0, R59, UR7, RZ ;  /* 0x000000073b007c24 */ /* 0x001fc6000f8e02ff */
        /* <DEDUP_REMOVED lines=8> */
[----:B------:R-:W4:Y:S01]  /*120b0*/  LDL.LU R5, [R1+0x2ac] ;  /* 0x0002ac0001057983 */ /* 0x000f220000300800 */
[----:B------:R-:W-:-:S03]  /*120c0*/  IMAD R26, R24, UR7, RZ ;  /* 0x00000007181a7c24 */ /* 0x000fc6000f8e02ff */
[----:B------:R-:W4:Y:S04]  /*120d0*/  LDL.LU R4, [R1+0x2b0] ;  /* 0x0002b00001047983 */ /* 0x000f280000300800 */
[----:B-1----:R-:W4:Y:S04]  /*120e0*/  LDL.LU R2, [R1+0x2b4] ;  /* 0x0002b40001027983 */ /* 0x002f280000300800 */
[----:B0-----:R-:W4:Y:S01]  /*120f0*/  LDL.LU R0, [R1+0x2b8] ;  /* 0x0002b80001007983 */ /* 0x001f220000300800 */
[----:B------:R-:W-:-:S03]  /*12100*/  @!P5 IMAD.MOV R47, RZ, RZ, -R47 ;  /* 0x000000ffff2fd224 */ /* 0x000fc600078e0a2f */
[----:B------:R-:W4:Y:S01]  /*12110*/  LDL.LU R24, [R1+0x2c0] ;  /* 0x0002c00001187983 */ /* 0x000f220000300800 */
[----:B------:R-:W-:Y:S02]  /*12120*/  @!P3 IMAD.MOV R46, RZ, RZ, -R46 ;  /* 0x000000ffff2eb224 */ /* 0x000fe400078e0a2e */
[----:B------:R-:W-:Y:S02]  /*12130*/  @!P6 IMAD.MOV R28, RZ, RZ, -R28 ;  /* 0x000000ffff1ce224 */ /* 0x000fe400078e0a1c */
[----:B------:R-:W-:Y:S02]  /*12140*/  IMAD R27, R23, UR7, RZ ;  /* 0x00000007171b7c24 */ /* 0x000fe4000f8e02ff */
[----:B------:R-:W-:Y:S01]  /*12150*/  IMAD R42, R22, UR7, RZ ;  /* 0x00000007162a7c24 */ /* 0x000fe2000f8e02ff */
[----:B------:R-:W4:Y:S01]  /*12160*/  LDL.LU R23, [R1+0x2c4] ;  /* 0x0002c40001177983 */ /* 0x000f220000300800 */
[----:B------:R-:W-:-:S03]  /*12170*/  IMAD R55, R21, UR7, RZ ;  /* 0x0000000715377c24 */ /* 0x000fc6000f8e02ff */
[----:B------:R-:W4:Y:S01]  /*12180*/  LDL.LU R22, [R1+0x2c8] ;  /* 0x0002c80001167983 */ /* 0x000f220000300800 */
[C---:B------:R-:W-:Y:S02]  /*12190*/  SEL R50, R57.reuse, R50, !P4 ;  /* 0x0000003239327207 */ /* 0x040fe40006000000 */
[C---:B------:R-:W-:Y:S01]  /*121a0*/  SEL R51, R57.reuse, R51, !P4 ;  /* 0x0000003339337207 */ /* 0x040fe20006000000 */
[----:B------:R-:W4:Y:S01]  /*121b0*/  LDL.LU R21, [R1+0x2cc] ;  /* 0x0002cc0001157983 */ /* 0x000f220000300800 */
        /* <DEDUP_REMOVED lines=16> */
[----:B------:R-:W-:Y:S01]  /*122c0*/  SEL R29, R57, R29, !P4 ;  /* 0x0000001d391d7207 */ /* 0x000fe20006000000 */
[----:B------:R-:W-:Y:S02]  /*122d0*/  IMAD R57, R20, UR7, RZ ;  /* 0x0000000714397c24 */ /* 0x000fe4000f8e02ff */
        /* <DEDUP_REMOVED lines=13> */
[----:B--2---:R-:W-:-:S05]  /*123b0*/  IMAD R41, R41, UR7, RZ ;  /* 0x0000000729297c24 */ /* 0x004fca000f8e02ff */
[----:B------:R0:W-:Y:S04]  /*123c0*/  STL [R1+0xbc], R41 ;  /* 0x0000bc2901007387 */ /* 0x0001e80000100800 */
[----:B0-----:R-:W2:Y:S01]  /*123d0*/  LDL.LU R41, [R1+0x308] ;  /* 0x0003080001297983 */ /* 0x001ea20000300800 */
[----:B---3--:R-:W-:Y:S02]  /*123e0*/  IMAD R61, R61, UR7, RZ ;  /* 0x000000073d3d7c24 */ /* 0x008fe4000f8e02ff */
[----:B----4-:R-:W-:-:S03]  /*123f0*/  IMAD R60, R60, UR7, RZ ;  /* 0x000000073c3c7c24 */ /* 0x010fc6000f8e02ff */
[----:B------:R-:W-:Y:S01]  /*12400*/  STL [R1+0xd4], R61 ;  /* 0x0000d43d01007387 */ /* 0x000fe20000100800 */
[----:B------:R-:W-:-:S03]  /*12410*/  IMAD R3, R3, UR7, RZ ;  /* 0x0000000703037c24 */ /* 0x000fc6000f8e02ff */
[----:B------:R-:W-:Y:S01]  /*12420*/  STL [R1+0xe0], R60 ;  /* 0x0000e03c01007387 */ /* 0x000fe20000100800 */
[----:B------:R-:W-:-:S03]  /*12430*/  IMAD R10, R10, UR7, RZ ;  /* 0x000000070a0a7c24 */ /* 0x000fc6000f8e02ff */
[----:B------:R0:W-:Y:S01]  /*12440*/  STL [R1+0x108], R3 ;  /* 0x0001080301007387 */ /* 0x0001e20000100800 */
[----:B------:R-:W-:-:S03]  /*12450*/  IMAD R9, R9, UR7, RZ ;  /* 0x0000000709097c24 */ /* 0x000fc6000f8e02ff */
[----:B------:R-:W-:Y:S01]  /*12460*/  STL [R1+0x10c], R10 ;  /* 0x00010c0a01007387 */ /* 0x000fe20000100800 */
[----:B0-----:R-:W-:-:S03]  /*12470*/  IMAD R3, R8, UR7, RZ ;  /* 0x0000000708037c24 */ /* 0x001fc6000f8e02ff */
[----:B------:R-:W-:Y:S01]  /*12480*/  STL [R1+0x110], R9 ;  /* 0x0001100901007387 */ /* 0x000fe20000100800 */
[----:B------:R-:W-:Y:S02]  /*12490*/  IMAD R7, R7, UR7, RZ ;  /* 0x0000000707077c24 */ /* 0x000fe4000f8e02ff */
[----:B------:R-:W-:Y:S01]  /*124a0*/  IMAD R6, R6, UR7, RZ ;  /* 0x0000000706067c24 */ /* 0x000fe2000f8e02ff */
[----:B------:R0:W-:Y:S04]  /*124b0*/  STL [R1+0x114], R3 ;  /* 0x0001140301007387 */ /* 0x0001e80000100800 */
[----:B------:R-:W-:Y:S01]  /*124c0*/  STL [R1+0x118], R7 ;  /* 0x0001180701007387 */ /* 0x000fe20000100800 */
[----:B0-----:R-:W-:-:S03]  /*124d0*/  IMAD R3, R5, UR7, RZ ;  /* 0x0000000705037c24 */ /* 0x001fc6000f8e02ff */
[----:B------:R-:W-:Y:S01]  /*124e0*/  STL [R1+0x134], R6 ;  /* 0x0001340601007387 */ /* 0x000fe20000100800 */
[----:B------:R-:W-:Y:S02]  /*124f0*/  IMAD R4, R4, UR7, RZ ;  /* 0x0000000704047c24 */ /* 0x000fe4000f8e02ff */
[----:B------:R-:W-:Y:S01]  /*12500*/  IMAD R2, R2, UR7, RZ ;  /* 0x0000000702027c24 */ /* 0x000fe2000f8e02ff */
[----:B------:R0:W-:Y:S04]  /*12510*/  STL [R1+0x13c], R3 ;  /* 0x00013c0301007387 */ /* 0x0001e80000100800 */
[----:B------:R-:W-:Y:S01]  /*12520*/  STL [R1+0x15c], R4 ;  /* 0x00015c0401007387 */ /* 0x000fe20000100800 */
[----:B0-----:R-:W-:Y:S02]  /*12530*/  IMAD R3, R0, UR7, RZ ;  /* 0x0000000700037c24 */ /* 0x001fe4000f8e02ff */
[----:B------:R-:W-:Y:S01]  /*12540*/  IMAD R0, R24, UR7, RZ ;  /* 0x0000000718007c24 */ /* 0x000fe2000f8e02ff */
[----:B------:R0:W-:Y:S04]  /*12550*/  STL [R1+0x160], R2 ;  /* 0x0001600201007387 */ /* 0x0001e80000100800 */
[----:B------:R1:W-:Y:S04]  /*12560*/  STL [R1+0x170], R3 ;  /* 0x0001700301007387 */ /* 0x0003e80000100800 */
[----:B------:R3:W-:Y:S01]  /*12570*/  STL [R1+0x198], R0 ;  /* 0x0001980001007387 */ /* 0x0007e20000100800 */
[----:B0-----:R-:W-:-:S02]  /*12580*/  IMAD R2, R23, UR7, RZ ;  /* 0x0000000717027c24 */ /* 0x001fc4000f8e02ff */
[----:B-1----:R-:W-:-:S03]  /*12590*/  IMAD R3, R22, UR7, RZ ;  /* 0x0000000716037c24 */ /* 0x002fc6000f8e02ff */
[----:B------:R0:W-:Y:S01]  /*125a0*/  STL [R1+0x19c], R2 ;  /* 0x00019c0201007387 */ /* 0x0001e20000100800 */
[----:B---3--:R-:W-:-:S03]  /*125b0*/  IMAD R0, R21, UR7, RZ ;  /* 0x0000000715007c24 */ /* 0x008fc6000f8e02ff */
[----:B------:R1:W-:Y:S04]  /*125c0*/  STL [R1+0x1a8], R3 ;  /* 0x0001a80301007387 */ /* 0x0003e80000100800 */
[----:B------:R3:W-:Y:S01]  /*125d0*/  STL [R1+0x1b0], R0 ;  /* 0x0001b00001007387 */ /* 0x0007e20000100800 */
[----:B0-----:R-:W-:Y:S02]  /*125e0*/  IMAD R2, R20, UR7, RZ ;  /* 0x0000000714027c24 */ /* 0x001fe4000f8e02ff */
        /* <DEDUP_REMOVED lines=21> */
[----:B------:R-:W-:Y:S01]  /*12740*/  STL [R1+0x208], R3 ;  /* 0x0002080301007387 */ /* 0x000fe20000100800 */
[----:B0-----:R-:W-:-:S03]  /*12750*/  IMAD R2, R59, UR7, RZ ;  /* 0x000000073b027c24 */ /* 0x001fc6000f8e02ff */
[----:B------:R-:W3:Y:S04]  /*12760*/  LDL.LU R59, [R1+0x30c] ;  /* 0x00030c00013b7983 */ /* 0x000ee80000300800 */
[----:B------:R2:W-:Y:S04]  /*12770*/  STL [R1+0x210], R0 ;  /* 0x0002100001007387 */ /* 0x0005e80000100800 */
[----:B------:R0:W-:Y:S04]  /*12780*/  STL [R1+0x214], R2 ;  /* 0x0002140201007387 */ /* 0x0001e80000100800 */
[----:B------:R-:W4:Y:S04]  /*12790*/  LDL.LU R61, [R1+0x310] ;  /* 0x00031000013d7983 */ /* 0x000f280000300800 */
[----:B------:R-:W4:Y:S01]  /*127a0*/  LDL.LU R60, [R1+0x314] ;  /* 0x00031400013c7983 */ /* 0x000f220000300800 */
[----:B--2---:R-:W-:-:S05]  /*127b0*/  IMAD R0, R41, UR7, RZ ;  /* 0x0000000729007c24 */ /* 0x004fca000f8e02ff */
[----:B------:R1:W-:Y:S04]  /*127c0*/  STL [R1+0x21c], R0 ;  /* 0x00021c0001007387 */ /* 0x0003e80000100800 */
        /* <DEDUP_REMOVED lines=8> */
[----:B0-----:R-:W2:Y:S04]  /*12850*/  LDL.LU R2, [R1+0x350] ;  /* 0x0003500001027983 */ /* 0x001ea80000300800 */
[----:B-1----:R-:W2:Y:S04]  /*12860*/  LDL.LU R0, [R1+0x358] ;  /* 0x0003580001007983 */ /* 0x002ea80000300800 */
        /* <DEDUP_REMOVED lines=16> */
[----:B------:R-:W2:Y:S01]  /*12970*/  LDL.LU R41, [R1+0x3c4] ;  /* 0x0003c40001297983 */ /* 0x000ea20000300800 */
[----:B---3--:R-:W-:-:S05]  /*12980*/  IMAD R59, R59, UR7, RZ ;  /* 0x000000073b3b7c24 */ /* 0x008fca000f8e02ff */
[----:B------:R0:W-:Y:S01]  /*12990*/  STL [R1+0x220], R59 ;  /* 0x0002203b01007387 */ /* 0x0001e20000100800 */
[----:B----4-:R-:W-:-:S03]  /*129a0*/  IMAD R61, R61, UR7, RZ ;  /* 0x000000073d3d7c24 */ /* 0x010fc6000f8e02ff */
[----:B0-----:R-:W3:Y:S01]  /*129b0*/  LDL.LU R59, [R1+0x3c0] ;  /* 0x0003c000013b7983 */ /* 0x001ee20000300800 */
[----:B------:R-:W-:-:S03]  /*129c0*/  IMAD R60, R60, UR7, RZ ;  /* 0x000000073c3c7c24 */ /* 0x000fc6000f8e02ff */
[----:B------:R-:W-:Y:S04]  /*129d0*/  STL [R1+0x224], R61 ;  /* 0x0002243d01007387 */ /* 0x000fe80000100800 */
[----:B------:R-:W-:Y:S01]  /*129e0*/  STL [R1+0x22c], R60 ;  /* 0x00022c3c01007387 */ /* 0x000fe20000100800 */
[----:B--2---:R-:W-:Y:S02]  /*129f0*/  IMAD R3, R3, UR7, RZ ;  /* 0x0000000703037c24 */ /* 0x004fe4000f8e02ff */
        /* <DEDUP_REMOVED lines=17> */
[----:B------:R0:W-:Y:S01]  /*12b10*/  STL [R1+0x250], R2 ;  /* 0x0002500201007387 */ /* 0x0001e20000100800 */
[----:B------:R-:W-:-:S03]  /*12b20*/  IMAD R0, R24, UR7, RZ ;  /* 0x0000000718007c24 */ /* 0x000fc6000f8e02ff */
        /* <DEDUP_REMOVED lines=8> */
[----:B------:R0:W-:Y:S01]  /*12bb0*/  STL [R1+0x264], R0 ;  /* 0x0002640001007387 */ /* 0x0001e20000100800 */
[----:B--2---:R-:W-:-:S03]  /*12bc0*/  IMAD R3, R19, UR7, RZ ;  /* 0x0000000713037c24 */ /* 0x004fc6000f8e02ff */
        /* <DEDUP_REMOVED lines=25> */
[----:B------:R-:W4:Y:S04]  /*12d60*/  LDL.LU R61, [R1+0x3b8] ;  /* 0x0003b800013d7983 */ /* 0x000f280000300800 */
[----:B------:R-:W4:Y:S01]  /*12d70*/  LDL.LU R60, [R1+0x3b4] ;  /* 0x0003b400013c7983 */ /* 0x000f220000300800 */
[----:B---3--:R-:W-:-:S05]  /*12d80*/  IMAD R0, R59, UR7, RZ ;  /* 0x000000073b007c24 */ /* 0x008fca000f8e02ff */
[----:B------:R1:W-:Y:S04]  /*12d90*/  STL [R1+0x29c], R0 ;  /* 0x00029c0001007387 */ /* 0x0003e80000100800 */
[----:B------:R-:W3:Y:S04]  /*12da0*/  LDL.LU R3, [R1+0x3b0] ;  /* 0x0003b00001037983 */ /* 0x000ee80000300800 */
[----:B------:R-:W3:Y:S04]  /*12db0*/  LDL.LU R10, [R1+0x3ac] ;  /* 0x0003ac00010a7983 */ /* 0x000ee80000300800 */
[----:B------:R-:W3:Y:S04]  /*12dc0*/  LDL.LU R9, [R1+0x3a8] ;  /* 0x0003a80001097983 */ /* 0x000ee80000300800 */
[----:B------:R-:W3:Y:S04]  /*12dd0*/  LDL.LU R8, [R1+0x3a4] ;  /* 0x0003a40001087983 */ /* 0x000ee80000300800 */
[----:B------:R-:W3:Y:S04]  /*12de0*/  LDL.LU R7, [R1+0x3a0] ;  /* 0x0003a00001077983 */ /* 0x000ee80000300800 */
[----:B------:R-:W3:Y:S04]  /*12df0*/  LDL.LU R6, [R1+0x39c] ;  /* 0x00039c0001067983 */ /* 0x000ee80000300800 */
[----:B------:R-:W3:Y:S04]  /*12e00*/  LDL.LU R5, [R1+0x398] ;  /* 0x0003980001057983 */ /* 0x000ee80000300800 */
[----:B------:R-:W3:Y:S04]  /*12e10*/  LDL.LU R4, [R1+0x394] ;  /* 0x0003940001047983 */ /* 0x000ee80000300800 */
[----:B0-----:R-:W3:Y:S04]  /*12e20*/  LDL.LU R2, [R1+0x390] ;  /* 0x0003900001027983 */ /* 0x001ee80000300800 */
[----:B-1----:R-:W3:Y:S04]  /*12e30*/  LDL.LU R0, [R1+0x38c] ;  /* 0x00038c0001007983 */ /* 0x002ee80000300800 */
        /* <DEDUP_REMOVED lines=16> */
[----:B------:R-:W3:Y:S01]  /*12f40*/  LDL.LU R59, [R1+0x320] ;  /* 0x00032000013b7983 */ /* 0x000ee20000300800 */
[----:B--2---:R-:W-:-:S05]  /*12f50*/  IMAD R41, R41, UR7, RZ ;  /* 0x0000000729297c24 */ /* 0x004fca000f8e02ff */
[----:B------:R0:W-:Y:S04]  /*12f60*/  STL [R1+0x2a0], R41 ;  /* 0x0002a02901007387 */ /* 0x0001e80000100800 */
[----:B0-----:R-:W2:Y:S01]  /*12f70*/  LDL.LU R41, [R1+0x2fc] ;  /* 0x0002fc0001297983 */ /* 0x001ea20000300800 */
[----:B----4-:R-:W-:Y:S02]  /*12f80*/  IMAD R61, R61, UR7, RZ ;  /* 0x000000073d3d7c24 */ /* 0x010fe4000f8e02ff */
[----:B------:R-:W-:-:S03]  /*12f90*/  IMAD R60, R60, UR7, RZ ;  /* 0x000000073c3c7c24 */ /* 0x000fc6000f8e02ff */
[----:B------:R-:W-:Y:S04]  /*12fa0*/  STL [R1+0x2a4], R61 ;  /* 0x0002a43d01007387 */ /* 0x000fe80000100800 */
[----:B------:R-:W-:Y:S01]  /*12fb0*/  STL [R1+0x2a8], R60 ;  /* 0x0002a83c01007387 */ /* 0x000fe20000100800 */
[----:B---3--:R-:W-:Y:S02]  /*12fc0*/  IMAD R3, R3, UR7, RZ ;  /* 0x0000000703037c24 */ /* 0x008fe4000f8e02ff */
        /* <DEDUP_REMOVED lines=196> */
[----:B------:R-:W-:Y:S02]  /*13c10*/  IMAD R4, R4, UR7, RZ ;  /* 0x0000000704047c24 */ /* 0x000fe4000f8e02ff */
[----:B0-----:R-:W-:Y:S01]  /*13c20*/  IMAD R3, R5, UR7, RZ ;  /* 0x0000000705037c24 */ /* 0x001fe2000f8e02ff */
[----:B------:R-:W-:Y:S01]  /*13c30*/  STL [R1+0x12c], R6 ;  /* 0x00012c0601007387 */ /* 0x000fe20000100800 */
[----:B------:R-:W-:-:S03]  /*13c40*/  IMAD R2, R2, UR7, RZ ;  /* 0x0000000702027c24 */ /* 0x000fc6000f8e02ff */
        /* <DEDUP_REMOVED lines=37> */
[----:B0-----:R-:W3:Y:S04]  /*13ea0*/  LDL.LU R3, [R1+0xa0] ;  /* 0x0000a00001037983 */ /* 0x001ee80000300800 */
        /* <DEDUP_REMOVED lines=38> */
[----:B------:R0:W-:Y:S04]  /*14110*/  STL [R1+0x9c], R10 ;  /* 0x00009c0a01007387 */ /* 0x0001e80000100800 */
[----:B0-----:R-:W4:Y:S04]  /*14120*/  LDL.LU R10, [R1+0x14a0] ;  /* 0x0014a000010a7983 */ /* 0x001f280000300800 */
[----:B------:R0:W-:Y:S04]  /*14130*/  STL [R1+0x98], R9 ;  /* 0x0000980901007387 */ /* 0x0001e80000100800 */
[----:B0-----:R-:W3:Y:S01]  /*14140*/  LDL.LU R9, [R1+0x149c] ;  /* 0x00149c0001097983 */ /* 0x001ee20000300800 */
[----:B--2---:R-:W-:-:S02]  /*14150*/  IMAD R8, R8, UR7, RZ ;  /* 0x0000000708087c24 */ /* 0x004fc4000f8e02ff */
[----:B------:R-:W-:-:S03]  /*14160*/  IMAD R7, R7, UR7, RZ ;  /* 0x0000000707077c24 */ /* 0x000fc6000f8e02ff */
[----:B------:R0:W-:Y:S01]  /*14170*/  STL [R1+0x90], R8 ;  /* 0x0000900801007387 */ /* 0x0001e20000100800 */
[----:B------:R-:W-:Y:S02]  /*14180*/  IMAD R6, R6, UR7, RZ ;  /* 0x0000000706067c24 */ /* 0x000fe4000f8e02ff */
[----:B------:R-:W-:Y:S01]  /*14190*/  IMAD R5, R5, UR7, RZ ;  /* 0x0000000705057c24 */ /* 0x000fe2000f8e02ff */
[----:B0-----:R-:W2:Y:S01]  /*141a0*/  LDL.LU R8, [R1+0x1498] ;  /* 0x0014980001087983 */ /* 0x001ea20000300800 */
[----:B------:R-:W-:-:S03]  /*141b0*/  IMAD R4, R4, UR7, RZ ;  /* 0x0000000704047c24 */ /* 0x000fc6000f8e02ff */
[----:B------:R0:W-:Y:S01]  /*141c0*/  STL [R1+0x8c], R7 ;  /* 0x00008c0701007387 */ /* 0x0001e20000100800 */
[----:B------:R-:W-:Y:S02]  /*141d0*/  IMAD R2, R2, UR7, RZ ;  /* 0x0000000702027c24 */ /* 0x000fe4000f8e02ff */
[----:B------:R-:W-:Y:S01]  /*141e0*/  IMAD R0, R0, UR7, RZ ;  /* 0x0000000700007c24 */ /* 0x000fe2000f8e02ff */
[----:B0-----:R-:W2:Y:S04]  /*141f0*/  LDL.LU R7, [R1+0x1494] ;  /* 0x0014940001077983 */ /* 0x001ea80000300800 */
[----:B------:R0:W-:Y:S01]  /*14200*/  STL [R1+0x88], R6 ;  /* 0x0000880601007387 */ /* 0x0001e20000100800 */
[----:B------:R-:W-:Y:S02]  /*14210*/  IMAD R24, R24, UR7, RZ ;  /* 0x0000000718187c24 */ /* 0x000fe4000f8e02ff */
[----:B------:R-:W-:Y:S01]  /*14220*/  IMAD R23, R23, UR7, RZ ;  /* 0x0000000717177c24 */ /* 0x000fe2000f8e02ff */
[----:B0-----:R-:W2:Y:S04]  /*14230*/  LDL.LU R6, [R1+0x1490] ;  /* 0x0014900001067983 */ /* 0x001ea80000300800 */
[----:B------:R0:W-:Y:S01]  /*14240*/  STL [R1+0x84], R5 ;  /* 0x0000840501007387 */ /* 0x0001e20000100800 */
[----:B------:R-:W-:-:S03]  /*14250*/  IMAD R22, R22, UR7, RZ ;  /* 0x0000000716167c24 */ /* 0x000fc6000f8e02ff */
        /* <DEDUP_REMOVED lines=57> */
[----:B0-----:R-:W2:Y:S01]  /*145f0*/  LDL.LU R41, [R1+0x1438] ;  /* 0x0014380001297983 */ /* 0x001ea20000300800 */
[----:B------:R-:W-:-:S02]  /*14600*/  IMAD R60, R60, UR7, RZ ;  /* 0x000000073c3c7c24 */ /* 0x000fc4000f8e02ff */
[----:B------:R-:W-:-:S03]  /*14610*/  IMAD R61, R61, UR7, RZ ;  /* 0x000000073d3d7c24 */ /* 0x000fc6000f8e02ff */
[----:B------:R-:W-:Y:S04]  /*14620*/  STL [R1+0x1408], R60 ;  /* 0x0014083c01007387 */ /* 0x000fe80000100800 */
[----:B------:R3:W-:Y:S02]  /*14630*/  STL [R1+0xc], R61 ;  /* 0x00000c3d01007387 */ /* 0x0007e40000100800 */
[----:B---3--:R-:W-:-:S05]  /*14640*/  IMAD R61, R3, UR7, RZ ;  /* 0x00000007033d7c24 */ /* 0x008fca000f8e02ff */
[----:B------:R-:W-:Y:S01]  /*14650*/  STL [R1+0x140c], R61 ;  /* 0x00140c3d01007387 */ /* 0x000fe20000100800 */
[----:B--2---:R-:W-:-:S03]  /*14660*/  IMAD R3, R41, UR7, RZ ;  /* 0x0000000729037c24 */ /* 0x004fc6000f8e02ff */
[----:B------:R-:W2:Y:S01]  /*14670*/  LDL.LU R41, [R1+0x1434] ;  /* 0x0014340001297983 */ /* 0x000ea20000300800 */
[----:B------:R-:W-:Y:S02]  /*14680*/  IMAD R59, R59, UR7, RZ ;  /* 0x000000073b3b7c24 */ /* 0x000fe4000f8e02ff */
[----:B------:R-:W-:Y:S02]  /*14690*/  IMAD R58, R58, UR7, RZ ;  /* 0x000000073a3a7c24 */ /* 0x000fe4000f8e02ff */
[----:B------:R-:W-:Y:S01]  /*146a0*/  IMAD R56, R56, UR7, RZ ;  /* 0x0000000738387c24 */ /* 0x000fe2000f8e02ff */
[----:B------:R-:W-:Y:S01]  /*146b0*/  STL [R1+0x1410], R3 ;  /* 0x0014100301007387 */ /* 0x000fe20000100800 */
[----:B------:R-:W-:Y:S02]  /*146c0*/  IMAD R11, R11, UR7, RZ ;  /* 0x000000070b0b7c24 */ /* 0x000fe4000f8e02ff */
[----:B------:R-:W-:Y:S01]  /*146d0*/  IMAD R12, R12, UR7, RZ ;  /* 0x000000070c0c7c24 */ /* 0x000fe2000f8e02ff */
[----:B------:R-:W-:Y:S04]  /*146e0*/  STL [R1+0x1414], R59 ;  /* 0x0014143b01007387 */ /* 0x000fe80000100800 */
[----:B------:R-:W-:Y:S04]  /*146f0*/  STL [R1+0x1418], R58 ;  /* 0x0014183a01007387 */ /* 0x000fe80000100800 */
[----:B------:R-:W-:Y:S04]  /*14700*/  STL [R1+0x141c], R56 ;  /* 0x00141c3801007387 */ /* 0x000fe80000100800 */
[----:B------:R0:W-:Y:S01]  /*14710*/  STL [R1+0x1420], R11 ;  /* 0x0014200b01007387 */ /* 0x0001e20000100800 */
[----:B------:R-:W-:-:S02]  /*14720*/  IMAD R13, R13, UR7, RZ ;  /* 0x000000070d0d7c24 */ /* 0x000fc4000f8e02ff */
[----:B------:R-:W-:Y:S01]  /*14730*/  IMAD R14, R14, UR7, RZ ;  /* 0x000000070e0e7c24 */ /* 0x000fe2000f8e02ff */
[----:B0-----:R-:W3:Y:S04]  /*14740*/  LDL.LU R11, [R1+0x38] ;  /* 0x00003800010b7983 */ /* 0x001ee80000300800 */
[----:B------:R0:W-:Y:S01]  /*14750*/  STL [R1+0x1424], R12 ;  /* 0x0014240c01007387 */ /* 0x0001e20000100800 */
[----:B------:R-:W-:-:S03]  /*14760*/  IMAD R15, R15, UR7, RZ ;  /* 0x000000070f0f7c24 */ /* 0x000fc6000f8e02ff */
[----:B0-----:R-:W3:Y:S01]  /*14770*/  LDL.LU R12, [R1+0x34] ;  /* 0x00003400010c7983 */ /* 0x001ee20000300800 */
[----:B------:R-:W-:-:S03]  /*14780*/  IMAD R30, R30, UR7, RZ ;  /* 0x000000071e1e7c24 */ /* 0x000fc6000f8e02ff */
[----:B------:R0:W-:Y:S04]  /*14790*/  STL [R1+0x1428], R13 ;  /* 0x0014280d01007387 */ /* 0x0001e80000100800 */
[----:B------:R-:W-:Y:S04]  /*147a0*/  STL [R1+0x142c], R14 ;  /* 0x00142c0e01007387 */ /* 0x000fe80000100800 */
[----:B------:R-:W-:Y:S04]  /*147b0*/  STL [R1+0x1430], R15 ;  /* 0x0014300f01007387 */ /* 0x000fe80000100800 */
[----:B------:R-:W3:Y:S01]  /*147c0*/  LDL.LU R56, [R1+0x3c] ;  /* 0x00003c0001387983 */ /* 0x000ee20000300800 */
[----:B------:R-:W-:-:S02]  /*147d0*/  IMAD R31, R31, UR7, RZ ;  /* 0x000000071f1f7c24 */ /* 0x000fc4000f8e02ff */
[----:B------:R-:W-:Y:S01]  /*147e0*/  IMAD R32, R32, UR7, RZ ;  /* 0x0000000720207c24 */ /* 0x000fe2000f8e02ff */
[----:B------:R-:W-:Y:S01]  /*147f0*/  LEA.HI.X.SX32 R25, R25, UR11, 0x1, P0 ;  /* 0x0000000b19197c11 */ /* 0x000fe200080f0eff */
[----:B------:R-:W-:Y:S02]  /*14800*/  IMAD R33, R33, UR7, RZ ;  /* 0x0000000721217c24 */ /* 0x000fe4000f8e02ff */
[----:B------:R-:W-:Y:S02]  /*14810*/  IMAD R34, R34, UR7, RZ ;  /* 0x0000000722227c24 */ /* 0x000fe4000f8e02ff */
[----:B------:R-:W-:Y:S01]  /*14820*/  IMAD R35, R35, UR7, RZ ;  /* 0x0000000723237c24 */ /* 0x000fe2000f8e02ff */
[-C--:B--2---:R-:W-:Y:S02]  /*14830*/  LEA R3, P2, R26, R41.reuse, 0x1 ;  /* 0x000000291a037211 */ /* 0x084fe400078408ff */
[----:B0-----:R-:W-:-:S03]  /*14840*/  LEA R13, P6, R27, R41, 0x1 ;  /* 0x000000291b0d7211 */ /* 0x001fc600078c08ff */
[----:B------:R0:W-:Y:S04]  /*14850*/  STL [R1+0x13bc], R3 ;  /* 0x0013bc0301007387 */ /* 0x0001e80000100800 */
[----:B------:R-:W2:Y:S01]  /*14860*/  LDL.LU R58, [R1+0x40] ;  /* 0x00004000013a7983 */ /* 0x000ea20000300800 */
[----:B0-----:R-:W-:-:S03]  /*14870*/  LEA R3, P1, R30, R41, 0x1 ;  /* 0x000000291e037211 */ /* 0x001fc600078208ff */
[----:B------:R0:W-:Y:S04]  /*14880*/  STL [R1+0x13c0], R13 ;  /* 0x0013c00d01007387 */ /* 0x0001e80000100800 */
[----:B------:R1:W-:Y:S04]  /*14890*/  STL [R1+0x13c4], R3 ;  /* 0x0013c40301007387 */ /* 0x0003e80000100800 */
[----:B------:R-:W4:Y:S01]  /*148a0*/  LDL.LU R59, [R1+0x48] ;  /* 0x00004800013b7983 */ /* 0x000f220000300800 */
[-C--:B0-----:R-:W-:Y:S02]  /*148b0*/  LEA R13, P0, R31, R41.reuse, 0x1 ;  /* 0x000000291f0d7211 */ /* 0x081fe400078008ff */
[----:B-1----:R-:W-:-:S03]  /*148c0*/  LEA R3, P5, R32, R41, 0x1 ;  /* 0x0000002920037211 */ /* 0x002fc600078a08ff */
[----:B------:R-:W-:Y:S04]  /*148d0*/  STL [R1+0x13c8], R13 ;  /* 0x0013c80d01007387 */ /* 0x000fe80000100800 */
[----:B------:R0:W-:Y:S01]  /*148e0*/  STL [R1+0x13cc], R3 ;  /* 0x0013cc0301007387 */ /* 0x0001e20000100800 */
[----:B------:R-:W-:-:S03]  /*148f0*/  LEA R14, P4, R33, R41, 0x1 ;  /* 0x00000029210e7211 */ /* 0x000fc600078808ff */
[----:B0-----:R-:W4:Y:S01]  /*14900*/  LDL.LU R3, [R1+0x58] ;  /* 0x0000580001037983 */ /* 0x001f220000300800 */
[----:B------:R-:W-:-:S03]  /*14910*/  LEA.HI.X.SX32 R13, R26, R25, 0x1, P2 ;  /* 0x000000191a0d7211 */ /* 0x000fc600010f0eff */
[----:B------:R0:W-:Y:S04]  /*14920*/  STL [R1+0x13d0], R14 ;  /* 0x0013d00e01007387 */ /* 0x0001e80000100800 */
[----:B------:R1:W-:Y:S04]  /*14930*/  STL [R1+0x13b4], R13 ;  /* 0x0013b40d01007387 */ /* 0x0003e80000100800 */
[----:B------:R-:W4:Y:S01]  /*14940*/  LDL.LU R61, [R1+0x68] ;  /* 0x00006800013d7983 */ /* 0x000f220000300800 */
[----:B0-----:R-:W-:Y:S02]  /*14950*/  LEA R14, P3, R34, R41, 0x1 ;  /* 0x00000029220e7211 */ /* 0x001fe400078608ff */
[----:B-1----:R-:W-:-:S03]  /*14960*/  LEA.HI.X.SX32 R13, R27, R25, 0x1, P6 ;  /* 0x000000191b0d7211 */ /* 0x002fc600030f0eff */
[----:B------:R0:W-:Y:S04]  /*14970*/  STL [R1+0x13b8], R14 ;  /* 0x0013b80e01007387 */ /* 0x0001e80000100800 */
[----:B------:R1:W-:Y:S04]  /*14980*/  STL [R1+0x13ac], R13 ;  /* 0x0013ac0d01007387 */ /* 0x0003e80000100800 */
[----:B------:R-:W4:Y:S01]  /*14990*/  LDL.LU R60, [R1+0x70] ;  /* 0x00007000013c7983 */ /* 0x000f220000300800 */
[----:B0-----:R-:W-:Y:S02]  /*149a0*/  LEA R14, P2, R35, R41, 0x1 ;  /* 0x00000029230e7211 */ /* 0x001fe400078408ff */
[----:B-1----:R-:W-:-:S03]  /*149b0*/  LEA.HI.X.SX32 R13, R30, R25, 0x1, P1 ;  /* 0x000000191e0d7211 */ /* 0x002fc600008f0eff */
[----:B------:R-:W-:Y:S04]  /*149c0*/  STL [R1+0x13b0], R14 ;  /* 0x0013b00e01007387 */ /* 0x000fe80000100800 */
[----:B------:R0:W-:Y:S02]  /*149d0*/  STL [R1+0x13a4], R13 ;  /* 0x0013a40d01007387 */ /* 0x0001e40000100800 */
[----:B0-----:R-:W-:Y:S02]  /*149e0*/  LEA.HI.X.SX32 R13, R31, R25, 0x1, P0 ;  /* 0x000000191f0d7211 */ /* 0x001fe400000f0eff */
[----:B------:R-:W4:Y:S01]  /*149f0*/  LDL.LU R31, [R1+0x94] ;  /* 0x00009400011f7983 */ /* 0x000f220000300800 */
[----:B------:R-:W-:-:S05]  /*14a00*/  LEA R14, P1, R42, R41, 0x1 ;  /* 0x000000292a0e7211 */ /* 0x000fca00078208ff */
[----:B------:R-:W-:Y:S04]  /*14a10*/  STL [R1+0x13a8], R14 ;  /* 0x0013a80e01007387 */ /* 0x000fe80000100800 */
[----:B------:R0:W-:Y:S02]  /*14a20*/  STL [R1+0x139c], R13 ;  /* 0x00139c0d01007387 */ /* 0x0001e40000100800 */
[----:B0-----:R-:W-:Y:S02]  /*14a30*/  LEA.HI.X.SX32 R13, R32, R25, 0x1, P5 ;  /* 0x00000019200d7211 */ /* 0x001fe400028f0eff */
[----:B------:R-:W4:Y:S01]  /*14a40*/  LDL.LU R32, [R1+0xa8] ;  /* 0x0000a80001207983 */ /* 0x000f220000300800 */
[----:B------:R-:W-:-:S05]  /*14a50*/  LEA R14, P0, R55, R41, 0x1 ;  /* 0x00000029370e7211 */ /* 0x000fca00078008ff */
        /* <DEDUP_REMOVED lines=8> */
[----:B---3--:R-:W-:Y:S02]  /*14ae0*/  LEA R14, P4, R12, R41, 0x1 ;  /* 0x000000290c0e7211 */ /* 0x008fe400078808ff */
[----:B0-----:R-:W-:-:S03]  /*14af0*/  LEA.HI.X.SX32 R13, R34, R25, 0x1, P3 ;  /* 0x00000019220d7211 */ /* 0x001fc600018f0eff */
[----:B------:R0:W-:Y:S04]  /*14b00*/  STL [R1+0x1390], R14 ;  /* 0x0013900e01007387 */ /* 0x0001e80000100800 */
[----:B------:R1:W-:Y:S04]  /*14b10*/  STL [R1+0x1384], R13 ;  /* 0x0013840d01007387 */ /* 0x0003e80000100800 */
[----:B------:R-:W3:Y:S01]  /*14b20*/  LDL.LU R26, [R1+0xb4] ;  /* 0x0000b400011a7983 */ /* 0x000ee20000300800 */
[----:B0-----:R-:W-:Y:S02]  /*14b30*/  LEA R14, P3, R11, R41, 0x1 ;  /* 0x000000290b0e7211 */ /* 0x001fe400078608ff */
[----:B-1----:R-:W-:-:S03]  /*14b40*/  LEA.HI.X.SX32 R13, R35, R25, 0x1, P2 ;  /* 0x00000019230d7211 */ /* 0x002fc600010f0eff */
[----:B------:R0:W-:Y:S04]  /*14b50*/  STL [R1+0x1388], R14 ;  /* 0x0013880e01007387 */ /* 0x0001e80000100800 */
[----:B------:R1:W-:Y:S04]  /*14b60*/  STL [R1+0x137c], R13 ;  /* 0x00137c0d01007387 */ /* 0x0003e80000100800 */
[----:B------:R-:W3:Y:S01]  /*14b70*/  LDL.LU R15, [R1+0xbc] ;  /* 0x0000bc00010f7983 */ /* 0x000ee20000300800 */
[----:B0-----:R-:W-:Y:S02]  /*14b80*/  LEA R14, P2, R56, R41, 0x1 ;  /* 0x00000029380e7211 */ /* 0x001fe400078408ff */
[----:B-1----:R-:W-:-:S03]  /*14b90*/  LEA.HI.X.SX32 R13, R42, R25, 0x1, P1 ;  /* 0x000000192a0d7211 */ /* 0x002fc600008f0eff */
[----:B------:R0:W-:Y:S04]  /*14ba0*/  STL [R1+0x1380], R14 ;  /* 0x0013800e01007387 */ /* 0x0001e80000100800 */
[----:B------:R1:W-:Y:S04]  /*14bb0*/  STL [R1+0x1374], R13 ;  /* 0x0013740d01007387 */ /* 0x0003e80000100800 */
[----:B0-----:R-:W3:Y:S01]  /*14bc0*/  LDL.LU R14, [R1+0xd4] ;  /* 0x0000d400010e7983 */ /* 0x001ee20000300800 */
[----:B-1----:R-:W-:Y:S02]  /*14bd0*/  LEA.HI.X.SX32 R13, R55, R25, 0x1, P0 ;  /* 0x00000019370d7211 */ /* 0x002fe400000f0eff */
[----:B--2---:R-:W-:-:S05]  /*14be0*/  LEA R33, P1, R58, R41, 0x1 ;  /* 0x000000293a217211 */ /* 0x004fca00078208ff */
[----:B------:R0:W-:Y:S04]  /*14bf0*/  STL [R1+0x1378], R33 ;  /* 0x0013782101007387 */ /* 0x0001e80000100800 */
[----:B------:R1:W-:Y:S01]  /*14c00*/  STL [R1+0xbf0], R13 ;  /* 0x000bf00d01007387 */ /* 0x0003e20000100800 */
[----:B----4-:R-:W-:Y:S02]  /*14c10*/  LEA R34, P0, R59, R41, 0x1 ;  /* 0x000000293b227211 */ /* 0x010fe400078008ff */
[-C--:B0-----:R-:W-:Y:S01]  /*14c20*/  LEA.HI.X.SX32 R33, R57, R25.reuse, 0x1, P5 ;  /* 0x0000001939217211 */ /* 0x081fe200028f0eff */
[----:B-1----:R-:W2:Y:S04]  /*14c30*/  LDL.LU R13, [R1+0xe0] ;  /* 0x0000e000010d7983 */ /* 0x002ea80000300800 */
[----:B------:R-:W-:Y:S04]  /*14c40*/  STL [R1+0xc0c], R34 ;  /* 0x000c0c2201007387 */ /* 0x000fe80000100800 */
[----:B------:R0:W-:Y:S02]  /*14c50*/  STL [R1+0xbf4], R33 ;  /* 0x000bf42101007387 */ /* 0x0001e40000100800 */
[----:B0-----:R-:W-:-:S02]  /*14c60*/  LEA.HI.X.SX32 R33, R12, R25, 0x1, P4 ;  /* 0x000000190c217211 */ /* 0x001fc400020f0eff */
        /* <DEDUP_REMOVED lines=8> */
[----:B------:R1:W-:Y:S01]  /*14cf0*/  STL [R1+0xbfc], R33 ;  /* 0x000bfc2101007387 */ /* 0x0003e20000100800 */
[----:B0-----:R-:W-:Y:S02]  /*14d00*/  LEA R34, P3, R60, R41, 0x1 ;  /* 0x000000293c227211 */ /* 0x001fe400078608ff */
[----:B-1----:R-:W-:Y:S02]  /*14d10*/  LEA.HI.X.SX32 R33, R56, R25, 0x1, P2 ;  /* 0x0000001938217211 */ /* 0x002fe400010f0eff */
[----:B------:R-:W4:Y:S04]  /*14d20*/  LDL.LU R56, [R1+0x110] ;  /* 0x0001100001387983 */ /* 0x000f280000300800 */
[----:B------:R0:W-:Y:S04]  /*14d30*/  STL [R1+0xc24], R34 ;  /* 0x000c242201007387 */ /* 0x0001e80000100800 */
[----:B------:R1:W-:Y:S01]  /*14d40*/  STL [R1+0xc00], R33 ;  /* 0x000c002101007387 */ /* 0x0003e20000100800 */
[----:B0-----:R-:W-:-:S02]  /*14d50*/  LEA R34, P2, R31, R41, 0x1 ;  /* 0x000000291f227211 */ /* 0x001fc400078408ff */
[-C--:B-1----:R-:W-:Y:S02]  /*14d60*/  LEA.HI.X.SX32 R33, R58, R25.reuse, 0x1, P1 ;  /* 0x000000193a217211 */ /* 0x082fe400008f0eff */
[----:B------:R-:W4:Y:S04]  /*14d70*/  LDL.LU R58, [R1+0x114] ;  /* 0x00011400013a7983 */ /* 0x000f280000300800 */
        /* <DEDUP_REMOVED lines=17> */
[----:B---3--:R-:W-:Y:S02]  /*14e90*/  LEA R34, P4, R26, R41, 0x1 ;  /* 0x000000291a227211 */ /* 0x008fe400078808ff */
[----:B0-----:R-:W-:Y:S02]  /*14ea0*/  LEA.HI.X.SX32 R33, R60, R25, 0x1, P3 ;  /* 0x000000193c217211 */ /* 0x001fe400018f0eff */
[----:B------:R-:W3:Y:S04]  /*14eb0*/  LDL.LU R60, [R1+0x15c] ;  /* 0x00015c00013c7983 */ /* 0x000ee80000300800 */
[----:B------:R0:W-:Y:S04]  /*14ec0*/  STL [R1+0xc4c], R34 ;  /* 0x000c4c2201007387 */ /* 0x0001e80000100800 */
[----:B------:R1:W-:Y:S01]  /*14ed0*/  STL [R1+0xc20], R33 ;  /* 0x000c202101007387 */ /* 0x0003e20000100800 */
[----:B0-----:R-:W-:-:S02]  /*14ee0*/  LEA R34, P3, R15, R41, 0x1 ;  /* 0x000000290f227211 */ /* 0x001fc400078608ff */
[----:B-1----:R-:W-:Y:S02]  /*14ef0*/  LEA.HI.X.SX32 R33, R31, R25, 0x1, P2 ;  /* 0x000000191f217211 */ /* 0x002fe400010f0eff */
[----:B------:R-:W3:Y:S04]  /*14f00*/  LDL.LU R31, [R1+0x160] ;  /* 0x00016000011f7983 */ /* 0x000ee80000300800 */
[----:B------:R0:W-:Y:S04]  /*14f10*/  STL [R1+0xc54], R34 ;  /* 0x000c542201007387 */ /* 0x0001e80000100800 */
[----:B------:R1:W-:Y:S01]  /*14f20*/  STL [R1+0xc28], R33 ;  /* 0x000c282101007387 */ /* 0x0003e20000100800 */
[----:B0-----:R-:W-:-:S02]  /*14f30*/  LEA R34, P2, R14, R41, 0x1 ;  /* 0x000000290e227211 */ /* 0x001fc400078408ff */
[-C--:B-1----:R-:W-:Y:S02]  /*14f40*/  LEA.HI.X.SX32 R33, R32, R25.reuse, 0x1, P1 ;  /* 0x0000001920217211 */ /* 0x082fe400008f0eff */
[----:B------:R-:W3:Y:S04]  /*14f50*/  LDL.LU R32, [R1+0x170] ;  /* 0x0001700001207983 */ /* 0x000ee80000300800 */
[----:B------:R-:W-:Y:S04]  /*14f60*/  STL [R1+0xc5c], R34 ;  /* 0x000c5c2201007387 */ /* 0x000fe80000100800 */
[----:B------:R0:W-:Y:S02]  /*14f70*/  STL [R1+0xc30], R33 ;  /* 0x000c302101007387 */ /* 0x0001e40000100800 */
[----:B0-----:R-:W-:-:S02]  /*14f80*/  LEA.HI.X.SX32 R33, R30, R25, 0x1, P0 ;  /* 0x000000191e217211 */ /* 0x001fc400000f0eff */
[----:B------:R-:W3:Y:S01]  /*14f90*/  LDL.LU R30, [R1+0x198] ;  /* 0x00019800011e7983 */ /* 0x000ee20000300800 */
[----:B--2---:R-:W-:-:S05]  /*14fa0*/  LEA R34, P1, R13, R41, 0x1 ;  /* 0x000000290d227211 */ /* 0x004fca00078208ff */
[----:B------:R-:W-:Y:S04]  /*14fb0*/  STL [R1+0xc64], R34 ;  /* 0x000c642201007387 */ /* 0x000fe80000100800 */
[----:B------:R0:W-:Y:S02]  /*14fc0*/  STL [R1+0xc38], R33 ;  /* 0x000c382101007387 */ /* 0x0001e40000100800 */
[----:B0-----:R-:W-:Y:S02]  /*14fd0*/  LEA.HI.X.SX32 R33, R27, R25, 0x1, P5 ;  /* 0x000000191b217211 */ /* 0x001fe400028f0eff */
[----:B----4-:R-:W-:Y:S01]  /*14fe0*/  LEA R34, P0, R12, R41, 0x1 ;  /* 0x000000290c227211 */ /* 0x010fe200078008ff */
[----:B------:R-:W2:Y:S04]  /*14ff0*/  LDL.LU R27, [R1+0x19c] ;  /* 0x00019c00011b7983 */ /* 0x000ea80000300800 */
        /* <DEDUP_REMOVED lines=34> */
[----:B---3--:R-:W-:-:S05]  /*15220*/  LEA R34, P5, R60, R41, 0x1 ;  /* 0x000000293c227211 */ /* 0x008fca00078a08ff */
[----:B------:R0:W-:Y:S04]  /*15230*/  STL [R1+0xca4], R34 ;  /* 0x000ca42201007387 */ /* 0x0001e80000100800 */
[----:B------:R1:W-:Y:S01]  /*15240*/  STL [R1+0xc78], R33 ;  /* 0x000c782101007387 */ /* 0x0003e20000100800 */
[----:B0-----:R-:W-:Y:S02]  /*15250*/  LEA R34, P4, R31, R41, 0x1 ;  /* 0x000000291f227211 */ /* 0x001fe400078808ff */
[----:B-1----:R-:W-:Y:S02]  /*15260*/  LEA.HI.X.SX32 R33, R58, R25, 0x1, P3 ;  /* 0x000000193a217211 */ /* 0x002fe400018f0eff */
        /* <DEDUP_REMOVED lines=99> */
[----:B------:R-:W-:Y:S01]  /*158a0*/  LEA R34, P2, R26, R41, 0x1 ;  /* 0x000000291a227211 */ /* 0x000fe200078408ff */
        /* <DEDUP_REMOVED lines=76> */
[----:B------:R-:W-:Y:S04]  /*15d70*/  STL [R1+0xdc4], R34 ;  /* 0x000dc42201007387 */ /* 0x000fe80000100800 */
[----:B------:R0:W-:Y:S02]  /*15d80*/  STL [R1+0xd98], R33 ;  /* 0x000d982101007387 */ /* 0x0001e40000100800 */
[----:B0-----:R-:W-:Y:S02]  /*15d90*/  LEA.HI.X.SX32 R33, R60, R25, 0x1, P3 ;  /* 0x000000193c217211 */ /* 0x001fe400018f0eff */
[-C--:B------:R-:W-:Y:S01]  /*15da0*/  LEA R34, P4, R26, R41.reuse, 0x1 ;  /* 0x000000291a227211 */ /* 0x080fe200078808ff */
        /* <DEDUP_REMOVED lines=59> */
[----:B------:R-:W3:Y:S01]  /*16160*/  LDL.LU R58, [R1+0x2c4] ;  /* 0x0002c400013a7983 */ /* 0x000ee20000300800 */
[----:B------:R-:W-:-:S05]  /*16170*/  LEA R34, P4, R31, R41, 0x1 ;  /* 0x000000291f227211 */ /* 0x000fca00078808ff */
        /* <DEDUP_REMOVED lines=68> */
[----:B------:R-:W-:Y:S01]  /*165c0*/  LEA R34, P2, R61, R41, 0x1 ;  /* 0x000000293d227211 */ /* 0x000fe200078408ff */
        /* <DEDUP_REMOVED lines=185> */
[----:B------:R-:W-:Y:S02]  /*17160*/  LEA.HI.X.SX32 R32, R32, R25, 0x1, P3 ;  /* 0x0000001920207211 */ /* 0x000fe400018f0eff */
        /* <DEDUP_REMOVED lines=12> */
[----:B------:R0:W-:Y:S04]  /*17230*/  STL [R1+0xfa8], R33 ;  /* 0x000fa82101007387 */ /* 0x0001e80000100800 */
[----:B0-----:R-:W4:Y:S01]  /*17240*/  LDL.LU R33, [R1+0x154] ;  /* 0x0001540001217983 */ /* 0x001f220000300800 */
        /* <DEDUP_REMOVED lines=12> */
[----:B------:R0:W-:Y:S01]  /*17310*/  STL [R1+0xfc0], R32 ;  /* 0x000fc02001007387 */ /* 0x0001e20000100800 */
[----:B------:R-:W-:-:S03]  /*17320*/  LEA.HI.X.SX32 R26, R26, R25, 0x1, P0 ;  /* 0x000000191a1a7211 */ /* 0x000fc600000f0eff */
[----:B0-----:R-:W4:Y:S01]  /*17330*/  LDL.LU R32, [R1+0x148] ;  /* 0x0001480001207983 */ /* 0x001f220000300800 */
[----:B------:R-:W-:-:S05]  /*17340*/  LEA R34, P1, R11, R41, 0x1 ;  /* 0x000000290b227211 */ /* 0x000fca00078208ff */
[----:B------:R-:W-:Y:S04]  /*17350*/  STL [R1+0xff4], R34 ;  /* 0x000ff42201007387 */ /* 0x000fe80000100800 */
[----:B------:R0:W-:Y:S01]  /*17360*/  STL [R1+0xfc8], R26 ;  /* 0x000fc81a01007387 */ /* 0x0001e20000100800 */
[----:B------:R-:W-:-:S03]  /*17370*/  LEA.HI.X.SX32 R15, R15, R25, 0x1, P5 ;  /* 0x000000190f0f7211 */ /* 0x000fc600028f0eff */
[----:B0-----:R-:W4:Y:S01]  /*17380*/  LDL.LU R26, [R1+0x144] ;  /* 0x00014400011a7983 */ /* 0x001f220000300800 */
[----:B------:R-:W-:-:S05]  /*17390*/  LEA R34, P0, R56, R41, 0x1 ;  /* 0x0000002938227211 */ /* 0x000fca00078008ff */
[----:B------:R-:W-:Y:S04]  /*173a0*/  STL [R1+0xffc], R34 ;  /* 0x000ffc2201007387 */ /* 0x000fe80000100800 */
[----:B------:R0:W-:Y:S04]  /*173b0*/  STL [R1+0xfd0], R15 ;  /* 0x000fd00f01007387 */ /* 0x0001e80000100800 */
[----:B0-----:R-:W4:Y:S01]  /*173c0*/  LDL.LU R15, [R1+0x140] ;  /* 0x00014000010f7983 */ /* 0x001f220000300800 */
[----:B------:R-:W-:Y:S02]  /*173d0*/  LEA.HI.X.SX32 R14, R14, R25, 0x1, P4 ;  /* 0x000000190e0e7211 */ /* 0x000fe400020f0eff */
[----:B---3--:R-:W-:-:S02]  /*173e0*/  LEA R34, P5, R58, R41, 0x1 ;  /* 0x000000293a227211 */ /* 0x008fc400078a08ff */
[----:B------:R-:W-:-:S03]  /*173f0*/  LEA.HI.X.SX32 R13, R13, R25, 0x1, P3 ;  /* 0x000000190d0d7211 */ /* 0x000fc600018f0eff */
[----:B------:R-:W-:Y:S04]  /*17400*/  STL [R1+0x1004], R34 ;  /* 0x0010042201007387 */ /* 0x000fe80000100800 */
[----:B------:R0:W-:Y:S01]  /*17410*/  STL [R1+0xfd8], R14 ;  /* 0x000fd80e01007387 */ /* 0x0001e20000100800 */
[----:B------:R-:W-:-:S03]  /*17420*/  LEA.HI.X.SX32 R12, R12, R25, 0x1, P2 ;  /* 0x000000190c0c7211 */ /* 0x000fc600010f0eff */
[----:B0-----:R-:W3:Y:S01]  /*17430*/  LDL.LU R14, [R1+0x138] ;  /* 0x00013800010e7983 */ /* 0x001ee20000300800 */
[----:B------:R-:W-:-:S05]  /*17440*/  LEA R34, P4, R59, R41, 0x1 ;  /* 0x000000293b227211 */ /* 0x000fca00078808ff */
        /* <DEDUP_REMOVED lines=11> */
[----:B------:R0:W-:Y:S04]  /*17500*/  STL [R1+0xff0], R11 ;  /* 0x000ff00b01007387 */ /* 0x0001e80000100800 */
[----:B0-----:R-:W3:Y:S01]  /*17510*/  LDL.LU R11, [R1+0x128] ;  /* 0x00012800010b7983 */ /* 0x001ee20000300800 */
[----:B--2---:R-:W-:-:S05]  /*17520*/  LEA R34, P1, R60, R41, 0x1 ;  /* 0x000000293c227211 */ /* 0x004fca00078208ff */
[----:B------:R-:W-:Y:S04]  /*17530*/  STL [R1+0x1024], R34 ;  /* 0x0010242201007387 */ /* 0x000fe80000100800 */
[----:B------:R0:W-:Y:S04]  /*17540*/  STL [R1+0xff8], R35 ;  /* 0x000ff82301007387 */ /* 0x0001e80000100800 */
[----:B------:R-:W2:Y:S01]  /*17550*/  LDL.LU R56, [R1+0x124] ;  /* 0x0001240001387983 */ /* 0x000ea20000300800 */
[----:B0-----:R-:W-:Y:S02]  /*17560*/  LEA.HI.X.SX32 R35, R58, R25, 0x1, P5 ;  /* 0x000000193a237211 */ /* 0x001fe400028f0eff */
[----:B----4-:R-:W-:-:S05]  /*17570*/  LEA R34, P0, R31, R41, 0x1 ;  /* 0x000000291f227211 */ /* 0x010fca00078008ff */
        /* <DEDUP_REMOVED lines=10> */
[----:B------:R0:W-:Y:S04]  /*17620*/  STL [R1+0x103c], R34 ;  /* 0x00103c2201007387 */ /* 0x0001e80000100800 */
[----:B------:R-:W4:Y:S04]  /*17630*/  LDL.LU R3, [R1+0x104] ;  /* 0x0001040001037983 */ /* 0x000f280000300800 */
[----:B------:R1:W-:Y:S01]  /*17640*/  STL [R1+0x1010], R35 ;  /* 0x0010102301007387 */ /* 0x0003e20000100800 */
        /* <DEDUP_REMOVED lines=18> */
[----:B------:R-:W-:Y:S01]  /*17770*/  STL [R1+0x1030], R35 ;  /* 0x0010302301007387 */ /* 0x000fe20000100800 */
[----:B0-----:R-:W-:-:S03]  /*17780*/  LEA.HI.X.SX32 R34, R30, R25, 0x1, P4 ;  /* 0x000000191e227211 */ /* 0x001fc600020f0eff */
[----:B------:R-:W4:Y:S01]  /*17790*/  LDL.LU R30, [R1+0xf4] ;  /* 0x0000f400011e7983 */ /* 0x000f220000300800 */
[----:B---3--:R-:W-:-:S05]  /*177a0*/  LEA R33, P5, R14, R41, 0x1 ;  /* 0x000000290e217211 */ /* 0x008fca00078a08ff */
[----:B------:R0:W-:Y:S04]  /*177b0*/  STL [R1+0x1064], R33 ;  /* 0x0010642101007387 */ /* 0x0001e80000100800 */
[----:B------:R1:W-:Y:S01]  /*177c0*/  STL [R1+0x1038], R34 ;  /* 0x0010382201007387 */ /* 0x0003e20000100800 */
[----:B------:R-:W-:Y:S02]  /*177d0*/  LEA.HI.X.SX32 R32, R32, R25, 0x1, P2 ;  /* 0x0000001920207211 */ /* 0x000fe400010f0eff */
[----:B0-----:R-:W-:Y:S02]  /*177e0*/  LEA R33, P4, R13, R41, 0x1 ;  /* 0x000000290d217211 */ /* 0x001fe400078808ff */
[----:B-1----:R-:W-:Y:S02]  /*177f0*/  LEA.HI.X.SX32 R34, R27, R25, 0x1, P3 ;  /* 0x000000191b227211 */ /* 0x002fe400018f0eff */
[----:B------:R-:W3:Y:S04]  /*17800*/  LDL.LU R27, [R1+0xf0] ;  /* 0x0000f000011b7983 */ /* 0x000ee80000300800 */
[----:B------:R-:W-:Y:S04]  /*17810*/  STL [R1+0x106c], R33 ;  /* 0x00106c2101007387 */ /* 0x000fe80000100800 */
[----:B------:R0:W-:Y:S04]  /*17820*/  STL [R1+0x1040], R34 ;  /* 0x0010402201007387 */ /* 0x0001e80000100800 */
[----:B0-----:R-:W3:Y:S01]  /*17830*/  LDL.LU R34, [R1+0xec] ;  /* 0x0000ec0001227983 */ /* 0x001ee20000300800 */
[----:B------:R-:W-:-:S05]  /*17840*/  LEA R33, P3, R12, R41, 0x1 ;  /* 0x000000290c217211 */ /* 0x000fca00078608ff */
[----:B------:R0:W-:Y:S04]  /*17850*/  STL [R1+0x1074], R33 ;  /* 0x0010742101007387 */ /* 0x0001e80000100800 */
[----:B------:R1:W-:Y:S01]  /*17860*/  STL [R1+0x1048], R32 ;  /* 0x0010482001007387 */ /* 0x0003e20000100800 */
[----:B0-----:R-:W-:Y:S02]  /*17870*/  LEA R33, P2, R11, R41, 0x1 ;  /* 0x000000290b217211 */ /* 0x001fe400078408ff */
[-C--:B-1----:R-:W-:Y:S02]  /*17880*/  LEA.HI.X.SX32 R32, R26, R25.reuse, 0x1, P1 ;  /* 0x000000191a207211 */ /* 0x082fe400008f0eff */
[----:B------:R-:W3:Y:S04]  /*17890*/  LDL.LU R26, [R1+0xe8] ;  /* 0x0000e800011a7983 */ /* 0x000ee80000300800 */
[----:B------:R-:W-:Y:S04]  /*178a0*/  STL [R1+0x107c], R33 ;  /* 0x00107c2101007387 */ /* 0x000fe80000100800 */
[----:B------:R0:W-:Y:S02]  /*178b0*/  STL [R1+0x1050], R32 ;  /* 0x0010502001007387 */ /* 0x0001e40000100800 */
[----:B0-----:R-:W-:-:S02]  /*178c0*/  LEA.HI.X.SX32 R32, R15, R25, 0x1, P0 ;  /* 0x000000190f207211 */ /* 0x001fc400000f0eff */
[----:B------:R-:W3:Y:S01]  /*178d0*/  LDL.LU R15, [R1+0xe4] ;  /* 0x0000e400010f7983 */ /* 0x000ee20000300800 */
[----:B--2---:R-:W-:-:S05]  /*178e0*/  LEA R33, P1, R56, R41, 0x1 ;  /* 0x0000002938217211 */ /* 0x004fca00078208ff */
[----:B------:R4:W-:Y:S04]  /*178f0*/  STL [R1+0x1084], R33 ;  /* 0x0010842101007387 */ /* 0x0009e80000100800 */
[----:B------:R0:W-:Y:S01]  /*17900*/  STL [R1+0x1058], R32 ;  /* 0x0010582001007387 */ /* 0x0001e20000100800 */
[----:B----4-:R-:W-:Y:S02]  /*17910*/  LEA R33, P0, R58, R41, 0x1 ;  /* 0x000000293a217211 */ /* 0x010fe400078008ff */
[----:B0-----:R-:W-:-:S03]  /*17920*/  LEA.HI.X.SX32 R32, R14, R25, 0x1, P5 ;  /* 0x000000190e207211 */ /* 0x001fc600028f0eff */
[----:B------:R0:W-:Y:S04]  /*17930*/  STL [R1+0x108c], R33 ;  /* 0x00108c2101007387 */ /* 0x0001e80000100800 */
[----:B0-----:R-:W2:Y:S01]  /*17940*/  LDL.LU R33, [R1+0xdc] ;  /* 0x0000dc0001217983 */ /* 0x001ea20000300800 */
[----:B------:R-:W-:-:S03]  /*17950*/  LEA R14, P5, R59, R41, 0x1 ;  /* 0x000000293b0e7211 */ /* 0x000fc600078a08ff */
[----:B------:R-:W-:Y:S04]  /*17960*/  STL [R1+0x1060], R32 ;  /* 0x0010602001007387 */ /* 0x000fe80000100800 */
[----:B------:R0:W-:Y:S04]  /*17970*/  STL [R1+0x1094], R14 ;  /* 0x0010940e01007387 */ /* 0x0001e80000100800 */
[----:B0-----:R-:W4:Y:S01]  /*17980*/  LDL.LU R14, [R1+0xd8] ;  /* 0x0000d800010e7983 */ /* 0x001f220000300800 */
[----:B------:R-:W-:Y:S02]  /*17990*/  LEA.HI.X.SX32 R32, R13, R25, 0x1, P4 ;  /* 0x000000190d207211 */ /* 0x000fe400020f0eff */
[----:B------:R-:W-:-:S03]  /*179a0*/  LEA R13, P4, R3, R41, 0x1 ;  /* 0x00000029030d7211 */ /* 0x000fc600078808ff */
[----:B------:R0:W-:Y:S04]  /*179b0*/  STL [R1+0x1068], R32 ;  /* 0x0010682001007387 */ /* 0x0001e80000100800 */
[----:B------:R1:W-:Y:S01]  /*179c0*/  STL [R1+0x109c], R13 ;  /* 0x00109c0d01007387 */ /* 0x0003e20000100800 */
[----:B0-----:R-:W-:-:S03]  /*179d0*/  LEA.HI.X.SX32 R32, R12, R25, 0x1, P3 ;  /* 0x000000190c207211 */ /* 0x001fc600018f0eff */
[----:B-1----:R-:W4:Y:S04]  /*179e0*/  LDL.LU R13, [R1+0xd0] ;  /* 0x0000d000010d7983 */ /* 0x002f280000300800 */
[----:B------:R0:W-:Y:S01]  /*179f0*/  STL [R1+0x1070], R32 ;  /* 0x0010702001007387 */ /* 0x0001e20000100800 */
[----:B------:R-:W-:Y:S02]  /*17a00*/  LEA R12, P3, R61, R41, 0x1 ;  /* 0x000000293d0c7211 */ /* 0x000fe400078608ff */
[----:B0-----:R-:W-:-:S03]  /*17a10*/  LEA.HI.X.SX32 R32, R11, R25, 0x1, P2 ;  /* 0x000000190b207211 */ /* 0x001fc600010f0eff */
[----:B------:R0:W-:Y:S04]  /*17a20*/  STL [R1+0x10a4], R12 ;  /* 0x0010a40c01007387 */ /* 0x0001e80000100800 */
[----:B0-----:R-:W4:Y:S01]  /*17a30*/  LDL.LU R12, [R1+0xcc] ;  /* 0x0000cc00010c7983 */ /* 0x001f220000300800 */
[----:B------:R-:W-:-:S03]  /*17a40*/  LEA R11, P2, R60, R41, 0x1 ;  /* 0x000000293c0b7211 */ /* 0x000fc600078408ff */
[----:B------:R-:W-:Y:S04]  /*17a50*/  STL [R1+0x1078], R32 ;  /* 0x0010782001007387 */ /* 0x000fe80000100800 */
[----:B------:R0:W-:Y:S01]  /*17a60*/  STL [R1+0x10ac], R11 ;  /* 0x0010ac0b01007387 */ /* 0x0001e20000100800 */
[----:B------:R-:W-:-:S03]  /*17a70*/  LEA.HI.X.SX32 R35, R56, R25, 0x1, P1 ;  /* 0x0000001938237211 */ /* 0x000fc600008f0eff */
[----:B0-----:R-:W4:Y:S01]  /*17a80*/  LDL.LU R11, [R1+0xc8] ;  /* 0x0000c800010b7983 */ /* 0x001f220000300800 */
[----:B------:R-:W-:-:S03]  /*17a90*/  LEA R32, P1, R31, R41, 0x1 ;  /* 0x000000291f207211 */ /* 0x000fc600078208ff */
[----:B------:R0:W-:Y:S04]  /*17aa0*/  STL [R1+0x1080], R35 ;  /* 0x0010802301007387 */ /* 0x0001e80000100800 */
[----:B------:R-:W-:Y:S04]  /*17ab0*/  STL [R1+0x10b4], R32 ;  /* 0x0010b42001007387 */ /* 0x000fe80000100800 */
[----:B------:R-:W4:Y:S01]  /*17ac0*/  LDL.LU R56, [R1+0xc4] ;  /* 0x0000c40001387983 */ /* 0x000f220000300800 */
[----:B0-----:R-:W-:-:S05]  /*17ad0*/  LEA.HI.X.SX32 R35, R58, R25, 0x1, P0 ;  /* 0x000000193a237211 */ /* 0x001fca00000f0eff */
[----:B------:R0:W-:Y:S04]  /*17ae0*/  STL [R1+0x1088], R35 ;  /* 0x0010882301007387 */ /* 0x0001e80000100800 */
[----:B------:R-:W4:Y:S01]  /*17af0*/  LDL.LU R58, [R1+0xc0] ;  /* 0x0000c000013a7983 */ /* 0x000f220000300800 */
[----:B0-----:R-:W-:Y:S02]  /*17b00*/  LEA.HI.X.SX32 R35, R59, R25, 0x1, P5 ;  /* 0x000000193b237211 */ /* 0x001fe400028f0eff */
[----:B------:R-:W-:-:S05]  /*17b10*/  LEA R32, P0, R30, R41, 0x1 ;  /* 0x000000291e207211 */ /* 0x000fca00078008ff */
[----:B------:R-:W-:Y:S04]  /*17b20*/  STL [R1+0x10bc], R32 ;  /* 0x0010bc2001007387 */ /* 0x000fe80000100800 */
[----:B------:R0:W-:Y:S04]  /*17b30*/  STL [R1+0x1090], R35 ;  /* 0x0010902301007387 */ /* 0x0001e80000100800 */
[----:B------:R-:W4:Y:S01]  /*17b40*/  LDL.LU R59, [R1+0xb8] ;  /* 0x0000b800013b7983 */ /* 0x000f220000300800 */
[-C--:B------:R-:W-:Y:S02]  /*17b50*/  LEA.HI.X.SX32 R3, R3, R25.reuse, 0x1, P4 ;  /* 0x0000001903037211 */ /* 0x080fe400020f0eff */
[----:B0-----:R-:W-:-:S02]  /*17b60*/  LEA.HI.X.SX32 R35, R61, R25, 0x1, P3 ;  /* 0x000000193d237211 */ /* 0x001fc400018f0eff */
[----:B---3--:R-:W-:-:S05]  /*17b70*/  LEA R32, P5, R27, R41, 0x1 ;  /* 0x000000291b207211 */ /* 0x008fca00078a08ff */
[----:B------:R0:W-:Y:S04]  /*17b80*/  STL [R1+0x10c4], R32 ;  /* 0x0010c42001007387 */ /* 0x0001e80000100800 */
[----:B------:R1:W-:Y:S01]  /*17b90*/  STL [R1+0x1098], R3 ;  /* 0x0010980301007387 */ /* 0x0003e20000100800 */
[----:B0-----:R-:W-:-:S03]  /*17ba0*/  LEA R32, P4, R34, R41, 0x1 ;  /* 0x0000002922207211 */ /* 0x001fc600078808ff */
[----:B-1----:R-:W3:Y:S04]  /*17bb0*/  LDL.LU R3, [R1+0xa4] ;  /* 0x0000a40001037983 */ /* 0x002ee80000300800 */
[----:B------:R0:W-:Y:S04]  /*17bc0*/  STL [R1+0x10cc], R32 ;  /* 0x0010cc2001007387 */ /* 0x0001e80000100800 */
[----:B------:R-:W3:Y:S04]  /*17bd0*/  LDL.LU R61, [R1+0xa0] ;  /* 0x0000a000013d7983 */ /* 0x000ee80000300800 */
[----:B------:R1:W-:Y:S01]  /*17be0*/  STL [R1+0x10a0], R35 ;  /* 0x0010a02301007387 */ /* 0x0003e20000100800 */
[----:B------:R-:W-:-:S02]  /*17bf0*/  LEA.HI.X.SX32 R31, R31, R25, 0x1, P1 ;  /* 0x000000191f1f7211 */ /* 0x000fc400008f0eff */
[----:B0-----:R-:W-:Y:S02]  /*17c00*/  LEA R32, P3, R26, R41, 0x1 ;  /* 0x000000291a207211 */ /* 0x001fe400078608ff */
[----:B-1----:R-:W-:-:S03]  /*17c10*/  LEA.HI.X.SX32 R35, R60, R25, 0x1, P2 ;  /* 0x000000193c237211 */ /* 0x002fc600010f0eff */
[----:B------:R0:W-:Y:S04]  /*17c20*/  STL [R1+0x10d4], R32 ;  /* 0x0010d42001007387 */ /* 0x0001e80000100800 */
[----:B------:R-:W3:Y:S04]  /*17c30*/  LDL.LU R60, [R1+0x9c] ;  /* 0x00009c00013c7983 */ /* 0x000ee80000300800 */
[----:B------:R-:W-:Y:S01]  /*17c40*/  STL [R1+0x10a8], R35 ;  /* 0x0010a82301007387 */ /* 0x000fe20000100800 */
[----:B0-----:R-:W-:-:S05]  /*17c50*/  LEA R32, P2, R15, R41, 0x1 ;  /* 0x000000290f207211 */ /* 0x001fca00078408ff */
[----:B------:R0:W-:Y:S01]  /*17c60*/  STL [R1+0x10dc], R32 ;  /* 0x0010dc2001007387 */ /* 0x0001e20000100800 */
[----:B------:R-:W-:-:S03]  /*17c70*/  LEA.HI.X.SX32 R30, R30, R25, 0x1, P0 ;  /* 0x000000191e1e7211 */ /* 0x000fc600000f0eff */
[----:B0-----:R-:W3:Y:S04]  /*17c80*/  LDL.LU R32, [R1+0x98] ;  /* 0x0000980001207983 */ /* 0x001ee80000300800 */
[----:B------:R0:W-:Y:S01]  /*17c90*/  STL [R1+0x10b0], R31 ;  /* 0x0010b01f01007387 */ /* 0x0001e20000100800 */
[----:B------:R-:W-:-:S03]  /*17ca0*/  LEA.HI.X.SX32 R27, R27, R25, 0x1, P5 ;  /* 0x000000191b1b7211 */ /* 0x000fc600028f0eff */
[----:B0-----:R-:W3:Y:S01]  /*17cb0*/  LDL.LU R31, [R1+0x90] ;  /* 0x00009000011f7983 */ /* 0x001ee20000300800 */
[-C--:B------:R-:W-:Y:S02]  /*17cc0*/  LEA.HI.X.SX32 R42, R34, R25.reuse, 0x1, P4 ;  /* 0x00000019222a7211 */ /* 0x080fe400020f0eff */
[----:B------:R-:W-:Y:S02]  /*17cd0*/  LEA.HI.X.SX32 R34, R26, R25, 0x1, P3 ;  /* 0x000000191a227211 */ /* 0x000fe400018f0eff */
[----:B--2---:R-:W-:-:S05]  /*17ce0*/  LEA R35, P1, R33, R41, 0x1 ;  /* 0x0000002921237211 */ /* 0x004fca00078208ff */
[----:B------:R-:W-:Y:S04]  /*17cf0*/  STL [R1+0x10e4], R35 ;  /* 0x0010e42301007387 */ /* 0x000fe80000100800 */
[----:B------:R0:W-:Y:S04]  /*17d00*/  STL [R1+0x10b8], R30 ;  /* 0x0010b81e01007387 */ /* 0x0001e80000100800 */
[----:B0-----:R-:W2:Y:S01]  /*17d10*/  LDL.LU R30, [R1+0x8c] ;  /* 0x00008c00011e7983 */ /* 0x001ea20000300800 */
[----:B----4-:R-:W-:-:S05]  /*17d20*/  LEA R35, P0, R14, R41, 0x1 ;  /* 0x000000290e237211 */ /* 0x010fca00078008ff */
[----:B------:R-:W-:Y:S04]  /*17d30*/  STL [R1+0x10ec], R35 ;  /* 0x0010ec2301007387 */ /* 0x000fe80000100800 */
[----:B------:R0:W-:Y:S04]  /*17d40*/  STL [R1+0x10c0], R27 ;  /* 0x0010c01b01007387 */ /* 0x0001e80000100800 */
[----:B0-----:R-:W4:Y:S01]  /*17d50*/  LDL.LU R27, [R1+0x88] ;  /* 0x00008800011b7983 */ /* 0x001f220000300800 */
[----:B------:R-:W-:-:S05]  /*17d60*/  LEA R35, P5, R13, R41, 0x1 ;  /* 0x000000290d237211 */ /* 0x000fca00078a08ff */
[----:B------:R0:W-:Y:S04]  /*17d70*/  STL [R1+0x10f4], R35 ;  /* 0x0010f42301007387 */ /* 0x0001e80000100800 */
[----:B------:R1:W-:Y:S04]  /*17d80*/  STL [R1+0x10c8], R42 ;  /* 0x0010c82a01007387 */ /* 0x0003e80000100800 */
[----:B------:R-:W4:Y:S01]  /*17d90*/  LDL.LU R26, [R1+0x84] ;  /* 0x00008400011a7983 */ /* 0x000f220000300800 */
[----:B0-----:R-:W-:-:S05]  /*17da0*/  LEA R35, P4, R12, R41, 0x1 ;  /* 0x000000290c237211 */ /* 0x001fca00078808ff */
[----:B------:R0:W-:Y:S04]  /*17db0*/  STL [R1+0x10fc], R35 ;  /* 0x0010fc2301007387 */ /* 0x0001e80000100800 */
[----:B------:R0:W-:Y:S01]  /*17dc0*/  STL [R1+0x10d0], R34 ;  /* 0x0010d02201007387 */ /* 0x0001e20000100800 */
[----:B-1----:R-:W-:Y:S02]  /*17dd0*/  LEA R42, P3, R11, R41, 0x1 ;  /* 0x000000290b2a7211 */ /* 0x002fe400078608ff */
[----:B0-----:R-:W-:-:S03]  /*17de0*/  LEA.HI.X.SX32 R35, R15, R25, 0x1, P2 ;  /* 0x000000190f237211 */ /* 0x001fc600010f0eff */
[----:B------:R-:W-:Y:S04]  /*17df0*/  STL [R1+0x1104], R42 ;  /* 0x0011042a01007387 */ /* 0x000fe80000100800 */
[----:B------:R-:W4:Y:S04]  /*17e00*/  LDL.LU R15, [R1+0x80] ;  /* 0x00008000010f7983 */ /* 0x000f280000300800 */
[----:B------:R0:W-:Y:S01]  /*17e10*/  STL [R1+0x10d8], R35 ;  /* 0x0010d82301007387 */ /* 0x0001e20000100800 */
[----:B------:R-:W-:-:S05]  /*17e20*/  LEA R34, P2, R56, R41, 0x1 ;  /* 0x0000002938227211 */ /* 0x000fca00078408ff */
[----:B------:R1:W-:Y:S01]  /*17e30*/  STL [R1+0x110c], R34 ;  /* 0x00110c2201007387 */ /* 0x0003e20000100800 */
[-C--:B0-----:R-:W-:Y:S02]  /*17e40*/  LEA.HI.X.SX32 R35, R33, R25.reuse, 0x1, P1 ;  /* 0x0000001921237211 */ /* 0x081fe400008f0eff */
[----:B------:R-:W-:-:S03]  /*17e50*/  LEA.HI.X.SX32 R33, R14, R25, 0x1, P0 ;  /* 0x000000190e217211 */ /* 0x000fc600000f0eff */
[----:B------:R0:W-:Y:S04]  /*17e60*/  STL [R1+0x10e0], R35 ;  /* 0x0010e02301007387 */ /* 0x0001e80000100800 */
[----:B------:R-:W4:Y:S01]  /*17e70*/  LDL.LU R14, [R1+0x7c] ;  /* 0x00007c00010e7983 */ /* 0x000f220000300800 */
[----:B-1----:R-:W-:-:S05]  /*17e80*/  LEA R34, P1, R58, R41, 0x1 ;  /* 0x000000293a227211 */ /* 0x002fca00078208ff */
[----:B------:R1:W-:Y:S04]  /*17e90*/  STL [R1+0x1114], R34 ;  /* 0x0011142201007387 */ /* 0x0003e80000100800 */
[----:B------:R-:W-:Y:S01]  /*17ea0*/  STL [R1+0x10e8], R33 ;  /* 0x0010e82101007387 */ /* 0x000fe20000100800 */
[----:B0-----:R-:W-:Y:S02]  /*17eb0*/  LEA R35, P0, R59, R41, 0x1 ;  /* 0x000000293b237211 */ /* 0x001fe400078008ff */
[----:B-1----:R-:W-:-:S03]  /*17ec0*/  LEA.HI.X.SX32 R34, R13, R25, 0x1, P5 ;  /* 0x000000190d227211 */ /* 0x002fc600028f0eff */
[----:B------:R0:W-:Y:S04]  /*17ed0*/  STL [R1+0x111c], R35 ;  /* 0x00111c2301007387 */ /* 0x0001e80000100800 */
[----:B------:R-:W4:Y:S01]  /*17ee0*/  LDL.LU R13, [R1+0x78] ;  /* 0x00007800010d7983 */ /* 0x000f220000300800 */
[----:B------:R-:W-:-:S03]  /*17ef0*/  LEA.HI.X.SX32 R12, R12, R25, 0x1, P4 ;  /* 0x000000190c0c7211 */ /* 0x000fc600020f0eff */
[----:B------:R1:W-:Y:S01]  /*17f00*/  STL [R1+0x10f0], R34 ;  /* 0x0010f02201007387 */ /* 0x0003e20000100800 */
[----:B0-----:R-:W-:Y:S02]  /*17f10*/  LEA.HI.X.SX32 R35, R58, R25, 0x1, P1 ;  /* 0x000000193a237211 */ /* 0x001fe400008f0eff */
[----:B---3--:R-:W-:-:S05]  /*17f20*/  LEA R33, P5, R3, R41, 0x1 ;  /* 0x0000002903217211 */ /* 0x008fca00078a08ff */
[----:B------:R0:W-:Y:S01]  /*17f30*/  STL [R1+0x1124], R33 ;  /* 0x0011242101007387 */ /* 0x0001e20000100800 */
[----:B-1----:R-:W-:-:S03]  /*17f40*/  LEA R34, P4, R61, R41, 0x1 ;  /* 0x000000293d227211 */ /* 0x002fc600078808ff */
[----:B------:R1:W-:Y:S01]  /*17f50*/  STL [R1+0x10f8], R12 ;  /* 0x0010f80c01007387 */ /* 0x0003e20000100800 */
[----:B0-----:R-:W-:-:S03]  /*17f60*/  LEA.HI.X.SX32 R33, R11, R25, 0x1, P3 ;  /* 0x000000190b217211 */ /* 0x001fc600018f0eff */
[----:B-1----:R-:W3:Y:S04]  /*17f70*/  LDL.LU R12, [R1+0x74] ;  /* 0x00007400010c7983 */ /* 0x002ee80000300800 */
[----:B------:R0:W-:Y:S04]  /*17f80*/  STL [R1+0x112c], R34 ;  /* 0x00112c2201007387 */ /* 0x0001e80000100800 */
[----:B------:R-:W-:Y:S01]  /*17f90*/  STL [R1+0x1100], R33 ;  /* 0x0011002101007387 */ /* 0x000fe20000100800 */
[----:B0-----:R-:W-:Y:S02]  /*17fa0*/  LEA.HI.X.SX32 R34, R56, R25, 0x1, P2 ;  /* 0x0000001938227211 */ /* 0x001fe400010f0eff */
[----:B------:R-:W-:-:S05]  /*17fb0*/  LEA R11, P3, R60, R41, 0x1 ;  /* 0x000000293c0b7211 */ /* 0x000fca00078608ff */
[----:B------:R0:W-:Y:S04]  /*17fc0*/  STL [R1+0x1134], R11 ;  /* 0x0011340b01007387 */ /* 0x0001e80000100800 */
[----:B0-----:R-:W3:Y:S04]  /*17fd0*/  LDL.LU R11, [R1+0x6c] ;  /* 0x00006c00010b7983 */ /* 0x001ee80000300800 */
[----:B------:R0:W-:Y:S01]  /*17fe0*/  STL [R1+0x1108], R34 ;  /* 0x0011082201007387 */ /* 0x0001e20000100800 */
[----:B------:R-:W-:-:S05]  /*17ff0*/  LEA R33, P2, R32, R41, 0x1 ;  /* 0x0000002920217211 */ /* 0x000fca00078408ff */
[----:B------:R1:W-:Y:S04]  /*18000*/  STL [R1+0x113c], R33 ;  /* 0x00113c2101007387 */ /* 0x0003e80000100800 */
[----:B------:R-:W-:Y:S04]  /*18010*/  STL [R1+0x1110], R35 ;  /* 0x0011102301007387 */ /* 0x000fe80000100800 */
[----:B------:R-:W3:Y:S01]  /*18020*/  LDL.LU R56, [R1+0x64] ;  /* 0x0000640001387983 */ /* 0x000ee20000300800 */
[----:B0-----:R-:W-:Y:S02]  /*18030*/  LEA R34, P1, R31, R41, 0x1 ;  /* 0x000000291f227211 */ /* 0x001fe400078208ff */
[----:B-1----:R-:W-:-:S03]  /*18040*/  LEA.HI.X.SX32 R33, R59, R25, 0x1, P0 ;  /* 0x000000193b217211 */ /* 0x002fc600000f0eff */
[----:B------:R2:W-:Y:S01]  /*18050*/  STL [R1+0x1144], R34 ;  /* 0x0011442201007387 */ /* 0x0005e20000100800 */
[----:B------:R-:W-:-:S03]  /*18060*/  LEA.HI.X.SX32 R3, R3, R25, 0x1, P5 ;  /* 0x0000001903037211 */ /* 0x000fc600028f0eff */
[----:B------:R4:W-:Y:S01]  /*18070*/  STL [R1+0x1118], R33 ;  /* 0x0011182101007387 */ /* 0x0009e20000100800 */
[----:B------:R-:W-:Y:S02]  /*18080*/  LEA.HI.X.SX32 R31, R31, R25, 0x1, P1 ;  /* 0x000000191f1f7211 */ /* 0x000fe400008f0eff */
[----:B--2---:R-:W-:-:S05]  /*18090*/  LEA R34, P0, R30, R41, 0x1 ;  /* 0x000000291e227211 */ /* 0x004fca00078008ff */
[----:B------:R-:W-:Y:S04]  /*180a0*/  STL [R1+0x114c], R34 ;  /* 0x00114c2201007387 */ /* 0x000fe80000100800 */
[----:B------:R-:W2:Y:S04]  /*180b0*/  LDL.LU R58, [R1+0x60] ;  /* 0x00006000013a7983 */ /* 0x000ea80000300800 */
[----:B------:R0:W-:Y:S01]  /*180c0*/  STL [R1+0x1120], R3 ;  /* 0x0011200301007387 */ /* 0x0001e20000100800 */
[----:B----4-:R-:W-:-:S05]  /*180d0*/  LEA R33, P5, R27, R41, 0x1 ;  /* 0x000000291b217211 */ /* 0x010fca00078a08ff */
[----:B------:R-:W-:Y:S01]  /*180e0*/  STL [R1+0x1154], R33 ;  /* 0x0011542101007387 */ /* 0x000fe20000100800 */
[----:B0-----:R-:W-:-:S03]  /*180f0*/  LEA.HI.X.SX32 R3, R61, R25, 0x1, P4 ;  /* 0x000000193d037211 */ /* 0x001fc600020f0eff */
[----:B------:R-:W4:Y:S04]  /*18100*/  LDL.LU R59, [R1+0x5c] ;  /* 0x00005c00013b7983 */ /* 0x000f280000300800 */
[----:B------:R0:W-:Y:S01]  /*18110*/  STL [R1+0x1128], R3 ;  /* 0x0011280301007387 */ /* 0x0001e20000100800 */
[----:B------:R-:W-:-:S03]  /*18120*/  LEA R34, P4, R26, R41, 0x1 ;  /* 0x000000291a227211 */ /* 0x000fc600078808ff */
[----:B0-----:R-:W4:Y:S01]  /*18130*/  LDL.LU R3, [R1+0x54] ;  /* 0x0000540001037983 */ /* 0x001f220000300800 */
[----:B------:R-:W-:-:S03]  /*18140*/  LEA.HI.X.SX32 R33, R60, R25, 0x1, P3 ;  /* 0x000000193c217211 */ /* 0x000fc600018f0eff */
[----:B------:R0:W-:Y:S04]  /*18150*/  STL [R1+0x115c], R34 ;  /* 0x00115c2201007387 */ /* 0x0001e80000100800 */
[----:B------:R-:W4:Y:S04]  /*18160*/  LDL.LU R61, [R1+0x50] ;  /* 0x00005000013d7983 */ /* 0x000f280000300800 */
[----:B------:R1:W-:Y:S04]  /*18170*/  STL [R1+0x1130], R33 ;  /* 0x0011302101007387 */ /* 0x0003e80000100800 */
[----:B------:R-:W4:Y:S01]  /*18180*/  LDL.LU R60, [R1+0x4c] ;  /* 0x00004c00013c7983 */ /* 0x000f220000300800 */
[----:B0-----:R-:W-:-:S02]  /*18190*/  LEA R34, P3, R15, R41, 0x1 ;  /* 0x000000290f227211 */ /* 0x001fc400078608ff */
[----:B-1----:R-:W-:-:S03]  /*181a0*/  LEA.HI.X.SX32 R33, R32, R25, 0x1, P2 ;  /* 0x0000001920217211 */ /* 0x002fc600010f0eff */
[----:B------:R-:W-:Y:S04]  /*181b0*/  STL [R1+0x1164], R34 ;  /* 0x0011642201007387 */ /* 0x000fe80000100800 */
[----:B------:R-:W4:Y:S04]  /*181c0*/  LDL.LU R57, [R1+0x44] ;  /* 0x0000440001397983 */ /* 0x000f280000300800 */
[----:B------:R-:W-:Y:S04]  /*181d0*/  STL [R1+0x1138], R33 ;  /* 0x0011382101007387 */ /* 0x000fe80000100800 */
[----:B------:R-:W4:Y:S01]  /*181e0*/  LDL.LU R55, [R1+0x30] ;  /* 0x0000300001377983 */ /* 0x000f220000300800 */
[----:B------:R-:W-:-:S05]  /*181f0*/  LEA R32, P2, R14, R41, 0x1 ;  /* 0x000000290e207211 */ /* 0x000fca00078408ff */
[----:B------:R0:W-:Y:S04]  /*18200*/  STL [R1+0x116c], R32 ;  /* 0x00116c2001007387 */ /* 0x0001e80000100800 */
[----:B------:R-:W4:Y:S04]  /*18210*/  LDL.LU R42, [R1+0x2c] ;  /* 0x00002c00012a7983 */ /* 0x000f280000300800 */
[----:B------:R1:W-:Y:S04]  /*18220*/  STL [R1+0x1140], R31 ;  /* 0x0011401f01007387 */ /* 0x0003e80000100800 */
[----:B------:R-:W4:Y:S01]  /*18230*/  LDL.LU R35, [R1+0x28] ;  /* 0x0000280001237983 */ /* 0x000f220000300800 */
[----:B0-----:R-:W-:-:S02]  /*18240*/  LEA R32, P1, R13, R41, 0x1 ;  /* 0x000000290d207211 */ /* 0x001fc400078208ff */
[----:B-1----:R-:W-:-:S03]  /*18250*/  LEA.HI.X.SX32 R31, R30, R25, 0x1, P0 ;  /* 0x000000191e1f7211 */ /* 0x002fc600000f0eff */
[----:B------:R0:W-:Y:S04]  /*18260*/  STL [R1+0x1174], R32 ;  /* 0x0011742001007387 */ /* 0x0001e80000100800 */
[----:B------:R-:W4:Y:S04]  /*18270*/  LDL.LU R34, [R1+0x24] ;  /* 0x0000240001227983 */ /* 0x000f280000300800 */
[----:B------:R1:W-:Y:S04]  /*18280*/  STL [R1+0x1148], R31 ;  /* 0x0011481f01007387 */ /* 0x0003e80000100800 */
[----:B------:R-:W4:Y:S01]  /*18290*/  LDL.LU R33, [R1+0x20] ;  /* 0x0000200001217983 */ /* 0x000f220000300800 */
[----:B------:R-:W-:-:S02]  /*182a0*/  LEA.HI.X.SX32 R27, R27, R25, 0x1, P5 ;  /* 0x000000191b1b7211 */ /* 0x000fc400028f0eff */
[-C--:B------:R-:W-:Y:S02]  /*182b0*/  LEA.HI.X.SX32 R15, R15, R25.reuse, 0x1, P3 ;  /* 0x000000190f0f7211 */ /* 0x080fe400018f0eff */
[----:B------:R-:W-:Y:S02]  /*182c0*/  LEA.HI.X.SX32 R14, R14, R25, 0x1, P2 ;  /* 0x000000190e0e7211 */ /* 0x000fe400010f0eff */
[----:B---3--:R-:W-:-:S05]  /*182d0*/  LEA R30, P0, R12, R41, 0x1 ;  /* 0x000000290c1e7211 */ /* 0x008fca00078008ff */
[----:B------:R-:W-:Y:S04]  /*182e0*/  STL [R1+0x117c], R30 ;  /* 0x00117c1e01007387 */ /* 0x000fe80000100800 */
[----:B0-----:R-:W3:Y:S04]  /*182f0*/  LDL.LU R32, [R1+0x1c] ;  /* 0x00001c0001207983 */ /* 0x001ee80000300800 */
[----:B------:R0:W-:Y:S04]  /*18300*/  STL [R1+0x1150], R27 ;  /* 0x0011501b01007387 */ /* 0x0001e80000100800 */
[----:B-1----:R-:W3:Y:S01]  /*18310*/  LDL.LU R31, [R1+0x18] ;  /* 0x00001800011f7983 */ /* 0x002ee20000300800 */
[----:B0-----:R-:W-:-:S02]  /*18320*/  LEA.HI.X.SX32 R27, R26, R25, 0x1, P4 ;  /* 0x000000191a1b7211 */ /* 0x001fc400020f0eff */
[----:B------:R-:W-:-:S05]  /*18330*/  LEA R30, P5, R11, R41, 0x1 ;  /* 0x000000290b1e7211 */ /* 0x000fca00078a08ff */
[----:B------:R0:W-:Y:S04]  /*18340*/  STL [R1+0x1184], R30 ;  /* 0x0011841e01007387 */ /* 0x0001e80000100800 */
[----:B0-----:R-:W3:Y:S04]  /*18350*/  LDL.LU R30, [R1+0x14] ;  /* 0x00001400011e7983 */ /* 0x001ee80000300800 */
[----:B------:R0:W-:Y:S01]  /*18360*/  STL [R1+0x1158], R27 ;  /* 0x0011581b01007387 */ /* 0x0001e20000100800 */
[----:B------:R-:W-:-:S03]  /*18370*/  LEA R26, P4, R56, R41, 0x1 ;  /* 0x00000029381a7211 */ /* 0x000fc600078808ff */
[----:B0-----:R-:W3:Y:S04]  /*18380*/  LDL.LU R27, [R1+0x10] ;  /* 0x00001000011b7983 */ /* 0x001ee80000300800 */
[----:B------:R0:W-:Y:S04]  /*18390*/  STL [R1+0x118c], R26 ;  /* 0x00118c1a01007387 */ /* 0x0001e80000100800 */
[----:B0-----:R-:W3:Y:S04]  /*183a0*/  LDL.LU R26, [R1+0xc] ;  /* 0x00000c00011a7983 */ /* 0x001ee80000300800 */
[----:B------:R2:W-:Y:S01]  /*183b0*/  STL [R1+0x1160], R15 ;  /* 0x0011600f01007387 */ /* 0x0005e20000100800 */
[----:B------:R-:W-:-:S02]  /*183c0*/  LEA.HI.X.SX32 R13, R13, R25, 0x1, P1 ;  /* 0x000000190d0d7211 */ /* 0x000fc400008f0eff */
[-C--:B------:R-:W-:Y:S02]  /*183d0*/  LEA.HI.X.SX32 R12, R12, R25.reuse, 0x1, P0 ;  /* 0x000000190c0c7211 */ /* 0x080fe400000f0eff */
[-C--:B------:R-:W-:Y:S02]  /*183e0*/  LEA.HI.X.SX32 R11, R11, R25.reuse, 0x1, P5 ;  /* 0x000000190b0b7211 */ /* 0x080fe400028f0eff */
[----:B------:R-:W-:Y:S02]  /*183f0*/  LEA.HI.X.SX32 R56, R56, R25, 0x1, P4 ;  /* 0x0000001938387211 */ /* 0x000fe400020f0eff */
[----:B--2---:R-:W-:-:S05]  /*18400*/  LEA R15, P3, R58, R41, 0x1 ;  /* 0x000000293a0f7211 */ /* 0x004fca00078608ff */
[----:B------:R0:W-:Y:S04]  /*18410*/  STL [R1+0x1194], R15 ;  /* 0x0011940f01007387 */ /* 0x0001e80000100800 */
[----:B0-----:R-:W2:Y:S04]  /*18420*/  LDL.LU R15, [R1+0x1430] ;  /* 0x00143000010f7983 */ /* 0x001ea80000300800 */
[----:B------:R4:W-:Y:S02]  /*18430*/  STL [R1+0x1168], R14 ;  /* 0x0011680e01007387 */ /* 0x0009e40000100800 */
[----:B----4-:R-:W-:-:S05]  /*18440*/  LEA R14, P2, R59, R41, 0x1 ;  /* 0x000000293b0e7211 */ /* 0x010fca00078408ff */
[----:B------:R0:W-:Y:S04]  /*18450*/  STL [R1+0x119c], R14 ;  /* 0x00119c0e01007387 */ /* 0x0001e80000100800 */
[----:B0-----:R-:W4:Y:S04]  /*18460*/  LDL.LU R14, [R1+0x142c] ;  /* 0x00142c00010e7983 */ /* 0x001f280000300800 */
[----:B------:R0:W-:Y:S02]  /*18470*/  STL [R1+0x1170], R13 ;  /* 0x0011700d01007387 */ /* 0x0001e40000100800 */
[----:B0-----:R-:W-:-:S05]  /*18480*/  LEA R13, P1, R3, R41, 0x1 ;  /* 0x00000029030d7211 */ /* 0x001fca00078208ff */
[----:B------:R0:W-:Y:S04]  /*18490*/  STL [R1+0x11a4], R13 ;  /* 0x0011a40d01007387 */ /* 0x0001e80000100800 */
[----:B0-----:R-:W2:Y:S04]  /*184a0*/  LDL.LU R13, [R1+0x1428] ;  /* 0x00142800010d7983 */ /* 0x001ea80000300800 */
[----:B------:R0:W-:Y:S02]  /*184b0*/  STL [R1+0x1178], R12 ;  /* 0x0011780c01007387 */ /* 0x0001e40000100800 */
[----:B0-----:R-:W-:-:S05]  /*184c0*/  LEA R12, P0, R61, R41, 0x1 ;  /* 0x000000293d0c7211 */ /* 0x001fca00078008ff */
[----:B------:R0:W-:Y:S04]  /*184d0*/  STL [R1+0x11ac], R12 ;  /* 0x0011ac0c01007387 */ /* 0x0001e80000100800 */
[----:B0-----:R-:W2:Y:S04]  /*184e0*/  LDL.LU R12, [R1+0x1424] ;  /* 0x00142400010c7983 */ /* 0x001ea80000300800 */
[----:B------:R0:W-:Y:S02]  /*184f0*/  STL [R1+0x1180], R11 ;  /* 0x0011800b01007387 */ /* 0x0001e40000100800 */
[----:B0-----:R-:W-:-:S05]  /*18500*/  LEA R11, P5, R60, R41, 0x1 ;  /* 0x000000293c0b7211 */ /* 0x001fca00078a08ff */
[----:B------:R0:W-:Y:S01]  /*18510*/  STL [R1+0x11b4], R11 ;  /* 0x0011b40b01007387 */ /* 0x0001e20000100800 */
[----:B------:R-:W-:-:S03]  /*18520*/  LEA.HI.X.SX32 R58, R58, R25, 0x1, P3 ;  /* 0x000000193a3a7211 */ /* 0x000fc600018f0eff */
        /* <DEDUP_REMOVED lines=23> */
[----:B------:R0:W-:Y:S04]  /*186a0*/  STL [R1+0x11dc], R61 ;  /* 0x0011dc3d01007387 */ /* 0x0001e80000100800 */
[----:B0-----:R-:W2:Y:S04]  /*186b0*/  LDL.LU R61, [R1+0x140c] ;  /* 0x00140c00013d7983 */ /* 0x001ea80000300800 */
[----:B------:R0:W-:Y:S02]  /*186c0*/  STL [R1+0x11b0], R60 ;  /* 0x0011b03c01007387 */ /* 0x0001e40000100800 */
[----:B0-----:R-:W-:-:S05]  /*186d0*/  LEA R60, P5, R33, R41, 0x1 ;  /* 0x00000029213c7211 */ /* 0x001fca00078a08ff */
[----:B------:R0:W-:Y:S04]  /*186e0*/  STL [R1+0x11e4], R60 ;  /* 0x0011e43c01007387 */ /* 0x0001e80000100800 */
[----:B0-----:R-:W4:Y:S01]  /*186f0*/  LDL.LU R60, [R1+0x1408] ;  /* 0x00140800013c7983 */ /* 0x001f220000300800 */
[----:B------:R-:W-:-:S05]  /*18700*/  LEA.HI.X.SX32 R57, R57, R25, 0x1, P4 ;  /* 0x0000001939397211 */ /* 0x000fca00020f0eff */
[----:B------:R3:W-:Y:S02]  /*18710*/  STL [R1+0x11b8], R57 ;  /* 0x0011b83901007387 */ /* 0x0007e40000100800 */
[----:B---3--:R-:W-:-:S05]  /*18720*/  LEA R57, P4, R32, R41, 0x1 ;  /* 0x0000002920397211 */ /* 0x008fca00078808ff */
[----:B------:R0:W-:Y:S02]  /*18730*/  STL [R1+0x11ec], R57 ;  /* 0x0011ec3901007387 */ /* 0x0001e40000100800 */
[----:B0-----:R-:W-:Y:S02]  /*18740*/  LEA.HI.X.SX32 R57, R55, R25, 0x1, P3 ;  /* 0x0000001937397211 */ /* 0x001fe400018f0eff */
[----:B------:R-:W-:-:S03]  /*18750*/  LEA R55, P3, R31, R41, 0x1 ;  /* 0x000000291f377211 */ /* 0x000fc600078608ff */
[----:B------:R0:W-:Y:S04]  /*18760*/  STL [R1+0x11c0], R57 ;  /* 0x0011c03901007387 */ /* 0x0001e80000100800 */
[----:B------:R1:W-:Y:S01]  /*18770*/  STL [R1+0x11f4], R55 ;  /* 0x0011f43701007387 */ /* 0x0003e20000100800 */
[----:B0-----:R-:W-:Y:S02]  /*18780*/  LEA.HI.X.SX32 R57, R42, R25, 0x1, P2 ;  /* 0x000000192a397211 */ /* 0x001fe400010f0eff */
[----:B------:R-:W-:Y:S02]  /*18790*/  LEA R42, P2, R30, R41, 0x1 ;  /* 0x000000291e2a7211 */ /* 0x000fe400078408ff */
[----:B-1----:R-:W-:Y:S01]  /*187a0*/  LEA.HI.X.SX32 R55, R35, R25, 0x1, P1 ;  /* 0x0000001923377211 */ /* 0x002fe200008f0eff */
[----:B------:R-:W-:Y:S01]  /*187b0*/  STL [R1+0x11c8], R57 ;  /* 0x0011c83901007387 */ /* 0x000fe20000100800 */
[----:B------:R-:W-:-:S03]  /*187c0*/  LEA R35, P1, R27, R41, 0x1 ;  /* 0x000000291b237211 */ /* 0x000fc600078208ff */
[----:B------:R0:W-:Y:S04]  /*187d0*/  STL [R1+0x11fc], R42 ;  /* 0x0011fc2a01007387 */ /* 0x0001e80000100800 */
[----:B------:R-:W-:Y:S01]  /*187e0*/  STL [R1+0x11d0], R55 ;  /* 0x0011d03701007387 */ /* 0x000fe20000100800 */
[----:B0-----:R-:W-:Y:S02]  /*187f0*/  LEA.HI.X.SX32 R42, R34, R25, 0x1, P0 ;  /* 0x00000019222a7211 */ /* 0x001fe400000f0eff */
[----:B------:R-:W-:Y:S01]  /*18800*/  LEA R34, P0, R26, R41, 0x1 ;  /* 0x000000291a227211 */ /* 0x000fe200078008ff */
[----:B------:R0:W-:Y:S04]  /*18810*/  STL [R1+0x1204], R35 ;  /* 0x0012042301007387 */ /* 0x0001e80000100800 */
[----:B------:R-:W-:Y:S04]  /*18820*/  STL [R1+0x11d8], R42 ;  /* 0x0011d82a01007387 */ /* 0x000fe80000100800 */
[----:B------:R1:W-:Y:S01]  /*18830*/  STL [R1+0x120c], R34 ;  /* 0x00120c2201007387 */ /* 0x0003e20000100800 */
[----:B0-----:R-:W-:-:S05]  /*18840*/  LEA.HI.X.SX32 R35, R33, R25, 0x1, P5 ;  /* 0x0000001921237211 */ /* 0x001fca00028f0eff */
[----:B------:R-:W-:Y:S01]  /*18850*/  STL [R1+0x11e0], R35 ;  /* 0x0011e02301007387 */ /* 0x000fe20000100800 */
[----:B-1----:R-:W-:Y:S01]  /*18860*/  LEA.HI.X.SX32 R34, R32, R25, 0x1, P4 ;  /* 0x0000001920227211 */ /* 0x002fe200020f0eff */
[----:B------:R-:W-:Y:S02]  /*18870*/  IMAD R16, R16, UR7, RZ ;  /* 0x0000000710107c24 */ /* 0x000fe4000f8e02ff */
[----:B------:R-:W-:Y:S02]  /*18880*/  IMAD R17, R17, UR7, RZ ;  /* 0x0000000711117c24 */ /* 0x000fe4000f8e02ff */
[----:B------:R-:W-:Y:S02]  /*18890*/  IMAD R18, R18, UR7, RZ ;  /* 0x0000000712127c24 */ /* 0x000fe4000f8e02ff */
[----:B------:R-:W-:Y:S02]  /*188a0*/  IMAD R19, R19, UR7, RZ ;  /* 0x0000000713137c24 */ /* 0x000fe4000f8e02ff */
[----:B------:R-:W-:-:S02]  /*188b0*/  IMAD R20, R20, UR7, RZ ;  /* 0x0000000714147c24 */ /* 0x000fc4000f8e02ff */
[----:B------:R-:W-:Y:S02]  /*188c0*/  IMAD R21, R21, UR7, RZ ;  /* 0x0000000715157c24 */ /* 0x000fe4000f8e02ff */
        /* <DEDUP_REMOVED lines=18> */
[----:B------:R-:W-:Y:S01]  /*189f0*/  IMAD R43, R43, UR7, RZ ;  /* 0x000000072b2b7c24 */ /* 0x000fe2000f8e02ff */
[-C--:B--2---:R-:W-:Y:S02]  /*18a00*/  LEA R32, P4, R61, R41.reuse, 0x1 ;  /* 0x000000293d207211 */ /* 0x084fe400078808ff */
[----:B----4-:R-:W-:-:S05]  /*18a10*/  LEA R33, P5, R60, R41, 0x1 ;  /* 0x000000293c217211 */ /* 0x010fca00078a08ff */
[----:B------:R0:W-:Y:S04]  /*18a20*/  STL [R1+0x1214], R33 ;  /* 0x0012142101007387 */ /* 0x0001e80000100800 */
[----:B------:R-:W-:Y:S04]  /*18a30*/  STL [R1+0x11e8], R34 ;  /* 0x0011e82201007387 */ /* 0x000fe80000100800 */
[----:B------:R1:W-:Y:S01]  /*18a40*/  STL [R1+0x121c], R32 ;  /* 0x00121c2001007387 */ /* 0x0003e20000100800 */
[----:B0-----:R-:W-:Y:S02]  /*18a50*/  LEA.HI.X.SX32 R33, R31, R25, 0x1, P3 ;  /* 0x000000191f217211 */ /* 0x001fe400018f0eff */
[----:B------:R-:W-:-:S03]  /*18a60*/  LEA R31, P3, R3, R41, 0x1 ;  /* 0x00000029031f7211 */ /* 0x000fc600078608ff */
[----:B------:R-:W-:Y:S01]  /*18a70*/  STL [R1+0x11f0], R33 ;  /* 0x0011f02101007387 */ /* 0x000fe20000100800 */
[----:B-1----:R-:W-:Y:S02]  /*18a80*/  LEA.HI.X.SX32 R32, R30, R25, 0x1, P2 ;  /* 0x000000191e207211 */ /* 0x002fe400010f0eff */
[----:B------:R-:W-:Y:S01]  /*18a90*/  LEA R30, P2, R59, R41, 0x1 ;  /* 0x000000293b1e7211 */ /* 0x000fe200078408ff */
[----:B------:R0:W-:Y:S04]  /*18aa0*/  STL [R1+0x1224], R31 ;  /* 0x0012241f01007387 */ /* 0x0001e80000100800 */
[----:B------:R-:W-:Y:S04]  /*18ab0*/  STL [R1+0x11f8], R32 ;  /* 0x0011f82001007387 */ /* 0x000fe80000100800 */
[----:B------:R1:W-:Y:S01]  /*18ac0*/  STL [R1+0x122c], R30 ;  /* 0x00122c1e01007387 */ /* 0x0003e20000100800 */
[----:B0-----:R-:W-:-:S02]  /*18ad0*/  LEA.HI.X.SX32 R31, R27, R25, 0x1, P1 ;  /* 0x000000191b1f7211 */ /* 0x001fc400008f0eff */
[----:B------:R-:W-:-:S03]  /*18ae0*/  LEA R27, P1, R58, R41, 0x1 ;  /* 0x000000293a1b7211 */ /* 0x000fc600078208ff */
[----:B------:R-:W-:Y:S01]  /*18af0*/  STL [R1+0x1200], R31 ;  /* 0x0012001f01007387 */ /* 0x000fe20000100800 */
[----:B-1----:R-:W-:Y:S02]  /*18b00*/  LEA.HI.X.SX32 R30, R26, R25, 0x1, P0 ;  /* 0x000000191a1e7211 */ /* 0x002fe400000f0eff */
[----:B------:R-:W-:Y:S01]  /*18b10*/  LEA R26, P0, R56, R41, 0x1 ;  /* 0x00000029381a7211 */ /* 0x000fe200078008ff */
[----:B------:R0:W-:Y:S04]  /*18b20*/  STL [R1+0x1234], R27 ;  /* 0x0012341b01007387 */ /* 0x0001e80000100800 */
[----:B------:R1:W-:Y:S01]  /*18b30*/  STL [R1+0x1208], R30 ;  /* 0x0012081e01007387 */ /* 0x0003e20000100800 */
[----:B0-----:R-:W-:-:S03]  /*18b40*/  LEA.HI.X.SX32 R27, R60, R25, 0x1, P5 ;  /* 0x000000193c1b7211 */ /* 0x001fc600028f0eff */
[----:B------:R-:W2:Y:S04]  /*18b50*/  LDL.LU R60, [R1+0x1404] ;  /* 0x00140400013c7983 */ /* 0x000ea80000300800 */
[----:B------:R0:W-:Y:S01]  /*18b60*/  STL [R1+0x123c], R26 ;  /* 0x00123c1a01007387 */ /* 0x0001e20000100800 */
[----:B-1----:R-:W-:-:S03]  /*18b70*/  LEA.HI.X.SX32 R30, R61, R25, 0x1, P4 ;  /* 0x000000193d1e7211 */ /* 0x002fc600020f0eff */
[----:B------:R1:W-:Y:S04]  /*18b80*/  STL [R1+0x1210], R27 ;  /* 0x0012101b01007387 */ /* 0x0003e80000100800 */
[----:B------:R-:W2:Y:S01]  /*18b90*/  LDL.LU R61, [R1+0x1400] ;  /* 0x00140000013d7983 */ /* 0x000ea20000300800 */
[-C--:B0-----:R-:W-:Y:S02]  /*18ba0*/  LEA R26, P5, R11, R41.reuse, 0x1 ;  /* 0x000000290b1a7211 */ /* 0x081fe400078a08ff */
[----:B-1----:R-:W-:-:S03]  /*18bb0*/  LEA R27, P4, R12, R41, 0x1 ;  /* 0x000000290c1b7211 */ /* 0x002fc600078808ff */
[----:B------:R0:W-:Y:S04]  /*18bc0*/  STL [R1+0x1244], R26 ;  /* 0x0012441a01007387 */ /* 0x0001e80000100800 */
[----:B------:R1:W-:Y:S01]  /*18bd0*/  STL [R1+0x1218], R30 ;  /* 0x0012181e01007387 */ /* 0x0003e20000100800 */
[----:B0-----:R-:W-:-:S03]  /*18be0*/  LEA.HI.X.SX32 R26, R3, R25, 0x1, P3 ;  /* 0x00000019031a7211 */ /* 0x001fc600018f0eff */
[----:B------:R-:W3:Y:S01]  /*18bf0*/  LDL.LU R3, [R1+0x13fc] ;  /* 0x0013fc0001037983 */ /* 0x000ee20000300800 */
[----:B-1----:R-:W-:-:S03]  /*18c00*/  LEA R30, P3, R13, R41, 0x1 ;  /* 0x000000290d1e7211 */ /* 0x002fc600078608ff */
[----:B------:R0:W-:Y:S04]  /*18c10*/  STL [R1+0x124c], R27 ;  /* 0x00124c1b01007387 */ /* 0x0001e80000100800 */
[----:B------:R1:W-:Y:S01]  /*18c20*/  STL [R1+0x1220], R26 ;  /* 0x0012201a01007387 */ /* 0x0003e20000100800 */
[----:B0-----:R-:W-:-:S03]  /*18c30*/  LEA.HI.X.SX32 R27, R59, R25, 0x1, P2 ;  /* 0x000000193b1b7211 */ /* 0x001fc600010f0eff */
[----:B------:R0:W-:Y:S01]  /*18c40*/  STL [R1+0x1254], R30 ;  /* 0x0012541e01007387 */ /* 0x0001e20000100800 */
[----:B-1----:R-:W-:-:S03]  /*18c50*/  LEA R26, P2, R14, R41, 0x1 ;  /* 0x000000290e1a7211 */ /* 0x002fc600078408ff */
[----:B------:R1:W-:Y:S04]  /*18c60*/  STL [R1+0x1228], R27 ;  /* 0x0012281b01007387 */ /* 0x0003e80000100800 */
[----:B------:R4:W-:Y:S01]  /*18c70*/  STL [R1+0x125c], R26 ;  /* 0x00125c1a01007387 */ /* 0x0009e20000100800 */
[----:B0-----:R-:W-:Y:S02]  /*18c80*/  LEA.HI.X.SX32 R30, R58, R25, 0x1, P1 ;  /* 0x000000193a1e7211 */ /* 0x001fe400008f0eff */
[----:B-1----:R-:W-:-:S03]  /*18c90*/  LEA R27, P1, R15, R41, 0x1 ;  /* 0x000000290f1b7211 */ /* 0x002fc600078208ff */
[----:B------:R0:W-:Y:S01]  /*18ca0*/  STL [R1+0x1230], R30 ;  /* 0x0012301e01007387 */ /* 0x0001e20000100800 */
[----:B----4-:R-:W-:-:S03]  /*18cb0*/  LEA.HI.X.SX32 R26, R56, R25, 0x1, P0 ;  /* 0x00000019381a7211 */ /* 0x010fc600000f0eff */
[----:B------:R1:W-:Y:S04]  /*18cc0*/  STL [R1+0x1264], R27 ;  /* 0x0012641b01007387 */ /* 0x0003e80000100800 */
[----:B------:R4:W-:Y:S01]  /*18cd0*/  STL [R1+0x1238], R26 ;  /* 0x0012381a01007387 */ /* 0x0009e20000100800 */
[----:B0-----:R-:W-:Y:S02]  /*18ce0*/  LEA R30, P0, R16, R41, 0x1 ;  /* 0x00000029101e7211 */ /* 0x001fe400078008ff */
[-C--:B-1----:R-:W-:Y:S02]  /*18cf0*/  LEA.HI.X.SX32 R27, R11, R25.reuse, 0x1, P5 ;  /* 0x000000190b1b7211 */ /* 0x082fe400028f0eff */
[----:B------:R-:W-:Y:S02]  /*18d00*/  LEA.HI.X.SX32 R11, R12, R25, 0x1, P4 ;  /* 0x000000190c0b7211 */ /* 0x000fe400020f0eff */
[-C--:B----4-:R-:W-:Y:S01]  /*18d10*/  LEA R26, P5, R17, R41.reuse, 0x1 ;  /* 0x00000029111a7211 */ /* 0x090fe200078a08ff */
[----:B------:R-:W-:Y:S01]  /*18d20*/  STL [R1+0x126c], R30 ;  /* 0x00126c1e01007387 */ /* 0x000fe20000100800 */
[----:B------:R-:W-:-:S03]  /*18d30*/  LEA R12, P4, R18, R41, 0x1 ;  /* 0x00000029120c7211 */ /* 0x000fc600078808ff */
[----:B------:R-:W-:Y:S01]  /*18d40*/  STL [R1+0x1240], R27 ;  /* 0x0012401b01007387 */ /* 0x000fe20000100800 */
[----:B------:R-:W-:-:S03]  /*18d50*/  LEA.HI.X.SX32 R13, R13, R25, 0x1, P3 ;  /* 0x000000190d0d7211 */ /* 0x000fc600018f0eff */
[----:B------:R0:W-:Y:S04]  /*18d60*/  STL [R1+0x1274], R26 ;  /* 0x0012741a01007387 */ /* 0x0001e80000100800 */
[----:B------:R1:W-:Y:S04]  /*18d70*/  STL [R1+0x1248], R11 ;  /* 0x0012480b01007387 */ /* 0x0003e80000100800 */
[----:B------:R4:W-:Y:S01]  /*18d80*/  STL [R1+0x127c], R12 ;  /* 0x00127c0c01007387 */ /* 0x0009e20000100800 */
[----:B------:R-:W-:Y:S01]  /*18d90*/  IMAD R40, R40, UR7, RZ ;  /* 0x0000000728287c24 */ /* 0x000fe2000f8e02ff */
[----:B0-----:R-:W0:Y:S01]  /*18da0*/  LDC R26, c[0x0][0x3a8] ;  /* 0x0000ea00ff1a7b82 */ /* 0x001e220000000800 */
[----:B-1----:R-:W-:Y:S01]  /*18db0*/  LEA R11, P3, R19, R41, 0x1 ;  /* 0x00000029130b7211 */ /* 0x002fe200078608ff */
[----:B------:R1:W-:Y:S01]  /*18dc0*/  STL [R1+0x1250], R13 ;  /* 0x0012500d01007387 */ /* 0x0003e20000100800 */
[----:B----4-:R-:W-:-:S03]  /*18dd0*/  LEA.HI.X.SX32 R12, R14, R25, 0x1, P2 ;  /* 0x000000190e0c7211 */ /* 0x010fc600010f0eff */
[----:B------:R4:W-:Y:S04]  /*18de0*/  STL [R1+0x1284], R11 ;  /* 0x0012840b01007387 */ /* 0x0009e80000100800 */
[----:B------:R4:W-:Y:S01]  /*18df0*/  STL [R1+0x1258], R12 ;  /* 0x0012580c01007387 */ /* 0x0009e20000100800 */
[----:B-1----:R-:W-:Y:S02]  /*18e00*/  LEA R13, P2, R20, R41, 0x1 ;  /* 0x00000029140d7211 */ /* 0x002fe400078408ff */
[----:B----4-:R-:W-:-:S03]  /*18e10*/  LEA.HI.X.SX32 R11, R15, R25, 0x1, P1 ;  /* 0x000000190f0b7211 */ /* 0x010fc600008f0eff */
[----:B------:R1:W-:Y:S01]  /*18e20*/  STL [R1+0x128c], R13 ;  /* 0x00128c0d01007387 */ /* 0x0003e20000100800 */
[----:B------:R-:W-:-:S03]  /*18e30*/  LEA R12, P1, R21, R41, 0x1 ;  /* 0x00000029150c7211 */ /* 0x000fc600078208ff */
[----:B------:R4:W-:Y:S04]  /*18e40*/  STL [R1+0x1260], R11 ;  /* 0x0012600b01007387 */ /* 0x0009e80000100800 */
[----:B------:R4:W-:Y:S01]  /*18e50*/  STL [R1+0x1294], R12 ;  /* 0x0012940c01007387 */ /* 0x0009e20000100800 */
[----:B-1----:R-:W-:Y:S02]  /*18e60*/  LEA.HI.X.SX32 R13, R16, R25, 0x1, P0 ;  /* 0x00000019100d7211 */ /* 0x002fe400000f0eff */
[----:B----4-:R-:W-:-:S03]  /*18e70*/  LEA R11, P0, R22, R41, 0x1 ;  /* 0x00000029160b7211 */ /* 0x010fc600078008ff */
[----:B------:R1:W-:Y:S01]  /*18e80*/  STL [R1+0x1268], R13 ;  /* 0x0012680d01007387 */ /* 0x0003e20000100800 */
[----:B------:R-:W-:-:S03]  /*18e90*/  LEA.HI.X.SX32 R12, R17, R25, 0x1, P5 ;  /* 0x00000019110c7211 */ /* 0x000fc600028f0eff */
[----:B------:R4:W-:Y:S04]  /*18ea0*/  STL [R1+0x129c], R11 ;  /* 0x00129c0b01007387 */ /* 0x0009e80000100800 */
[----:B------:R0:W-:Y:S01]  /*18eb0*/  STL [R1+0x1270], R12 ;  /* 0x0012700c01007387 */ /* 0x0001e20000100800 */
[----:B-1----:R-:W-:Y:S02]  /*18ec0*/  LEA R13, P5, R23, R41, 0x1 ;  /* 0x00000029170d7211 */ /* 0x002fe400078a08ff */
[----:B----4-:R-:W-:-:S03]  /*18ed0*/  LEA.HI.X.SX32 R11, R18, R25, 0x1, P4 ;  /* 0x00000019120b7211 */ /* 0x010fc600020f0eff */
[----:B------:R1:W-:Y:S01]  /*18ee0*/  STL [R1+0x12a4], R13 ;  /* 0x0012a40d01007387 */ /* 0x0003e20000100800 */
[----:B0-----:R-:W-:-:S03]  /*18ef0*/  LEA R12, P4, R24, R41, 0x1 ;  /* 0x00000029180c7211 */ /* 0x001fc600078808ff */
[----:B------:R0:W-:Y:S04]  /*18f00*/  STL [R1+0x1278], R11 ;  /* 0x0012780b01007387 */ /* 0x0001e80000100800 */
[----:B------:R4:W-:Y:S01]  /*18f10*/  STL [R1+0x12ac], R12 ;  /* 0x0012ac0c01007387 */ /* 0x0009e20000100800 */
[----:B-1----:R-:W-:Y:S02]  /*18f20*/  LEA.HI.X.SX32 R13, R19, R25, 0x1, P3 ;  /* 0x00000019130d7211 */ /* 0x002fe400018f0eff */
[----:B0-----:R-:W-:-:S03]  /*18f30*/  LEA R11, P3, R0, R41, 0x1 ;  /* 0x00000029000b7211 */ /* 0x001fc600078608ff */
[----:B------:R0:W-:Y:S01]  /*18f40*/  STL [R1+0x1280], R13 ;  /* 0x0012800d01007387 */ /* 0x0001e20000100800 */
[----:B----4-:R-:W-:-:S03]  /*18f50*/  LEA.HI.X.SX32 R12, R20, R25, 0x1, P2 ;  /* 0x00000019140c7211 */ /* 0x010fc600010f0eff */
[----:B------:R1:W-:Y:S04]  /*18f60*/  STL [R1+0x12b4], R11 ;  /* 0x0012b40b01007387 */ /* 0x0003e80000100800 */
[----:B------:R4:W-:Y:S01]  /*18f70*/  STL [R1+0x1288], R12 ;  /* 0x0012880c01007387 */ /* 0x0009e20000100800 */
[----:B0-----:R-:W-:Y:S02]  /*18f80*/  LEA R13, P2, R2, R41, 0x1 ;  /* 0x00000029020d7211 */ /* 0x001fe400078408ff */
[----:B-1----:R-:W-:-:S03]  /*18f90*/  LEA.HI.X.SX32 R11, R21, R25, 0x1, P1 ;  /* 0x00000019150b7211 */ /* 0x002fc600008f0eff */
[----:B------:R0:W-:Y:S01]  /*18fa0*/  STL [R1+0x12bc], R13 ;  /* 0x0012bc0d01007387 */ /* 0x0001e20000100800 */
[----:B----4-:R-:W-:-:S03]  /*18fb0*/  LEA R12, P1, R4, R41, 0x1 ;  /* 0x00000029040c7211 */ /* 0x010fc600078208ff */
[----:B------:R1:W-:Y:S04]  /*18fc0*/  STL [R1+0x1290], R11 ;  /* 0x0012900b01007387 */ /* 0x0003e80000100800 */
[----:B------:R4:W-:Y:S01]  /*18fd0*/  STL [R1+0x12c4], R12 ;  /* 0x0012c40c01007387 */ /* 0x0009e20000100800 */
[----:B0-----:R-:W-:Y:S02]  /*18fe0*/  LEA.HI.X.SX32 R13, R22, R25, 0x1, P0 ;  /* 0x00000019160d7211 */ /* 0x001fe400000f0eff */
[----:B-1----:R-:W-:-:S03]  /*18ff0*/  LEA R11, P0, R5, R41, 0x1 ;  /* 0x00000029050b7211 */ /* 0x002fc600078008ff */
[----:B------:R0:W-:Y:S01]  /*19000*/  STL [R1+0x1298], R13 ;  /* 0x0012980d01007387 */ /* 0x0001e20000100800 */
[----:B----4-:R-:W-:-:S03]  /*19010*/  LEA.HI.X.SX32 R12, R23, R25, 0x1, P5 ;  /* 0x00000019170c7211 */ /* 0x010fc600028f0eff */
[----:B------:R1:W-:Y:S01]  /*19020*/  STL [R1+0x12cc], R11 ;  /* 0x0012cc0b01007387 */ /* 0x0003e20000100800 */
[----:B------:R-:W-:-:S03]  /*19030*/  LEA.HI.X.SX32 R0, R0, R25, 0x1, P3 ;  /* 0x0000001900007211 */ /* 0x000fc600018f0eff */
[----:B------:R4:W-:Y:S01]  /*19040*/  STL [R1+0x12a0], R12 ;  /* 0x0012a00c01007387 */ /* 0x0009e20000100800 */
[----:B0-----:R-:W-:Y:S02]  /*19050*/  LEA R13, P5, R6, R41, 0x1 ;  /* 0x00000029060d7211 */ /* 0x001fe400078a08ff */
[----:B-1----:R-:W-:-:S03]  /*19060*/  LEA.HI.X.SX32 R11, R24, R25, 0x1, P4 ;  /* 0x00000019180b7211 */ /* 0x002fc600020f0eff */
[----:B------:R-:W-:Y:S01]  /*19070*/  STL [R1+0x12d4], R13 ;  /* 0x0012d40d01007387 */ /* 0x000fe20000100800 */
[----:B----4-:R-:W-:-:S03]  /*19080*/  LEA R12, P4, R7, R41, 0x1 ;  /* 0x00000029070c7211 */ /* 0x010fc600078808ff */
[----:B------:R0:W-:Y:S01]  /*19090*/  STL [R1+0x12a8], R11 ;  /* 0x0012a80b01007387 */ /* 0x0001e20000100800 */
[----:B------:R-:W-:-:S03]  /*190a0*/  LEA.HI.X.SX32 R2, R2, R25, 0x1, P2 ;  /* 0x0000001902027211 */ /* 0x000fc600010f0eff */
[----:B------:R-:W-:Y:S01]  /*190b0*/  STL [R1+0x12dc], R12 ;  /* 0x0012dc0c01007387 */ /* 0x000fe20000100800 */
[----:B------:R-:W-:-:S03]  /*190c0*/  LEA.HI.X.SX32 R4, R4, R25, 0x1, P1 ;  /* 0x0000001904047211 */ /* 0x000fc600008f0eff */
[----:B------:R1:W-:Y:S01]  /*190d0*/  STL [R1+0x12b0], R0 ;  /* 0x0012b00001007387 */ /* 0x0003e20000100800 */
[----:B0-----:R-:W-:-:S05]  /*190e0*/  LEA R11, P3, R8, R41, 0x1 ;  /* 0x00000029080b7211 */ /* 0x001fca00078608ff */
[----:B------:R-:W-:Y:S01]  /*190f0*/  STL [R1+0x12e4], R11 ;  /* 0x0012e40b01007387 */ /* 0x000fe20000100800 */
[----:B-1----:R-:W-:-:S03]  /*19100*/  LEA R0, P2, R9, R41, 0x1 ;  /* 0x0000002909007211 */ /* 0x002fc600078408ff */
[----:B------:R0:W-:Y:S04]  /*19110*/  STL [R1+0x12b8], R2 ;  /* 0x0012b80201007387 */ /* 0x0001e80000100800 */
        /* <DEDUP_REMOVED lines=31> */
[----:B------:R4:W-:Y:S04]  /*19310*/  STL [R1+0x132c], R4 ;  /* 0x00132c0401007387 */ /* 0x0009e80000100800 */
[----:B------:R-:W3:Y:S01]  /*19320*/  LDL R30, [R1+0x9dc] ;  /* 0x0009dc00011e7983 */ /* 0x000ee20000100800 */
[----:B0-----:R-:W-:Y:S01]  /*19330*/  LEA.HI.X.SX32 R2, R51, R25, 0x1, P5 ;  /* 0x0000001933027211 */ /* 0x001fe200028f0eff */
[----:B------:R-:W-:Y:S01]  /*19340*/  IMAD R39, R39, UR7, RZ ;  /* 0x0000000727277c24 */ /* 0x000fe2000f8e02ff */
[----:B-1----:R-:W-:Y:S01]  /*19350*/  LEA R0, P5, R40, R41, 0x1 ;  /* 0x0000002928007211 */ /* 0x002fe200078a08ff */
[----:B------:R-:W-:-:S02]  /*19360*/  IMAD R38, R38, UR7, RZ ;  /* 0x0000000726267c24 */ /* 0x000fc4000f8e02ff */
[----:B------:R0:W-:Y:S01]  /*19370*/  STL [R1+0x1300], R2 ;  /* 0x0013000201007387 */ /* 0x0001e20000100800 */
[----:B----4-:R-:W-:-:S03]  /*19380*/  LEA.HI.X.SX32 R4, R53, R25, 0x1, P3 ;  /* 0x0000001935047211 */ /* 0x010fc600018f0eff */
[----:B------:R1:W-:Y:S01]  /*19390*/  STL [R1+0x1334], R0 ;  /* 0x0013340001007387 */ /* 0x0003e20000100800 */
[----:B------:R-:W-:Y:S01]  /*193a0*/  IMAD R37, R37, UR7, RZ ;  /* 0x0000000725257c24 */ /* 0x000fe2000f8e02ff */
[----:B0-----:R-:W-:Y:S02]  /*193b0*/  LEA.HI.X.SX32 R2, R52, R25, 0x1, P4 ;  /* 0x0000001934027211 */ /* 0x001fe400020f0eff */
[----:B-1----:R-:W-:-:S03]  /*193c0*/  LEA R0, P4, R39, R41, 0x1 ;  /* 0x0000002927007211 */ /* 0x002fc600078808ff */
[----:B------:R0:W-:Y:S01]  /*193d0*/  STL [R1+0x1308], R2 ;  /* 0x0013080201007387 */ /* 0x0001e20000100800 */
[----:B------:R-:W-:-:S03]  /*193e0*/  IMAD R36, R36, UR7, RZ ;  /* 0x0000000724247c24 */ /* 0x000fc6000f8e02ff */
[----:B------:R1:W-:Y:S04]  /*193f0*/  STL [R1+0x133c], R0 ;  /* 0x00133c0001007387 */ /* 0x0003e80000100800 */
[----:B------:R4:W-:Y:S01]  /*19400*/  STL [R1+0x1310], R4 ;  /* 0x0013100401007387 */ /* 0x0009e20000100800 */
[----:B0-----:R-:W-:Y:S02]  /*19410*/  LEA R2, P3, R38, R41, 0x1 ;  /* 0x0000002926027211 */ /* 0x001fe400078608ff */
[----:B-1----:R-:W-:-:S03]  /*19420*/  LEA.HI.X.SX32 R0, R54, R25, 0x1, P2 ;  /* 0x0000001936007211 */ /* 0x002fc600010f0eff */
[----:B------:R0:W-:Y:S01]  /*19430*/  STL [R1+0x1344], R2 ;  /* 0x0013440201007387 */ /* 0x0001e20000100800 */
[----:B----4-:R-:W-:-:S03]  /*19440*/  LEA R4, P2, R37, R41, 0x1 ;  /* 0x0000002925047211 */ /* 0x010fc600078408ff */
[----:B------:R1:W-:Y:S01]  /*19450*/  STL [R1+0x1318], R0 ;  /* 0x0013180001007387 */ /* 0x0003e20000100800 */
[----:B------:R-:W-:-:S03]  /*19460*/  IMAD R49, R49, UR7, RZ ;  /* 0x0000000731317c24 */ /* 0x000fc6000f8e02ff */
[----:B------:R4:W-:Y:S01]  /*19470*/  STL [R1+0x134c], R4 ;  /* 0x00134c0401007387 */ /* 0x0009e20000100800 */
[----:B0-----:R-:W-:Y:S01]  /*19480*/  LEA.HI.X.SX32 R2, R44, R25, 0x1, P1 ;  /* 0x000000192c027211 */ /* 0x001fe200008f0eff */
[----:B------:R-:W-:Y:S01]  /*19490*/  IMAD R48, R48, UR7, RZ ;  /* 0x0000000730307c24 */ /* 0x000fe2000f8e02ff */
[----:B-1----:R-:W-:-:S03]  /*194a0*/  LEA R0, P1, R36, R41, 0x1 ;  /* 0x0000002924007211 */ /* 0x002fc600078208ff */
[----:B------:R0:W-:Y:S01]  /*194b0*/  STL [R1+0x1320], R2 ;  /* 0x0013200201007387 */ /* 0x0001e20000100800 */
[----:B----4-:R-:W-:-:S03]  /*194c0*/  LEA.HI.X.SX32 R4, R43, R25, 0x1, P0 ;  /* 0x000000192b047211 */ /* 0x010fc600000f0eff */
[----:B------:R1:W-:Y:S01]  /*194d0*/  STL [R1+0x1354], R0 ;  /* 0x0013540001007387 */ /* 0x0003e20000100800 */
[----:B------:R-:W-:-:S03]  /*194e0*/  IMAD R47, R47, UR7, RZ ;  /* 0x000000072f2f7c24 */ /* 0x000fc6000f8e02ff */
        /* <DEDUP_REMOVED lines=14> */
[----:B------:R-:W-:Y:S02]  /*195d0*/  IMAD R27, R26, 0x1f, RZ ;  /* 0x0000001f1a1b7824 */ /* 0x000fe400078e02ff */
[----:B------:R-:W4:Y:S01]  /*195e0*/  LDC R26, c[0x0][0x3a8] ;  /* 0x0000ea00ff1a7b82 */ /* 0x000f220000000800 */
[----:B------:R2:W-:Y:S01]  /*195f0*/  STL [R1+0x1340], R4 ;  /* 0x0013400401007387 */ /* 0x0005e20000100800 */
[----:B0-----:R-:W-:Y:S01]  /*19600*/  LEA R2, P3, R46, R41, 0x1 ;  /* 0x000000292e027211 */ /* 0x001fe200078608ff */
[----:B------:R-:W-:Y:S01]  /*19610*/  IMAD R28, R28, UR7, RZ ;  /* 0x000000071c1c7c24 */ /* 0x000fe2000f8e02ff */
[----:B-1----:R-:W-:-:S03]  /*19620*/  LEA.HI.X.SX32 R0, R37, R25, 0x1, P2 ;  /* 0x0000001925007211 */ /* 0x002fc600010f0eff */
[----:B------:R0:W-:Y:S01]  /*19630*/  STL [R1+0x1368], R2 ;  /* 0x0013680201007387 */ /* 0x0001e20000100800 */
[----:B--2---:R-:W-:-:S03]  /*19640*/  LEA R4, P2, R45, R41, 0x1 ;  /* 0x000000292d047211 */ /* 0x004fc600078408ff */
[----:B------:R1:W-:Y:S01]  /*19650*/  STL [R1+0x1348], R0 ;  /* 0x0013480001007387 */ /* 0x0003e20000100800 */
[----:B------:R-:W-:-:S03]  /*19660*/  IMAD R29, R29, UR7, RZ ;  /* 0x000000071d1d7c24 */ /* 0x000fc6000f8e02ff */
[----:B------:R2:W-:Y:S01]  /*19670*/  STL [R1+0x136c], R4 ;  /* 0x00136c0401007387 */ /* 0x0005e20000100800 */
[----:B0-----:R-:W-:Y:S02]  /*19680*/  LEA.HI.X.SX32 R2, R36, R25, 0x1, P1 ;  /* 0x0000001924027211 */ /* 0x001fe400008f0eff */
[----:B-1----:R-:W-:-:S03]  /*19690*/  LEA R0, P1, R28, R41, 0x1 ;  /* 0x000000291c007211 */ /* 0x002fc600078208ff */
[----:B------:R0:W-:Y:S01]  /*196a0*/  STL [R1+0x1350], R2 ;  /* 0x0013500201007387 */ /* 0x0001e20000100800 */
[----:B--2---:R-:W-:-:S03]  /*196b0*/  LEA.HI.X.SX32 R4, R49, R25, 0x1, P0 ;  /* 0x0000001931047211 */ /* 0x004fc600000f0eff */
[----:B------:R1:W-:Y:S04]  /*196c0*/  STL [R1+0x1370], R0 ;  /* 0x0013700001007387 */ /* 0x0003e80000100800 */
[----:B------:R2:W-:Y:S01]  /*196d0*/  STL [R1+0x1358], R4 ;  /* 0x0013580401007387 */ /* 0x0005e20000100800 */
[----:B0-----:R-:W-:Y:S02]  /*196e0*/  LEA R2, P0, R29, R41, 0x1 ;  /* 0x000000291d027211 */ /* 0x001fe400078008ff */
[----:B-1----:R-:W-:-:S03]  /*196f0*/  LEA.HI.X.SX32 R0, R48, R25, 0x1, P5 ;  /* 0x0000001930007211 */ /* 0x002fc600028f0eff */
[----:B------:R-:W-:Y:S01]  /*19700*/  STL [R1+0xbe8], R2 ;  /* 0x000be80201007387 */ /* 0x000fe20000100800 */
[----:B--2---:R-:W-:-:S03]  /*19710*/  LEA.HI.X.SX32 R4, R47, R25, 0x1, P4 ;  /* 0x000000192f047211 */ /* 0x004fc600020f0eff */
[----:B------:R-:W-:Y:S04]  /*19720*/  STL [R1+0xbd8], R0 ;  /* 0x000bd80001007387 */ /* 0x000fe80000100800 */
[----:B------:R3:W-:Y:S01]  /*19730*/  STL [R1+0xbdc], R4 ;  /* 0x000bdc0401007387 */ /* 0x0007e20000100800 */
[----:B------:R-:W-:-:S04]  /*19740*/  IMAD.WIDE R6, R27, 0x2, R60 ;  /* 0x000000021b067825 */ /* 0x000fc800078e023c */
[----:B---3--:R-:W-:Y:S01]  /*19750*/  IMAD.MOV.U32 R4, RZ, RZ, R3 ;  /* 0x000000ffff047224 */ /* 0x008fe200078e0003 */
[-C--:B------:R-:W-:Y:S02]  /*19760*/  LEA.HI.X.SX32 R0, R46, R25.reuse, 0x1, P3 ;  /* 0x000000192e007211 */ /* 0x080fe400018f0eff */
[----:B------:R-:W-:-:S03]  /*19770*/  LEA.HI.X.SX32 R2, R45, R25, 0x1, P2 ;  /* 0x000000192d027211 */ /* 0x000fc600010f0eff */
[----:B------:R0:W-:Y:S04]  /*19780*/  STL [R1+0xbe0], R0 ;  /* 0x000be00001007387 */ /* 0x0001e80000100800 */
[----:B------:R-:W-:Y:S01]  /*19790*/  STL [R1+0xbe4], R2 ;  /* 0x000be40201007387 */ /* 0x000fe20000100800 */
[----:B0-----:R-:W-:-:S05]  /*197a0*/  LEA.HI.X.SX32 R0, R28, R25, 0x1, P1 ;  /* 0x000000191c007211 */ /* 0x001fca00008f0eff */
[----:B------:R0:W-:Y:S04]  /*197b0*/  STL [R1+0xbec], R0 ;  /* 0x000bec0001007387 */ /* 0x0001e80000100800 */
[----:B------:R1:W5:Y:S01]  /*197c0*/  LDL.LU R3, [R1+0x13f8] ;  /* 0x0013f80001037983 */ /* 0x0003620000300800 */
[----:B0-----:R-:W-:-:S05]  /*197d0*/  LEA.HI.X.SX32 R0, R29, R25, 0x1, P0 ;  /* 0x000000191d007211 */ /* 0x001fca00000f0eff */
[----:B------:R-:W-:Y:S04]  /*197e0*/  STL [R1+0x9e4], R0 ;  /* 0x0009e40001007387 */ /* 0x000fe80000100800 */
[----:B------:R-:W-:Y:S04]  /*197f0*/  STL [R1+0x9ec], R6 ;  /* 0x0009ec0601007387 */ /* 0x000fe80000100800 */
[----:B------:R0:W-:Y:S01]  /*19800*/  STL [R1+0x9e8], R7 ;  /* 0x0009e80701007387 */ /* 0x0001e20000100800 */
[----:B------:R-:W-:Y:S02]  /*19810*/  IMAD.MOV.U32 R5, RZ, RZ, R30 ;  /* 0x000000ffff057224 */ /* 0x000fe400078e001e */
[----:B------:R-:W-:-:S04]  /*19820*/  IMAD.WIDE R8, R27, 0x2, R4 ;  /* 0x000000021b087825 */ /* 0x000fc800078e0204 */
[----:B----4-:R-:W-:Y:S02]  /*19830*/  IMAD R27, R26, 0x1e, RZ ;  /* 0x0000001e1a1b7824 */ /* 0x010fe400078e02ff */
[----:B------:R-:W2:Y:S02]  /*19840*/  LDC R26, c[0x0][0x3a8] ;  /* 0x0000ea00ff1a7b82 */ /* 0x000ea40000000800 */
[C---:B0-----:R-:W-:Y:S01]  /*19850*/  IMAD.WIDE R6, R27.reuse, 0x2, R60 ;  /* 0x000000021b067825 */ /* 0x041fe200078e023c */
[----:B------:R-:W-:Y:S04]  /*19860*/  STL [R1+0x9f4], R8 ;  /* 0x0009f40801007387 */ /* 0x000fe80000100800 */
[----:B------:R0:W-:Y:S04]  /*19870*/  STL [R1+0x9f0], R9 ;  /* 0x0009f00901007387 */ /* 0x0001e80000100800 */
[----:B------:R-:W-:Y:S04]  /*19880*/  STL [R1+0x9fc], R6 ;  /* 0x0009fc0601007387 */ /* 0x000fe80000100800 */
[----:B------:R3:W-:Y:S01]  /*19890*/  STL [R1+0x9f8], R7 ;  /* 0x0009f80701007387 */ /* 0x0007e20000100800 */
[----:B0-----:R-:W-:-:S04]  /*198a0*/  IMAD.WIDE R8, R27, 0x2, R4 ;  /* 0x000000021b087825 */ /* 0x001fc800078e0204 */
[----:B--2---:R-:W-:Y:S01]  /*198b0*/  IMAD R10, R26, 0x1d, RZ ;  /* 0x0000001d1a0a7824 */ /* 0x004fe200078e02ff */
[----:B------:R-:W-:Y:S03]  /*198c0*/  STL [R1+0xa04], R8 ;  /* 0x000a040801007387 */ /* 0x000fe60000100800 */
[----:B---3--:R-:W-:Y:S01]  /*198d0*/  IMAD.WIDE R6, R10, 0x2, R60 ;  /* 0x000000020a067825 */ /* 0x008fe200078e023c */
[----:B------:R0:W-:Y:S03]  /*198e0*/  STL [R1+0xa00], R9 ;  /* 0x000a000901007387 */ /* 0x0001e60000100800 */
[----:B------:R-:W-:Y:S01]  /*198f0*/  IMAD R0, R26, 0x1c, RZ ;  /* 0x0000001c1a007824 */ /* 0x000fe200078e02ff */
[----:B------:R-:W-:Y:S01]  /*19900*/  STL [R1+0xa0c], R6 ;  /* 0x000a0c0601007387 */ /* 0x000fe20000100800 */
[----:B------:R-:W-:-:S03]  /*19910*/  IMAD.WIDE R10, R10, 0x2, R4 ;  /* 0x000000020a0a7825 */ /* 0x000fc600078e0204 */
[----:B------:R2:W-:Y:S04]  /*19920*/  STL [R1+0xa08], R7 ;  /* 0x000a080701007387 */ /* 0x0005e80000100800 */
[----:B------:R3:W-:Y:S01]  /*19930*/  STL [R1+0xa14], R10 ;  /* 0x000a140a01007387 */ /* 0x0007e20000100800 */
[----:B0-----:R-:W-:-:S04]  /*19940*/  IMAD.WIDE R8, R0, 0x2, R4 ;  /* 0x0000000200087825 */ /* 0x001fc800078e0204 */
[----:B--2---:R-:W-:Y:S01]  /*19950*/  IMAD.WIDE R6, R0, 0x2, R60 ;  /* 0x0000000200067825 */ /* 0x004fe200078e023c */
[----:B------:R-:W-:Y:S03]  /*19960*/  STL [R1+0xa10], R11 ;  /* 0x000a100b01007387 */ /* 0x000fe60000100800 */
[C---:B---3--:R-:W-:Y:S01]  /*19970*/  IMAD R10, R26.reuse, 0x1b, RZ ;  /* 0x0000001b1a0a7824 */ /* 0x048fe200078e02ff */
[----:B------:R-:W-:Y:S04]  /*19980*/  STL [R1+0xa1c], R6 ;  /* 0x000a1c0601007387 */ /* 0x000fe80000100800 */
[----:B------:R0:W-:Y:S01]  /*19990*/  STL [R1+0xa18], R7 ;  /* 0x000a180701007387 */ /* 0x0001e20000100800 */
[----:B------:R-:W-:-:S03]  /*199a0*/  IMAD R0, R26, 0x1a, RZ ;  /* 0x0000001a1a007824 */ /* 0x000fc600078e02ff */
[----:B------:R-:W-:Y:S01]  /*199b0*/  STL [R1+0xa24], R8 ;  /* 0x000a240801007387 */ /* 0x000fe20000100800 */
[----:B0-----:R-:W-:-:S03]  /*199c0*/  IMAD.WIDE R6, R10, 0x2, R60 ;  /* 0x000000020a067825 */ /* 0x001fc600078e023c */
[----:B------:R0:W-:Y:S01]  /*199d0*/  STL [R1+0xa20], R9 ;  /* 0x000a200901007387 */ /* 0x0001e20000100800 */
[----:B------:R-:W-:-:S03]  /*199e0*/  IMAD.WIDE R10, R10, 0x2, R4 ;  /* 0x000000020a0a7825 */ /* 0x000fc600078e0204 */
[----:B------:R-:W-:Y:S04]  /*199f0*/  STL [R1+0xa2c], R6 ;  /* 0x000a2c0601007387 */ /* 0x000fe80000100800 */
        /* <DEDUP_REMOVED lines=64> */
[----:B------:R-:W-:-:S03]  /*19e00*/  IMAD.SHL.U32 R0, R26, 0x10, RZ ;  /* 0x000000101a007824 */ /* 0x000fc600078e00ff */
        /* <DEDUP_REMOVED lines=104> */
[----:B------:R-:W-:Y:S01]  /*1a490*/  STL [R1+0xbb4], R10 ;  /* 0x000bb40a01007387 */ /* 0x000fe20000100800 */
[----:B0-----:R-:W-:-:S03]  /*1a4a0*/  IMAD.WIDE R8, R26, 0x2, R60 ;  /* 0x000000021a087825 */ /* 0x001fc600078e023c */
[----:B------:R0:W-:Y:S01]  /*1a4b0*/  STL [R1+0xbb0], R11 ;  /* 0x000bb00b01007387 */ /* 0x0001e20000100800 */
[----:B--2---:R-:W-:-:S03]  /*1a4c0*/  IMAD.WIDE R6, R0, 0x2, R60 ;  /* 0x0000000200067825 */ /* 0x004fc600078e023c */
[----:B------:R1:W5:Y:S01]  /*1a4d0*/  LDL.LU.64 R60, [R1+0x13f0] ;  /* 0x0013f000013c7983 */ /* 0x0003620000300a00 */
[----:B0-----:R-:W-:-:S03]  /*1a4e0*/  IMAD.WIDE R10, R0, 0x2, R4 ;  /* 0x00000002000a7825 */ /* 0x001fc600078e0204 */
[----:B------:R-:W-:Y:S01]  /*1a4f0*/  STL [R1+0xbbc], R6 ;  /* 0x000bbc0601007387 */ /* 0x000fe20000100800 */
[----:B------:R-:W-:-:S03]  /*1a500*/  IMAD.WIDE R4, R26, 0x2, R4 ;  /* 0x000000021a047825 */ /* 0x000fc600078e0204 */
[----:B------:R-:W-:Y:S04]  /*1a510*/  STL [R1+0xbb8], R7 ;  /* 0x000bb80701007387 */ /* 0x000fe80000100800 */
[----:B------:R-:W-:Y:S04]  /*1a520*/  STL [R1+0xbc4], R10 ;  /* 0x000bc40a01007387 */ /* 0x000fe80000100800 */
[----:B------:R-:W-:Y:S04]  /*1a530*/  STL [R1+0xbc0], R11 ;  /* 0x000bc00b01007387 */ /* 0x000fe80000100800 */
[----:B------:R-:W-:Y:S04]  /*1a540*/  STL [R1+0xbcc], R8 ;  /* 0x000bcc0801007387 */ /* 0x000fe80000100800 */
[----:B------:R-:W-:Y:S04]  /*1a550*/  STL [R1+0xbc8], R9 ;  /* 0x000bc80901007387 */ /* 0x000fe80000100800 */
[----:B------:R0:W-:Y:S04]  /*1a560*/  STL [R1+0xbd4], R4 ;  /* 0x000bd40401007387 */ /* 0x0001e80000100800 */
[----:B------:R2:W-:Y:S04]  /*1a570*/  STL [R1+0xbd0], R5 ;  /* 0x000bd00501007387 */ /* 0x0005e80000100800 */
[----:B------:R1:W-:Y:S04]  /*1a580*/  STL [R1+0x9d4], RZ ;  /* 0x0009d4ff01007387 */ /* 0x0003e80000100800 */
        /* <DEDUP_REMOVED lines=432> */
[----:B------:R1:W-:Y:S01]  /*1c090*/  STL [R1+0x870], RZ ;  /* 0x000870ff01007387 */ /* 0x0003e20000100800 */
[----:B------:R-:W3:Y:S03]  /*1c0a0*/  S2R R27, SR_TID.X ;  /* 0x00000000001b7919 */ /* 0x000ee60000002100 */
        /* <DEDUP_REMOVED lines=18> */
[----:B---3--:R-:W-:Y:S01]  /*1c1d0*/  LOP3.LUT R27, R27, 0x1f, RZ, 0xc0, !PT ;  /* 0x0000001f1b1b7812 */ /* 0x008fe200078ec0ff */
[----:B0-----:R-:W-:Y:S01]  /*1c1e0*/  IMAD.SHL.U32 R4, R26, 0x20, RZ ;  /* 0x000000201a047824 */ /* 0x001fe200078e00ff */
[----:B------:R-:W-:-:S02]  /*1c1f0*/  USHF.R.S32.HI UR7, URZ, 0x1f, UR4 ;  /* 0x0000001fff077899 */ /* 0x000fc40008011404 */
[----:B------:R-:W-:Y:S01]  /*1c200*/  USHF.L.U32 UR6, UR6, 0x5, URZ ;  /* 0x0000000506067899 */ /* 0x000fe200080006ff */
[----:B------:R-:W-:Y:S01]  /*1c210*/  IMAD.SHL.U32 R0, R27, 0x2, RZ ;  /* 0x000000021b007824 */ /* 0x000fe200078e00ff */
[----:B------:R-:W-:Y:S01]  /*1c220*/  SHF.R.S32.HI R2, RZ, 0x1f, R4 ;  /* 0x0000001fff027819 */ /* 0x000fe20000011404 */
[----:B------:R-:W-:Y:S02]  /*1c230*/  ULEA.HI UR7, UR7, UR4, URZ, 0x5 ;  /* 0x0000000407077291 */ /* 0x000fe4000f8f28ff */
[----:B------:R-:W-:Y:S02]  /*1c240*/  USHF.R.S32.HI UR4, URZ, 0x1f, UR6 ;  /* 0x0000001fff047899 */ /* 0x000fe40008011406 */
[----:B------:R-:W-:Y:S01]  /*1c250*/  USHF.L.U32 UR10, UR6, 0x1, URZ ;  /* 0x00000001060a7899 */ /* 0x000fe200080006ff */
[----:B------:R1:W-:Y:S01]  /*1c260*/  STL [R1+0x83c], RZ ;  /* 0x00083cff01007387 */ /* 0x0003e20000100800 */
[----:B------:R-:W-:Y:S01]  /*1c270*/  SHF.L.U64.HI R2, R4, 0x1, R2 ;  /* 0x0000000104027819 */ /* 0x000fe20000010202 */
[----:B------:R-:W-:-:S02]  /*1c280*/  USHF.R.S32.HI UR7, URZ, 0x5, UR7 ;  /* 0x00000005ff077899 */ /* 0x000fc40008011407 */
[----:B------:R1:W-:Y:S01]  /*1c290*/  STL [R1+0x820], RZ ;  /* 0x000820ff01007387 */ /* 0x0003e20000100800 */
[----:B------:R-:W-:-:S03]  /*1c2a0*/  USHF.L.U64.HI UR4, UR6, 0x1, UR4 ;  /* 0x0000000106047899 */ /* 0x000fc60008010204 */
        /* <DEDUP_REMOVED lines=31> */
[----:B------:R-:W3:Y:S01]  /*1c4a0*/  LDL R26, [R1+0x9d8] ;  /* 0x0009d800011a7983 */ /* 0x000ee20000100800 */
[----:B------:R-:W-:-:S02]  /*1c4b0*/  LOP3.LUT R6, R0, 0x10, RZ, 0x3c, !PT ;  /* 0x0000001000067812 */ /* 0x000fc400078e3cff */
[C---:B------:R-:W-:Y:S01]  /*1c4c0*/  LOP3.LUT R4, R0.reuse, 0x30, RZ, 0x3c, !PT ;  /* 0x0000003000047812 */ /* 0x040fe200078e3cff */
[----:B------:R1:W-:Y:S01]  /*1c4d0*/  STL [R1+0x7a0], RZ ;  /* 0x0007a0ff01007387 */ /* 0x0003e20000100800 */
[----:B--2---:R-:W-:-:S03]  /*1c4e0*/  LOP3.LUT R5, R0, 0x20, RZ, 0x3c, !PT ;  /* 0x0000002000057812 */ /* 0x004fc600078e3cff */
        /* <DEDUP_REMOVED lines=27> */
[----:B---3--:R-:W-:-:S02]  /*1c6a0*/  LOP3.LUT R6, R26, 0x20, RZ, 0x3c, !PT ;  /* 0x000000201a067812 */ /* 0x008fc400078e3cff */
[C---:B------:R-:W-:Y:S02]  /*1c6b0*/  LOP3.LUT R4, R26.reuse, 0x60, RZ, 0x3c, !PT ;  /* 0x000000601a047812 */ /* 0x040fe400078e3cff */
[----:B------:R-:W-:Y:S01]  /*1c6c0*/  LOP3.LUT R5, R26, 0x40, RZ, 0x3c, !PT ;  /* 0x000000401a057812 */ /* 0x000fe200078e3cff */
[----:B------:R1:W-:Y:S04]  /*1c6d0*/  STL [R1+0x13e8], R6 ;  /* 0x0013e80601007387 */ /* 0x0003e80000100800 */
[----:B------:R1:W-:Y:S04]  /*1c6e0*/  STL [R1+0x13e0], R4 ;  /* 0x0013e00401007387 */ /* 0x0003e80000100800 */
[----:B------:R1:W-:Y:S02]  /*1c6f0*/  STL [R1+0x13e4], R5 ;  /* 0x0013e40501007387 */ /* 0x0003e40000100800 */
.L_x_1:
[----:B-----5:R0:W-:Y:S01]  /*1c700*/  STL [R1+0x21a4], R25 ;  /* 0x0021a41901007387 */ /* 0x0201e20000100800 */
[----:B-1----:R-:W1:Y:S03]  /*1c710*/  LDC R4, c[0x0][0x3a0] ;  /* 0x0000e800ff047b82 */ /* 0x002e660000000800 */
[----:B------:R-:W2:Y:S04]  /*1c720*/  LDL R7, [R1+0x9dc] ;  /* 0x0009dc0001077983 */ /* 0x000ea80000100800 */
[----:B------:R-:W2:Y:S04]  /*1c730*/  LDL R6, [R1+0x9e0] ;  /* 0x0009e00001067983 */ /* 0x000ea80000100800 */
[----:B0-----:R-:W1:Y:S04]  /*1c740*/  LDL R25, [R1+0x9d4] ;  /* 0x0009d40001197983 */ /* 0x001e680000100800 */
[----:B------:R0:W-:Y:S04]  /*1c750*/  STL [R1+0x21a0], R36 ;  /* 0x0021a02401007387 */ /* 0x0001e80000100800 */
[----:B------:R-:W-:Y:S04]  /*1c760*/  STL [R1+0x219c], R37 ;  /* 0x00219c2501007387 */ /* 0x000fe80000100800 */
        /* <DEDUP_REMOVED lines=103> */
[----:B-----5:R-:W-:Y:S04]  /*1cde0*/  STL [R1+0x1e18], R60 ;  /* 0x001e183c01007387 */ /* 0x020fe80000100800 */
        /* <DEDUP_REMOVED lines=45> */
[----:B------:R-:W-:Y:S01]  /*1d0c0*/  STL [R1+0x1eec], R2 ;  /* 0x001eec0201007387 */ /* 0x000fe20000100800 */
[----:B-1----:R-:W-:-:S03]  /*1d0d0*/  IMAD R4, R25, -0x20, R4 ;  /* 0xffffffe019047824 */ /* 0x002fc600078e0204 */
[----:B------:R-:W-:Y:S04]  /*1d0e0*/  STL [R1+0x1ef4], R2 ;  /* 0x001ef40201007387 */ /* 0x000fe80000100800 */
[----:B------:R-:W-:Y:S04]  /*1d0f0*/  STL [R1+0x1efc], R2 ;  /* 0x001efc0201007387 */ /* 0x000fe80000100800 */
[----:B------:R-:W-:Y:S04]  /*1d100*/  STL [R1+0x1f04], R2 ;  /* 0x001f040201007387 */ /* 0x000fe80000100800 */
[----:B------:R-:W-:Y:S04]  /*1d110*/  STL [R1+0x1f0c], R2 ;  /* 0x001f0c0201007387 */ /* 0x000fe80000100800 */
[----:B------:R-:W-:Y:S01]  /*1d120*/  STL [R1+0x1f14], R2 ;  /* 0x001f140201007387 */ /* 0x000fe20000100800 */
[----:B------:R-:W-:-:S03]  /*1d130*/  ISETP.GT.AND P0, PT, R4, RZ, PT ;  /* 0x000000ff0400720c */ /* 0x000fc60003f04270 */
[----:B------:R-:W-:Y:S04]  /*1d140*/  STL [R1+0x1f1c], R2 ;  /* 0x001f1c0201007387 */ /* 0x000fe80000100800 */
[----:B------:R-:W-:Y:S04]  /*1d150*/  STL [R1+0x1f24], R2 ;  /* 0x001f240201007387 */ /* 0x000fe80000100800 */
[----:B------:R-:W-:Y:S04]  /*1d160*/  STL [R1+0x1f2c], R2 ;  /* 0x001f2c0201007387 */ /* 0x000fe80000100800 */
[----:B------:R-:W-:Y:S04]  /*1d170*/  STL [R1+0x1f34], R2 ;  /* 0x001f340201007387 */ /* 0x000fe80000100800 */
[----:B------:R-:W-:Y:S04]  /*1d180*/  STL [R1+0x1f3c], R2 ;  /* 0x001f3c0201007387 */ /* 0x000fe80000100800 */
[----:B------:R-:W-:Y:S04]  /*1d190*/  STL [R1+0x1f44], R2 ;  /* 0x001f440201007387 */ /* 0x000fe80000100800 */
[----:B------:R-:W-:Y:S01]  /*1d1a0*/  STL [R1+0x1f4c], R2 ;  /* 0x001f4c0201007387 */ /* 0x000fe20000100800 */
[----:B------:R-:W-:-:S03]  /*1d1b0*/  PRMT R28, RZ, 0x7610, R28 ;  /* 0x00007610ff1c7816 */ /* 0x000fc6000000001c */
        /* <DEDUP_REMOVED lines=9> */
[----:B------:R-:W3:Y:S04]  /*1d250*/  LDL.LU R25, [R1+0x21a4] ;  /* 0x0021a40001197983 */ /* 0x000ee80000300800 */
[----:B--2---:R-:W2:Y:S04]  /*1d260*/  @P0 LDG.E.U16 R28, desc[UR8][R6.64] ;  /* 0x00000008061c0981 */ /* 0x004ea8000c1e1500 */
[----:B------:R-:W4:Y:S01]  /*1d270*/  LDL.64 R6, [R1+0x968] ;  /* 0x0009680001067983 */ /* 0x000f220000100a00 */
[----:B------:R-:W-:-:S02]  /*1d280*/  PRMT R29, RZ, 0x7610, R29 ;  /* 0x00007610ff1d7816 */ /* 0x000fc4000000001d */
[----:B------:R-:W-:-:S04]  /*1d290*/  ISETP.GT.AND P1, PT, R4, 0x1, PT ;  /* 0x000000010400780c */ /* 0x000fc80003f24270 */
[----:B----4-:R1:W4:Y:S04]  /*1d2a0*/  @P0 LDG.E.U16 R29, desc[UR8][R6.64] ;  /* 0x00000008061d0981 */ /* 0x010328000c1e1500 */
[----:B------:R-:W1:Y:S04]  /*1d2b0*/  LDL R6, [R1+0xbd0] ;  /* 0x000bd00001067983 */ /* 0x000e680000100800 */
[----:B------:R-:W1:Y:S01]  /*1d2c0*/  LDL R7, [R1+0xbd4] ;  /* 0x000bd40001077983 */ /* 0x000e620000100800 */
[----:B------:R-:W-:Y:S02]  /*1d2d0*/  PRMT R38, RZ, 0x7610, R38 ;  /* 0x00007610ff267816 */ /* 0x000fe40000000026 */
[----:B-1----:R-:W-:-:S04]  /*1d2e0*/  @P1 LOP3.LUT R7, R7, R6, RZ, 0x3c, !PT ;  /* 0x0000000607071212 */ /* 0x002fc800078e3cff */
[----:B------:R-:W-:-:S04]  /*1d2f0*/  @P1 LOP3.LUT R6, R7, R6, RZ, 0x3c, !PT ;  /* 0x0000000607061212 */ /* 0x000fc800078e3cff */
[----:B------:R-:W-:-:S05]  /*1d300*/  @P1 LOP3.LUT R7, R7, R6, RZ, 0x3c, !PT ;  /* 0x0000000607071212 */ /* 0x000fca00078e3cff */
[----:B------:R1:W2:Y:S04]  /*1d310*/  @P1 LDG.E.U16 R38, desc[UR8][R6.64] ;  /* 0x0000000806261981 */ /* 0x0002a8000c1e1500 */
        /* <DEDUP_REMOVED lines=9> */
[----:B------:R-:W-:Y:S02]  /*1d3b0*/  ISETP.GT.AND P2, PT, R4, 0x2, PT ;  /* 0x000000020400780c */ /* 0x000fe40003f44270 */
[----:B0-----:R-:W-:-:S11]  /*1d3c0*/  PRMT R36, RZ, 0x7610, R36 ;  /* 0x00007610ff247816 */ /* 0x001fd60000000024 */
[----:B-1----:R-:W-:-:S04]  /*1d3d0*/  @P2 LOP3.LUT R7, R7, R6, RZ, 0x3c, !PT ;  /* 0x0000000607072212 */ /* 0x002fc800078e3cff */
[----:B------:R-:W-:-:S04]  /*1d3e0*/  @P2 LOP3.LUT R6, R7, R6, RZ, 0x3c, !PT ;  /* 0x0000000607062212 */ /* 0x000fc800078e3cff */
[----:B------:R-:W-:-:S05]  /*1d3f0*/  @P2 LOP3.LUT R7, R7, R6, RZ, 0x3c, !PT ;  /* 0x0000000607072212 */ /* 0x000fca00078e3cff */
[----:B------:R-:W2:Y:S04]  /*1d400*/  @P2 LDG.E.U16 R36, desc[UR8][R6.64] ;  /* 0x0000000806242981 */ /* 0x000ea8000c1e1500 */
[----:B--2---:R0:W-:Y:S04]  /*1d410*/  STL [R1+0x934], R36 ;  /* 0x0009342401007387 */ /* 0x0041e80000100800 */
[----:B0-----:R-:W2:Y:S04]  /*1d420*/  LDL.LU R36, [R1+0x21a0] ;  /* 0x0021a00001247983 */ /* 0x001ea80000300800 */
[----:B------:R-:W2:Y:S04]  /*1d430*/  LDL R6, [R1+0xbb8] ;  /* 0x000bb80001067983 */ /* 0x000ea80000100800 */
[----:B------:R-:W2:Y:S01]  /*1d440*/  LDL R7, [R1+0xbbc] ;  /* 0x000bbc0001077983 */ /* 0x000ea20000100800 */
[----:B------:R-:W-:-:S02]  /*1d450*/  PRMT R37, RZ, 0x7610, R37 ;  /* 0x00007610ff257816 */ /* 0x000fc40000000025 */
[----:B--2---:R-:W-:-:S04]  /*1d460*/  @P2 LOP3.LUT R7, R7, R6, RZ, 0x3c, !PT ;  /* 0x0000000607072212 */ /* 0x004fc800078e3cff */
[----:B------:R-:W-:-:S04]  /*1d470*/  @P2 LOP3.LUT R6, R7, R6, RZ, 0x3c, !PT ;  /* 0x0000000607062212 */ /* 0x000fc800078e3cff */
[----:B------:R-:W-:-:S05]  /*1d480*/  @P2 LOP3.LUT R7, R7, R6, RZ, 0x3c, !PT ;  /* 0x0000000607072212 */ /* 0x000fca00078e3cff */
[----:B------:R-:W2:Y:S01]  /*1d490*/  @P2 LDG.E.U16 R37, desc[UR8][R6.64] ;  /* 0x0000000806252981 */ /* 0x000ea2000c1e1500 */
[----:B------:R-:W-:-:S03]  /*1d4a0*/  ISETP.GT.AND P0, PT, R4, 0x3, PT ;  /* 0x000000030400780c */ /* 0x000fc60003f04270 */
        /* <DEDUP_REMOVED lines=27> */
[----:B------:R0:W2:Y:S04]  /*1d660*/  @P1 LDG.E.U16 R24, desc[UR8][R6.64] ;  /* 0x0000000806181981 */ /* 0x0000a8000c1e1500 */
[----:B------:R-:W0:Y:S04]  /*1d670*/  LDL R6, [R1+0xb98] ;  /* 0x000b980001067983 */ /* 0x000e280000100800 */
[----:B------:R-:W0:Y:S01]  /*1d680*/  LDL R7, [R1+0xb9c] ;  /* 0x000b9c0001077983 */ /* 0x000e220000100800 */
[----:B---3--:R-:W-:Y:S02]  /*1d690*/  PRMT R25, RZ, 0x7610, R25 ;  /* 0x00007610ff197816 */ /* 0x008fe40000000019 */
[----:B0-----:R-:W-:-:S04]  /*1d6a0*/  @P1 LOP3.LUT R7, R7, R6, RZ, 0x3c, !PT ;  /* 0x0000000607071212 */ /* 0x001fc800078e3cff */
[----:B------:R-:W-:-:S04]  /*1d6b0*/  @P1 LOP3.LUT R6, R7, R6, RZ, 0x3c, !PT ;  /* 0x0000000607061212 */ /* 0x000fc800078e3cff */
[----:B------:R-:W-:-:S05]  /*1d6c0*/  @P1 LOP3.LUT R7, R7, R6, RZ, 0x3c, !PT ;  /* 0x0000000607071212 */ /* 0x000fca00078e3cff */
[----:B------:R0:W3:Y:S04]  /*1d6d0*/  @P1 LDG.E.U16 R25, desc[UR8][R6.64] ;  /* 0x0000000806191981 */ /* 0x0000e8000c1e1500 */
[----:B------:R-:W0:Y:S04]  /*1d6e0*/  LDL R6, [R1+0xb90] ;  /* 0x000b900001067983 */ /* 0x000e280000100800 */
[----:B------:R-:W0:Y:S01]  /*1d6f0*/  LDL R7, [R1+0xb94] ;  /* 0x000b940001077983 */ /* 0x000e220000100800 */
[----:B------:R-:W-:Y:S02]  /*1d700*/  ISETP.GT.AND P2, PT, R4, 0x5, PT ;  /* 0x000000050400780c */ /* 0x000fe40003f44270 */
[----:B------:R-:W-:-:S11]  /*1d710*/  PRMT R36, RZ, 0x7610, R36 ;  /* 0x00007610ff247816 */ /* 0x000fd60000000024 */
[----:B0-----:R-:W-:-:S04]  /*1d720*/  @P2 LOP3.LUT R7, R7, R6, RZ, 0x3c, !PT ;  /* 0x0000000607072212 */ /* 0x001fc800078e3cff */
[----:B------:R-:W-:-:S04]  /*1d730*/  @P2 LOP3.LUT R6, R7, R6, RZ, 0x3c, !PT ;  /* 0x0000000607062212 */ /* 0x000fc800078e3cff */
[----:B------:R-:W-:-:S05]  /*1d740*/  @P2 LOP3.LUT R7, R7, R6, RZ, 0x3c, !PT ;  /* 0x0000000607072212 */ /* 0x000fca00078e3cff */
[----:B------:R0:W2:Y:S04]  /*1d750*/  @P2 LDG.E.U16 R36, desc[UR8][R6.64] ;  /* 0x0000000806242981 */ /* 0x0000a8000c1e1500 */
[----:B------:R-:W0:Y:S04]  /*1d760*/  LDL R6, [R1+0xb88] ;  /* 0x000b880001067983 */ /* 0x000e280000100800 */
[----:B------:R-:W0:Y:S01]  /*1d770*/  LDL R7, [R1+0xb8c] ;  /* 0x000b8c0001077983 */ /* 0x000e220000100800 */
[----:B------:R-:W-:Y:S02]  /*1d780*/  PRMT R37, RZ, 0x7610, R37 ;  /* 0x00007610ff257816 */ /* 0x000fe40000000025 */
[----:B0-----:R-:W-:-:S04]  /*1d790*/  @P2 LOP3.LUT R7, R7, R6, RZ, 0x3c, !PT ;  /* 0x0000000607072212 */ /* 0x001fc800078e3cff */
[----:B------:R-:W-:-:S04]  /*1d7a0*/  @P2 LOP3.LUT R6, R7, R6, RZ, 0x3c, !PT ;  /* 0x0000000607062212 */ /* 0x000fc800078e3cff */
[----:B------:R-:W-:-:S05]  /*1d7b0*/  @P2 LOP3.LUT R7, R7, R6, RZ, 0x3c, !PT ;  /* 0x0000000607072212 */ /* 0x000fca00078e3cff */
[----:B------:R0:W2:Y:S04]  /*1d7c0*/  @P2 LDG.E.U16 R37, desc[UR8][R6.64] ;  /* 0x0000000806252981 */ /* 0x0000a8000c1e1500 */
[----:B------:R-:W0:Y:S04]  /*1d7d0*/  LDL R6, [R1+0xb80] ;  /* 0x000b800001067983 */ /* 0x000e280000100800 */
[----:B------:R-:W0:Y:S01]  /*1d7e0*/  LDL R7, [R1+0xb84] ;  /* 0x000b840001077983 */ /* 0x000e220000100800 */
[----:B------:R-:W-:Y:S02]  /*1d7f0*/  ISETP.GT.AND P0, PT, R4, 0x6, PT ;  /* 0x000000060400780c */ /* 0x000fe40003f04270 */
[----:B------:R-:W-:-:S11]  /*1d800*/  PRMT R34, RZ, 0x7610, R34 ;  /* 0x00007610ff227816 */ /* 0x000fd60000000022 */
[----:B0-----:R-:W-:-:S04]  /*1d810*/  @P0 LOP3.LUT R7, R7, R6, RZ, 0x3c, !PT ;  /* 0x0000000607070212 */ /* 0x001fc800078e3cff */
        /* <DEDUP_REMOVED lines=300> */
[----:B------:R-:W3:Y:S04]  /*1eae0*/  @P2 LDG.E.U16 R23, desc[UR8][R6.64] ;  /* 0x0000000806172981 */ /* 0x000ee8000c1e1500 */
[----:B--2---:R0:W-:Y:S04]  /*1eaf0*/  STL [R1+0x91c], R5 ;  /* 0x00091c0501007387 */ /* 0x0041e80000100800 */
[----:B0-----:R-:W2:Y:S04]  /*1eb00*/  LDL R5, [R1+0xa4c] ;  /* 0x000a4c0001057983 */ /* 0x001ea80000100800 */
[----:B---3--:R0:W-:Y:S04]  /*1eb10*/  STL [R1+0x930], R23 ;  /* 0x0009301701007387 */ /* 0x0081e80000100800 */
[----:B0-----:R-:W3:Y:S04]  /*1eb20*/  LDL.LU R23, [R1+0x2148] ;  /* 0x0021480001177983 */ /* 0x001ee80000300800 */
[----:B------:R-:W2:Y:S04]  /*1eb30*/  LDL R6, [R1+0xa60] ;  /* 0x000a600001067983 */ /* 0x000ea80000100800 */
[----:B------:R-:W2:Y:S01]  /*1eb40*/  LDL R7, [R1+0xa64] ;  /* 0x000a640001077983 */ /* 0x000ea20000100800 */
[----:B------:R-:W-:-:S02]  /*1eb50*/  ISETP.GT.AND P0, PT, R4, 0x18, PT ;  /* 0x000000180400780c */ /* 0x000fc40003f04270 */
[----:B------:R-:W-:-:S11]  /*1eb60*/  PRMT R10, RZ, 0x7610, R10 ;  /* 0x00007610ff0a7816 */ /* 0x000fd6000000000a */
        /* <DEDUP_REMOVED lines=19> */
[----:B------:R-:W2:Y:S01]  /*1eca0*/  LDL R7, [R1+0xa48] ;  /* 0x000a480001077983 */ /* 0x000ea20000100800 */
[----:B---3--:R-:W-:Y:S01]  /*1ecb0*/  PRMT R23, RZ, 0x7610, R23 ;  /* 0x00007610ff177816 */ /* 0x008fe20000000017 */
[----:B0-----:R-:W-:Y:S01]  /*1ecc0*/  @P1 IMAD.MOV.U32 R6, RZ, RZ, R5 ;  /* 0x000000ffff061224 */ /* 0x001fe200078e0005 */
[----:B------:R-:W-:Y:S01]  /*1ecd0*/  ISETP.GT.AND P2, PT, R4, 0x1a, PT ;  /* 0x0000001a0400780c */ /* 0x000fe20003f44270 */
[----:B------:R-:W3:Y:S04]  /*1ece0*/  LDL R5, [R1+0xa1c] ;  /* 0x000a1c0001057983 */ /* 0x000ee80000100800 */
[----:B--2---:R0:W2:Y:S04]  /*1ecf0*/  @P1 LDG.E.U16 R23, desc[UR8][R6.64] ;  /* 0x0000000806171981 */ /* 0x0040a8000c1e1500 */
[----:B------:R-:W0:Y:S04]  /*1ed00*/  LDL R6, [R1+0xa40] ;  /* 0x000a400001067983 */ /* 0x000e280000100800 */
[----:B------:R-:W0:Y:S01]  /*1ed10*/  LDL R7, [R1+0xa44] ;  /* 0x000a440001077983 */ /* 0x000e220000100800 */
[----:B------:R-:W-:-:S02]  /*1ed20*/  PRMT R9, RZ, 0x7610, R9 ;  /* 0x00007610ff097816 */ /* 0x000fc40000000009 */
        /* <DEDUP_REMOVED lines=42> */
[----:B------:R-:W2:Y:S01]  /*1efd0*/  LDL R7, [R1+0xa18] ;  /* 0x000a180001077983 */ /* 0x000ea20000100800 */
[----:B------:R-:W-:Y:S01]  /*1efe0*/  PRMT R8, RZ, 0x7610, R8 ;  /* 0x00007610ff087816 */ /* 0x000fe20000000008 */
[----:B---3--:R-:W-:Y:S01]  /*1eff0*/  @P1 IMAD.MOV.U32 R6, RZ, RZ, R5 ;  /* 0x000000ffff061224 */ /* 0x008fe200078e0005 */
        /* <DEDUP_REMOVED lines=26> */
[----:B------:R-:W2:Y:S04]  /*1f1a0*/  LDL R6, [R1+0x9f8] ;  /* 0x0009f80001067983 */ /* 0x000ea80000100800 */
[----:B------:R-:W2:Y:S01]  /*1f1b0*/  LDL R7, [R1+0x9fc] ;  /* 0x0009fc0001077983 */ /* 0x000ea20000100800 */
[----:B------:R-:W-:Y:S01]  /*1f1c0*/  PRMT R59, RZ, 0x7610, R59 ;  /* 0x00007610ff3b7816 */ /* 0x000fe2000000003b */
[----:B0-----:R-:W0:Y:S01]  /*1f1d0*/  S2R R0, SR_TID.X ;  /* 0x0000000000007919 */ /* 0x001e220000002100 */
[----:B--2---:R-:W-:-:S04]  /*1f1e0*/  @P1 LOP3.LUT R7, R7, R6, RZ, 0x3c, !PT ;  /* 0x0000000607071212 */ /* 0x004fc800078e3cff */
[----:B------:R-:W-:-:S04]  /*1f1f0*/  @P1 LOP3.LUT R6, R7, R6, RZ, 0x3c, !PT ;  /* 0x0000000607061212 */ /* 0x000fc800078e3cff */
[----:B------:R-:W-:-:S05]  /*1f200*/  @P1 LOP3.LUT R7, R7, R6, RZ, 0x3c, !PT ;  /* 0x0000000607071212 */ /* 0x000fca00078e3cff */
[----:B------:R-:W2:Y:S01]  /*1f210*/  @P1 LDG.E.U16 R59, desc[UR8][R6.64] ;  /* 0x00000008063b1981 */ /* 0x000ea2000c1e1500 */
[----:B0-----:R-:W-:Y:S02]  /*1f220*/  LOP3.LUT R0, R0, 0x1f, RZ, 0xc0, !PT ;  /* 0x0000001f00007812 */ /* 0x001fe400078ec0ff */
[----:B------:R-:W-:Y:S02]  /*1f230*/  ISETP.GT.AND P0, PT, R4, 0x1f, PT ;  /* 0x0000001f0400780c */ /* 0x000fe40003f04270 */
[----:B------:R-:W-:Y:S01]  /*1f240*/  ISETP.GE.AND P1, PT, R0, R4, PT ;  /* 0x000000040000720c */ /* 0x000fe20003f26270 */
[----:B--2---:R0:W-:Y:S04]  /*1f250*/  STL [R1+0x108], R59 ;  /* 0x0001083b01007387 */ /* 0x0041e80000100800 */
[----:B0-----:R-:W2:Y:S04]  /*1f260*/  LDL.LU R59, [R1+0x2134] ;  /* 0x00213400013b7983 */ /* 0x001ea80000300800 */
[----:B------:R-:W2:Y:S04]  /*1f270*/  LDL.LU R0, [R1+0x2130] ;  /* 0x0021300001007983 */ /* 0x000ea80000300800 */
[----:B------:R-:W3:Y:S02]  /*1f280*/  LDL R4, [R1+0x9f0] ;  /* 0x0009f00001047983 */ /* 0x000ee40000100800 */
[----:B---3--:R-:W-:-:S04]  /*1f290*/  @P0 LOP3.LUT R5, R5, R4, RZ, 0x3c, !PT ;  /* 0x0000000405050212 */ /* 0x008fc800078e3cff */
[C---:B------:R-:W-:Y:S02]  /*1f2a0*/  @P0 LOP3.LUT R4, R5.reuse, R4, RZ, 0x3c, !PT ;  /* 0x0000000405040212 */ /* 0x040fe400078e3cff */
[----:B--2---:R-:W-:Y:S02]  /*1f2b0*/  PRMT R0, RZ, 0x7610, R0 ;  /* 0x00007610ff007816 */ /* 0x004fe40000000000 */
[----:B------:R-:W-:-:S05]  /*1f2c0*/  @P0 LOP3.LUT R5, R5, R4, RZ, 0x3c, !PT ;  /* 0x0000000405050212 */ /* 0x000fca00078e3cff */
[----:B------:R-:W2:Y:S04]  /*1f2d0*/  @P0 LDG.E.U16 R0, desc[UR8][R4.64] ;  /* 0x0000000804000981 */ /* 0x000ea8000c1e1500 */
[----:B--2---:R0:W-:Y:S04]  /*1f2e0*/  STL [R1+0x5d8], R0 ;  /* 0x0005d80001007387 */ /* 0x0041e80000100800 */
[----:B0-----:R-:W2:Y:S04]  /*1f2f0*/  LDL.LU R0, [R1+0x212c] ;  /* 0x00212c0001007983 */ /* 0x001ea80000300800 */
[----:B------:R-:W3:Y:S04]  /*1f300*/  LDL R4, [R1+0x9e8] ;  /* 0x0009e80001047983 */ /* 0x000ee80000100800 */
[----:B------:R-:W3:Y:S01]  /*1f310*/  LDL R5, [R1+0x9ec] ;  /* 0x0009ec0001057983 */ /* 0x000ee20000100800 */
[----:B--2---:R-:W-:-:S02]  /*1f320*/  PRMT R0, RZ, 0x7610, R0 ;  /* 0x00007610ff007816 */ /* 0x004fc40000000000 */
[----:B---3--:R-:W-:-:S04]  /*1f330*/  @P0 LOP3.LUT R5, R5, R4, RZ, 0x3c, !PT ;  /* 0x0000000405050212 */ /* 0x008fc800078e3cff */
[----:B------:R-:W-:-:S04]  /*1f340*/  @P0 LOP3.LUT R4, R5, R4, RZ, 0x3c, !PT ;  /* 0x0000000405040212 */ /* 0x000fc800078e3cff */
[----:B------:R-:W-:-:S05]  /*1f350*/  @P0 LOP3.LUT R5, R5, R4, RZ, 0x3c, !PT ;  /* 0x0000000405050212 */ /* 0x000fca00078e3cff */
[----:B------:R-:W2:Y:S01]  /*1f360*/  @P0 LDG.E.U16 R0, desc[UR8][R4.64] ;  /* 0x0000000804000981 */ /* 0x000ea2000c1e1500 */
[----:B------:R-:W-:Y:S06]  /*1f370*/  BAR.SYNC.DEFER_BLOCKING 0x0 ;  /* 0x0000000000007b1d */ /* 0x000fec0000010000 */
[----:B--2---:R0:W-:Y:S04]  /*1f380*/  STL [R1+0x5d4], R0 ;  /* 0x0005d40001007387 */ /* 0x0041e80000100800 */
[----:B0-----:R-:W2:Y:S04]  /*1f390*/  LDL.LU R0, [R1+0x2128] ;  /* 0x0021280001007983 */ /* 0x001ea80000300800 */
[----:B------:R-:W3:Y:S04]  /*1f3a0*/  LDL R4, [R1+0xbec] ;  /* 0x000bec0001047983 */ /* 0x000ee80000100800 */
[----:B------:R-:W3:Y:S01]  /*1f3b0*/  LDL R5, [R1+0x1370] ;  /* 0x0013700001057983 */ /* 0x000ee20000100800 */
[----:B--2---:R-:W-:-:S02]  /*1f3c0*/  PRMT R0, RZ, 0x7610, R0 ;  /* 0x00007610ff007816 */ /* 0x004fc40000000000 */
[----:B---3--:R-:W-:-:S04]  /*1f3d0*/  @!P1 LOP3.LUT R5, R5, R4, RZ, 0x3c, !PT ;  /* 0x0000000405059212 */ /* 0x008fc800078e3cff */
[----:B------:R-:W-:-:S04]  /*1f3e0*/  @!P1 LOP3.LUT R4, R5, R4, RZ, 0x3c, !PT ;  /* 0x0000000405049212 */ /* 0x000fc800078e3cff */
[----:B------:R-:W-:-:S05]  /*1f3f0*/  @!P1 LOP3.LUT R5, R5, R4, RZ, 0x3c, !PT ;  /* 0x0000000405059212 */ /* 0x000fca00078e3cff */
[----:B------:R-:W2:Y:S04]  /*1f400*/  @!P1 LDG.E.U16 R0, desc[UR8][R4.64] ;  /* 0x0000000804009981 */ /* 0x000ea8000c1e1500 */
        /* <DEDUP_REMOVED lines=481> */
[----:B------:R-:W-:-:S02]  /*21220*/  PRMT R59, RZ, 0x7610, R59 ;  /* 0x00007610ff3b7816 */ /* 0x000fc4000000003b */
[----:B---3--:R-:W-:-:S04]  /*21230*/  @!P1 LOP3.LUT R5, R5, R4, RZ, 0x3c, !PT ;  /* 0x0000000405059212 */ /* 0x008fc800078e3cff */
[----:B------:R-:W-:-:S04]  /*21240*/  @!P1 LOP3.LUT R4, R5, R4, RZ, 0x3c, !PT ;  /* 0x0000000405049212 */ /* 0x000fc800078e3cff */
[----:B------:R-:W-:-:S05]  /*21250*/  @!P1 LOP3.LUT R5, R5, R4, RZ, 0x3c, !PT ;  /* 0x0000000405059212 */ /* 0x000fca00078e3cff */
[----:B------:R-:W3:Y:S04]  /*21260*/  @!P1 LDG.E.U16 R59, desc[UR8][R4.64] ;  /* 0x00000008043b9981 */ /* 0x000ee8000c1e1500 */
[----:B---3--:R0:W-:Y:S04]  /*21270*/  STL [R1+0x68], R59 ;  /* 0x0000683b01007387 */ /* 0x0081e80000100800 */
[----:B0-----:R-:W3:Y:S04]  /*21280*/  LDL.LU R59, [R1+0x204c] ;  /* 0x00204c00013b7983 */ /* 0x001ee80000300800 */
[----:B------:R-:W2:Y:S04]  /*21290*/  LDL R4, [R1+0xcc0] ;  /* 0x000cc00001047983 */ /* 0x000ea80000100800 */
[----:B------:R-:W2:Y:S01]  /*212a0*/  LDL R5, [R1+0xcc4] ;  /* 0x000cc40001057983 */ /* 0x000ea20000100800 */
[----:B------:R-:W-:-:S02]  /*212b0*/  PRMT R58, RZ, 0x7610, R58 ;  /* 0x00007610ff3a7816 */ /* 0x000fc4000000003a */
[----:B--2---:R-:W-:-:S04]  /*212c0*/  @!P1 LOP3.LUT R5, R5, R4, RZ, 0x3c, !PT ;  /* 0x0000000405059212 */ /* 0x004fc800078e3cff */
[----:B------:R-:W-:-:S04]  /*212d0*/  @!P1 LOP3.LUT R4, R5, R4, RZ, 0x3c, !PT ;  /* 0x0000000405049212 */ /* 0x000fc800078e3cff */
[----:B------:R-:W-:-:S05]  /*212e0*/  @!P1 LOP3.LUT R5, R5, R4, RZ, 0x3c, !PT ;  /* 0x0000000405059212 */ /* 0x000fca00078e3cff */
[----:B------:R-:W2:Y:S04]  /*212f0*/  @!P1 LDG.E.U16 R58, desc[UR8][R4.64] ;  /* 0x00000008043a9981 */ /* 0x000ea8000c1e1500 */
[----:B--2---:R0:W-:Y:S04]  /*21300*/  STL [R1+0x64], R58 ;  /* 0x0000643a01007387 */ /* 0x0041e80000100800 */
[----:B0-----:R-:W2:Y:S04]  /*21310*/  LDL.LU R58, [R1+0x2048] ;  /* 0x00204800013a7983 */ /* 0x001ea80000300800 */
        /* <DEDUP_REMOVED lines=170> */
[----:B------:R-:W2:Y:S04]  /*21dc0*/  LDL R4, [R1+0x1230] ;  /* 0x0012300001047983 */ /* 0x000ea80000100800 */
[----:B------:R-:W2:Y:S01]  /*21dd0*/  LDL R5, [R1+0x1234] ;  /* 0x0012340001057983 */ /* 0x000ea20000100800 */
[----:B0-----:R-:W0:Y:S02]  /*21de0*/  S2R R0, SR_TID.X ;  /* 0x0000000000007919 */ /* 0x001e240000002100 */
[----:B0-----:R-:W-:-:S05]  /*21df0*/  LOP3.LUT R0, R0, 0x1f, RZ, 0xc0, !PT ;  /* 0x0000001f00007812 */ /* 0x001fca00078ec0ff */
[----:B------:R-:W-:-:S05]  /*21e00*/  IMAD.SHL.U32 R0, R0, 0x2, RZ ;  /* 0x0000000200007824 */ /* 0x000fca00078e00ff */
[----:B------:R0:W-:Y:S02]  /*21e10*/  STS.U16 [R0+UR5+0x4000], R28 ;  /* 0x0040001c00007988 */ /* 0x0001e40008000405 */
[----:B0-----:R-:W-:Y:S02]  /*21e20*/  PRMT R0, RZ, 0x7610, R0 ;  /* 0x00007610ff007816 */ /* 0x001fe40000000000 */
[----:B--2---:R-:W-:-:S04]  /*21e30*/  @!P1 LOP3.LUT R5, R5, R4, RZ, 0x3c, !PT ;  /* 0x0000000405059212 */ /* 0x004fc800078e3cff */
[----:B------:R-:W-:-:S04]  /*21e40*/  @!P1 LOP3.LUT R4, R5, R4, RZ, 0x3c, !PT ;  /* 0x0000000405049212 */ /* 0x000fc800078e3cff */
[----:B------:R-:W-:-:S05]  /*21e50*/  @!P1 LOP3.LUT R5, R5, R4, RZ, 0x3c, !PT ;  /* 0x0000000405059212 */ /* 0x000fca00078e3cff */
[----:B------:R-:W2:Y:S04]  /*21e60*/  @!P1 LDG.E.U16 R0, desc[UR8][R4.64] ;  /* 0x0000000804009981 */ /* 0x000ea8000c1e1500 */
[----:B--2---:R0:W-:Y:S04]  /*21e70*/  STL [R1+0x14], R0 ;  /* 0x0000140001007387 */ /* 0x0041e80000100800 */
[----:B------:R-:W2:Y:S04]  /*21e80*/  LDL R4, [R1+0x11f8] ;  /* 0x0011f80001047983 */ /* 0x000ea80000100800 */
[----:B------:R-:W2:Y:S01]  /*21e90*/  LDL R5, [R1+0x11fc] ;  /* 0x0011fc0001057983 */ /* 0x000ea20000100800 */
[----:B------:R-:W-:-:S02]  /*21ea0*/  PRMT R3, RZ, 0x7610, R3 ;  /* 0x00007610ff037816 */ /* 0x000fc40000000003 */
[----:B--2---:R-:W-:-:S04]  /*21eb0*/  @!P1 LOP3.LUT R5, R5, R4, RZ, 0x3c, !PT ;  /* 0x0000000405059212 */ /* 0x004fc800078e3cff */
[----:B------:R-:W-:-:S04]  /*21ec0*/  @!P1 LOP3.LUT R4, R5, R4, RZ, 0x3c, !PT ;  /* 0x0000000405049212 */ /* 0x000fc800078e3cff */
[----:B------:R-:W-:-:S05]  /*21ed0*/  @!P1 LOP3.LUT R5, R5, R4, RZ, 0x3c, !PT ;  /* 0x0000000405059212 */ /* 0x000fca00078e3cff */
[----:B------:R-:W2:Y:S04]  /*21ee0*/  @!P1 LDG.E.U16 R3, desc[UR8][R4.64] ;  /* 0x0000000804039981 */ /* 0x000ea8000c1e1500 */
[----:B------:R-:W3:Y:S04]  /*21ef0*/  LDL R4, [R1+0x11f0] ;  /* 0x0011f00001047983 */ /* 0x000ee80000100800 */
[----:B------:R-:W3:Y:S01]  /*21f00*/  LDL R5, [R1+0x11f4] ;  /* 0x0011f40001057983 */ /* 0x000ee20000100800 */
[----:B------:R-:W-:Y:S01]  /*21f10*/  PRMT R60, RZ, 0x7610, R60 ;  /* 0x00007610ff3c7816 */ /* 0x000fe2000000003c */
[----:B0-----:R-:W0:Y:S02]  /*21f20*/  S2R R0, SR_TID.X ;  /* 0x0000000000007919 */ /* 0x001e240000002100 */
[----:B--2---:R1:W-:Y:S01]  /*21f30*/  STL [R1+0x10], R3 ;  /* 0x0000100301007387 */ /* 0x0043e20000100800 */
[----:B---3--:R-:W-:-:S03]  /*21f40*/  @!P1 LOP3.LUT R5, R5, R4, RZ, 0x3c, !PT ;  /* 0x0000000405059212 */ /* 0x008fc600078e3cff */
[----:B-1----:R-:W2:Y:S01]  /*21f50*/  LDL R3, [R1+0x117c] ;  /* 0x00117c0001037983 */ /* 0x002ea20000100800 */
[----:B------:R-:W-:-:S04]  /*21f60*/  @!P1 LOP3.LUT R4, R5, R4, RZ, 0x3c, !PT ;  /* 0x0000000405049212 */ /* 0x000fc800078e3cff */
[----:B------:R-:W-:-:S05]  /*21f70*/  @!P1 LOP3.LUT R5, R5, R4, RZ, 0x3c, !PT ;  /* 0x0000000405059212 */ /* 0x000fca00078e3cff */
[----:B------:R1:W3:Y:S04]  /*21f80*/  @!P1 LDG.E.U16 R60, desc[UR8][R4.64] ;  /* 0x00000008043c9981 */ /* 0x0002e8000c1e1500 */
[----:B------:R-:W1:Y:S04]  /*21f90*/  LDL R4, [R1+0x11b8] ;  /* 0x0011b80001047983 */ /* 0x000e680000100800 */
[----:B------:R-:W1:Y:S01]  /*21fa0*/  LDL R5, [R1+0x11bc] ;  /* 0x0011bc0001057983 */ /* 0x000e620000100800 */
[----:B0-----:R-:W-:-:S05]  /*21fb0*/  LOP3.LUT R0, R0, 0x1f, RZ, 0xc0, !PT ;  /* 0x0000001f00007812 */ /* 0x001fca00078ec0ff */
[----:B------:R-:W-:-:S05]  /*21fc0*/  IMAD.SHL.U32 R0, R0, 0x2, RZ ;  /* 0x0000000200007824 */ /* 0x000fca00078e00ff */
[----:B----4-:R-:W-:Y:S04]  /*21fd0*/  STS.U16 [R0+UR5+0x4040], R29 ;  /* 0x0040401d00007988 */ /* 0x010fe80008000405 */
[----:B------:R-:W-:Y:S04]  /*21fe0*/  STS.U16 [R0+UR5+0x4240], R24 ;  /* 0x0042401800007988 */ /* 0x000fe80008000405 */
[----:B------:R0:W-:Y:S02]  /*21ff0*/  STS.U16 [R0+UR5+0x4200], R25 ;  /* 0x0042001900007988 */ /* 0x0001e40008000405 */
[----:B0-----:R-:W-:-:S02]  /*22000*/  PRMT R0, RZ, 0x7610, R0 ;  /* 0x00007610ff007816 */ /* 0x001fc40000000000 */
[----:B-1----:R-:W-:-:S04]  /*22010*/  @!P1 LOP3.LUT R5, R5, R4, RZ, 0x3c, !PT ;  /* 0x0000000405059212 */ /* 0x002fc800078e3cff */
[----:B------:R-:W-:-:S04]  /*22020*/  @!P1 LOP3.LUT R4, R5, R4, RZ, 0x3c, !PT ;  /* 0x0000000405049212 */ /* 0x000fc800078e3cff */
[----:B------:R-:W-:-:S05]  /*22030*/  @!P1 LOP3.LUT R5, R5, R4, RZ, 0x3c, !PT ;  /* 0x0000000405059212 */ /* 0x000fca00078e3cff */
[----:B------:R-:W4:Y:S04]  /*22040*/  @!P1 LDG.E.U16 R0, desc[UR8][R4.64] ;  /* 0x0000000804009981 */ /* 0x000f28000c1e1500 */
[----:B---3--:R0:W-:Y:S04]  /*22050*/  STL [R1+0xc], R60 ;  /* 0x00000c3c01007387 */ /* 0x0081e80000100800 */
[----:B0-----:R-:W3:Y:S04]  /*22060*/  LDL R60, [R1+0x1174] ;  /* 0x00117400013c7983 */ /* 0x001ee80000100800 */
[----:B----4-:R-:W-:Y:S04]  /*22070*/  STL [R1+0x8], R0 ;  /* 0x0000080001007387 */ /* 0x010fe80000100800 */
[----:B------:R-:W4:Y:S04]  /*22080*/  LDL R4, [R1+0x11b0] ;  /* 0x0011b00001047983 */ /* 0x000f280000100800 */
[----:B------:R-:W4:Y:S01]  /*22090*/  LDL R5, [R1+0x11b4] ;  /* 0x0011b40001057983 */ /* 0x000f220000100800 */
[----:B------:R-:W-:-:S02]  /*220a0*/  PRMT R2, RZ, 0x7610, R2 ;  /* 0x00007610ff027816 */ /* 0x000fc40000000002 */
[----:B----4-:R-:W-:-:S04]  /*220b0*/  @!P1 LOP3.LUT R5, R5, R4, RZ, 0x3c, !PT ;  /* 0x0000000405059212 */ /* 0x010fc800078e3cff */
[----:B------:R-:W-:-:S04]  /*220c0*/  @!P1 LOP3.LUT R4, R5, R4, RZ, 0x3c, !PT ;  /* 0x0000000405049212 */ /* 0x000fc800078e3cff */
[----:B------:R-:W-:-:S05]  /*220d0*/  @!P1 LOP3.LUT R5, R5, R4, RZ, 0x3c, !PT ;  /* 0x0000000405059212 */ /* 0x000fca00078e3cff */
[----:B------:R2:W4:Y:S04]  /*220e0*/  @!P1 LDG.E.U16 R2, desc[UR8][R4.64] ;  /* 0x0000000804029981 */ /* 0x000528000c1e1500 */
[----:B------:R-:W3:Y:S01]  /*220f0*/  LDL R5, [R1+0x1178] ;  /* 0x0011780001057983 */ /* 0x000ee20000100800 */
[----:B------:R-:W-:Y:S01]  /*22100*/  PRMT R61, RZ, 0x7610, R61 ;  /* 0x00007610ff3d7816 */ /* 0x000fe2000000003d */
[----:B--2---:R-:W-:Y:S02]  /*22110*/  @!P1 IMAD.MOV.U32 R4, RZ, RZ, R3 ;  /* 0x000000ffff049224 */ /* 0x004fe400078e0003 */
[----:B----4-:R0:W-:Y:S01]  /*22120*/  STL [R1+0x1f90], R2 ;  /* 0x001f900201007387 */ /* 0x0101e20000100800 */
[----:B------:R-:W-:-:S03]  /*22130*/  PRMT R59, RZ, 0x7610, R59 ;  /* 0x00007610ff3b7816 */ /* 0x000fc6000000003b */
[----:B------:R-:W2:Y:S04]  /*22140*/  LDL R3, [R1+0x1134] ;  /* 0x0011340001037983 */ /* 0x000ea80000100800 */
[----:B---3--:R1:W3:Y:S04]  /*22150*/  @!P1 LDG.E.U16 R61, desc[UR8][R4.64] ;  /* 0x00000008043d9981 */ /* 0x0082e8000c1e1500 */
[----:B0-----:R-:W4:Y:S04]  /*22160*/  LDL R2, [R1+0x113c] ;  /* 0x00113c0001027983 */ /* 0x001f280000100800 */
[----:B------:R-:W2:Y:S01]  /*22170*/  LDL R5, [R1+0x1170] ;  /* 0x0011700001057983 */ /* 0x000ea20000100800 */
[----:B-1----:R-:W-:-:S03]  /*22180*/  @!P1 IMAD.MOV.U32 R4, RZ, RZ, R60 ;  /* 0x000000ffff049224 */ /* 0x002fc600078e003c */
[----:B---3--:R0:W-:Y:S01]  /*22190*/  STL [R1+0x1f94], R61 ;  /* 0x001f943d01007387 */ /* 0x0081e20000100800 */
[----:B------:R-:W-:-:S03]  /*221a0*/  PRMT R58, RZ, 0x7610, R58 ;  /* 0x00007610ff3a7816 */ /* 0x000fc6000000003a */
[----:B------:R-:W3:Y:S04]  /*221b0*/  LDL R60, [R1+0x10fc] ;  /* 0x0010fc00013c7983 */ /* 0x000ee80000100800 */
[----:B--2---:R4:W2:Y:S04]  /*221c0*/  @!P1 LDG.E.U16 R59, desc[UR8][R4.64] ;  /* 0x00000008043b9981 */ /* 0x0048a8000c1e1500 */
[----:B0-----:R-:W3:Y:S04]  /*221d0*/  LDL R61, [R1+0x10f8] ;  /* 0x0010f800013d7983 */ /* 0x001ee80000100800 */
[----:B------:R-:W3:Y:S01]  /*221e0*/  LDL R5, [R1+0x1138] ;  /* 0x0011380001057983 */ /* 0x000ee20000100800 */
[----:B----4-:R-:W-:-:S03]  /*221f0*/  @!P1 IMAD.MOV.U32 R4, RZ, RZ, R2 ;  /* 0x000000ffff049224 */ /* 0x010fc600078e0002 */
[----:B--2---:R0:W-:Y:S01]  /*22200*/  STL [R1+0x1f98], R59 ;  /* 0x001f983b01007387 */ /* 0x0041e20000100800 */
[----:B------:R-:W-:Y:S02]  /*22210*/  PRMT R57, RZ, 0x7610, R57 ;  /* 0x00007610ff397816 */ /* 0x000fe40000000039 */
[----:B------:R-:W-:Y:S01]  /*22220*/  PRMT R56, RZ, 0x7610, R56 ;  /* 0x00007610ff387816 */ /* 0x000fe20000000038 */
[----:B------:R-:W2:Y:S04]  /*22230*/  LDL R2, [R1+0x10f4] ;  /* 0x0010f40001027983 */ /* 0x000ea80000100800 */
[----:B---3--:R1:W3:Y:S04]  /*22240*/  @!P1 LDG.E.U16 R58, desc[UR8][R4.64] ;  /* 0x00000008043a9981 */ /* 0x0082e8000c1e1500 */
[----:B0-----:R-:W4:Y:S04]  /*22250*/  LDL R59, [R1+0x10f0] ;  /* 0x0010f000013b7983 */ /* 0x001f280000100800 */
[----:B------:R-:W2:Y:S01]  /*22260*/  LDL R5, [R1+0x1130] ;  /* 0x0011300001057983 */ /* 0x000ea20000100800 */
[----:B-1----:R-:W-:-:S05]  /*22270*/  @!P1 IMAD.MOV.U32 R4, RZ, RZ, R3 ;  /* 0x000000ffff049224 */ /* 0x002fca00078e0003 */
[----:B--2---:R0:W2:Y:S02]  /*22280*/  @!P1 LDG.E.U16 R57, desc[UR8][R4.64] ;  /* 0x0000000804399981 */ /* 0x0040a4000c1e1500 */
[----:B0-----:R-:W-:Y:S02]  /*22290*/  @!P1 IMAD.MOV.U32 R4, RZ, RZ, R60 ;  /* 0x000000ffff049224 */ /* 0x001fe400078e003c */
[----:B------:R-:W-:-:S05]  /*222a0*/  @!P1 IMAD.MOV.U32 R5, RZ, RZ, R61 ;  /* 0x000000ffff059224 */ /* 0x000fca00078e003d */
[----:B------:R0:W2:Y:S04]  /*222b0*/  @!P1 LDG.E.U16 R56, desc[UR8][R4.64] ;  /* 0x0000000804389981 */ /* 0x0000a8000c1e1500 */
[----:B---3--:R1:W-:Y:S04]  /*222c0*/  STL [R1+0x1f9c], R58 ;  /* 0x001f9c3a01007387 */ /* 0x0083e80000100800 */
[----:B------:R-:W3:Y:S04]  /*222d0*/  LDL R3, [R1+0x10bc] ;  /* 0x0010bc0001037983 */ /* 0x000ee80000100800 */
[----:B-1----:R-:W3:Y:S01]  /*222e0*/  LDL R58, [R1+0x10b8] ;  /* 0x0010b800013a7983 */ /* 0x002ee20000100800 */
[----:B------:R-:W-:Y:S01]  /*222f0*/  PRMT R55, RZ, 0x7610, R55 ;  /* 0x00007610ff377816 */ /* 0x000fe20000000037 */
[----:B0-----:R-:W-:-:S02]  /*22300*/  @!P1 IMAD.MOV.U32 R4, RZ, RZ, R2 ;  /* 0x000000ffff049224 */ /* 0x001fc400078e0002 */
[----:B----4-:R-:W-:-:S05]  /*22310*/  @!P1 IMAD.MOV.U32 R5, RZ, RZ, R59 ;  /* 0x000000ffff059224 */ /* 0x010fca00078e003b */
[----:B------:R3:W4:Y:S04]  /*22320*/  @!P1 LDG.E.U16 R55, desc[UR8][R4.64] ;  /* 0x0000000804379981 */ /* 0x000728000c1e1500 */
[----:B--2---:R0:W-:Y:S04]  /*22330*/  STL [R1+0x1fa0], R57 ;  /* 0x001fa03901007387 */ /* 0x0041e80000100800 */
[----:B------:R-:W2:Y:S04]  /*22340*/  LDL R60, [R1+0x10b0] ;  /* 0x0010b000013c7983 */ /* 0x000ea80000100800 */
[----:B0-----:R-:W2:Y:S04]  /*22350*/  LDL R57, [R1+0x10b4] ;  /* 0x0010b40001397983 */ /* 0x001ea80000100800 */
[----:B------:R0:W-:Y:S04]  /*22360*/  STL [R1+0x1fa4], R56 ;  /* 0x001fa43801007387 */ /* 0x0001e80000100800 */
[----:B------:R-:W2:Y:S04]  /*22370*/  LDL R59, [R1+0x1078] ;  /* 0x00107800013b7983 */ /* 0x000ea80000100800 */
[----:B------:R-:W2:Y:S01]  /*22380*/  LDL R2, [R1+0x107c] ;  /* 0x00107c0001027983 */ /* 0x000ea20000100800 */
[----:B------:R-:W-:Y:S01]  /*22390*/  PRMT R54, RZ, 0x7610, R54 ;  /* 0x00007610ff367816 */ /* 0x000fe20000000036 */
[----:B---3--:R-:W-:-:S02]  /*223a0*/  @!P1 IMAD.MOV.U32 R4, RZ, RZ, R3 ;  /* 0x000000ffff049224 */ /* 0x008fc400078e0003 */
[----:B------:R-:W-:-:S05]  /*223b0*/  @!P1 IMAD.MOV.U32 R5, RZ, RZ, R58 ;  /* 0x000000ffff059224 */ /* 0x000fca00078e003a */
[----:B------:R2:W3:Y:S01]  /*223c0*/  @!P1 LDG.E.U16 R54, desc[UR8][R4.64] ;  /* 0x0000000804369981 */ /* 0x0004e2000c1e1500 */
[----:B------:R-:W-:Y:S02]  /*223d0*/  PRMT R53, RZ, 0x7610, R53 ;  /* 0x00007610ff357816 */ /* 0x000fe40000000035 */
[----:B------:R-:W-:Y:S01]  /*223e0*/  PRMT R52, RZ, 0x7610, R52 ;  /* 0x00007610ff347816 */ /* 0x000fe20000000034 */
[----:B----4-:R1:W-:Y:S04]  /*223f0*/  STL [R1+0x1fa8], R55 ;  /* 0x001fa83701007387 */ /* 0x0103e80000100800 */
[----:B------:R-:W4:Y:S04]  /*22400*/  LDL R58, [R1+0x1070] ;  /* 0x00107000013a7983 */ /* 0x000f280000100800 */
[----:B------:R-:W4:Y:S01]  /*22410*/  LDL R3, [R1+0x1074] ;  /* 0x0010740001037983 */ /* 0x000f220000100800 */
[----:B--2---:R-:W-:-:S02]  /*22420*/  @!P1 IMAD.MOV.U32 R5, RZ, RZ, R60 ;  /* 0x000000ffff059224 */ /* 0x004fc400078e003c */
[----:B------:R-:W-:-:S05]  /*22430*/  @!P1 IMAD.MOV.U32 R4, RZ, RZ, R57 ;  /* 0x000000ffff049224 */ /* 0x000fca00078e0039 */
[----:B------:R2:W4:Y:S02]  /*22440*/  @!P1 LDG.E.U16 R53, desc[UR8][R4.64] ;  /* 0x0000000804359981 */ /* 0x000524000c1e1500 */
[----:B--2---:R-:W-:Y:S02]  /*22450*/  @!P1 IMAD.MOV.U32 R4, RZ, RZ, R2 ;  /* 0x000000ffff049224 */ /* 0x004fe400078e0002 */
[----:B------:R-:W-:-:S05]  /*22460*/  @!P1 IMAD.MOV.U32 R5, RZ, RZ, R59 ;  /* 0x000000ffff059224 */ /* 0x000fca00078e003b */
[----:B------:R4:W2:Y:S04]  /*22470*/  @!P1 LDG.E.U16 R52, desc[UR8][R4.64] ;  /* 0x0000000804349981 */ /* 0x0008a8000c1e1500 */
[----:B---3--:R3:W-:Y:S04]  /*22480*/  STL [R1+0x1fac], R54 ;  /* 0x001fac3601007387 */ /* 0x0087e80000100800 */
[----:B------:R-:W3:Y:S04]  /*22490*/  LDL R57, [R1+0x1038] ;  /* 0x0010380001397983 */ /* 0x000ee80000100800 */
[----:B0-----:R-:W3:Y:S01]  /*224a0*/  LDL R56, [R1+0x103c] ;  /* 0x00103c0001387983 */ /* 0x001ee20000100800 */
[----:B------:R-:W-:Y:S01]  /*224b0*/  PRMT R51, RZ, 0x7610, R51 ;  /* 0x00007610ff337816 */ /* 0x000fe20000000033 */
[----:B----4-:R-:W-:-:S02]  /*224c0*/  @!P1 IMAD.MOV.U32 R5, RZ, RZ, R58 ;  /* 0x000000ffff059224 */ /* 0x010fc400078e003a */
[----:B------:R-:W-:-:S05]  /*224d0*/  @!P1 IMAD.MOV.U32 R4, RZ, RZ, R3 ;  /* 0x000000ffff049224 */ /* 0x000fca00078e0003 */
[----:B------:R0:W4:Y:S04]  /*224e0*/  @!P1 LDG.E.U16 R51, desc[UR8][R4.64] ;  /* 0x0000000804339981 */ /* 0x000128000c1e1500 */
[----:B------:R0:W-:Y:S04]  /*224f0*/  STL [R1+0x1fb0], R53 ;  /* 0x001fb03501007387 */ /* 0x0001e80000100800 */
[----:B-1----:R-:W4:Y:S04]  /*22500*/  LDL R55, [R1+0x1030] ;  /* 0x0010300001377983 */ /* 0x002f280000100800 */
[----:B------:R-:W4:Y:S04]  /*22510*/  LDL R2, [R1+0x1034] ;  /* 0x0010340001027983 */ /* 0x000f280000100800 */
[----:B--2---:R1:W-:Y:S04]  /*22520*/  STL [R1+0x1fb4], R52 ;  /* 0x001fb43401007387 */ /* 0x0043e80000100800 */
[----:B---3--:R-:W2:Y:S04]  /*22530*/  LDL R54, [R1+0xff8] ;  /* 0x000ff80001367983 */ /* 0x008ea80000100800 */
[----:B0-----:R-:W3:Y:S01]  /*22540*/  LDL R53, [R1+0xffc] ;  /* 0x000ffc0001357983 */ /* 0x001ee20000100800 */
[----:B------:R-:W-:Y:S01]  /*22550*/  PRMT R50, RZ, 0x7610, R50 ;  /* 0x00007610ff327816 */ /* 0x000fe20000000032 */
[----:B------:R-:W-:-:S02]  /*22560*/  @!P1 IMAD.MOV.U32 R5, RZ, RZ, R57 ;  /* 0x000000ffff059224 */ /* 0x000fc400078e0039 */
[----:B------:R-:W-:-:S05]  /*22570*/  @!P1 IMAD.MOV.U32 R4, RZ, RZ, R56 ;  /* 0x000000ffff049224 */ /* 0x000fca00078e0038 */
[----:B------:R0:W3:Y:S01]  /*22580*/  @!P1 LDG.E.U16 R50, desc[UR8][R4.64] ;  /* 0x0000000804329981 */ /* 0x0000e2000c1e1500 */
[----:B------:R-:W-:Y:S02]  /*22590*/  PRMT R49, RZ, 0x7610, R49 ;  /* 0x00007610ff317816 */ /* 0x000fe40000000031 */
[----:B------:R-:W-:Y:S01]  /*225a0*/  PRMT R48, RZ, 0x7610, R48 ;  /* 0x00007610ff307816 */ /* 0x000fe20000000030 */
[----:B----4-:R4:W-:Y:S04]  /*225b0*/  STL [R1+0x1fb8], R51 ;  /* 0x001fb83301007387 */ /* 0x0109e80000100800 */
[----:B-1----:R-:W3:Y:S04]  /*225c0*/  LDL R52, [R1+0xff0] ;  /* 0x000ff00001347983 */ /* 0x002ee80000100800 */
[----:B----4-:R-:W4:Y:S01]  /*225d0*/  LDL R51, [R1+0xff4] ;  /* 0x000ff40001337983 */ /* 0x010f220000100800 */
[----:B0-----:R-:W-:-:S02]  /*225e0*/  @!P1 IMAD.MOV.U32 R5, RZ, RZ, R55 ;  /* 0x000000ffff059224 */ /* 0x001fc400078e0037 */
[----:B------:R-:W-:-:S05]  /*225f0*/  @!P1 IMAD.MOV.U32 R4, RZ, RZ, R2 ;  /* 0x000000ffff049224 */ /* 0x000fca00078e0002 */
[----:B------:R2:W4:Y:S02]  /*22600*/  @!P1 LDG.E.U16 R49, desc[UR8][R4.64] ;  /* 0x0000000804319981 */ /* 0x000524000c1e1500 */
[----:B--2---:R-:W-:Y:S02]  /*22610*/  @!P1 IMAD.MOV.U32 R5, RZ, RZ, R54 ;  /* 0x000000ffff059224 */ /* 0x004fe400078e0036 */
[----:B---3--:R-:W-:-:S05]  /*22620*/  @!P1 IMAD.MOV.U32 R4, RZ, RZ, R53 ;  /* 0x000000ffff049224 */ /* 0x008fca00078e0035 */
[----:B------:R0:W2:Y:S04]  /*22630*/  @!P1 LDG.E.U16 R48, desc[UR8][R4.64] ;  /* 0x0000000804309981 */ /* 0x0000a8000c1e1500 */
[----:B------:R1:W-:Y:S04]  /*22640*/  STL [R1+0x1fbc], R50 ;  /* 0x001fbc3201007387 */ /* 0x0003e80000100800 */
[----:B------:R-:W3:Y:S04]  /*22650*/  LDL R2, [R1+0xfbc] ;  /* 0x000fbc0001027983 */ /* 0x000ee80000100800 */
[----:B-1----:R-:W3:Y:S01]  /*22660*/  LDL R50, [R1+0xfb8] ;  /* 0x000fb80001327983 */ /* 0x002ee20000100800 */
[----:B0-----:R-:W-:-:S02]  /*22670*/  @!P1 IMAD.MOV.U32 R5, RZ, RZ, R52 ;  /* 0x000000ffff059224 */ /* 0x001fc400078e0034 */
[----:B----4-:R-:W-:Y:S01]  /*22680*/  @!P1 IMAD.MOV.U32 R4, RZ, RZ, R51 ;  /* 0x000000ffff049224 */ /* 0x010fe200078e0033 */
[----:B------:R0:W-:Y:S04]  /*22690*/  STL [R1+0x1fc0], R49 ;  /* 0x001fc03101007387 */ /* 0x0001e80000100800 */
[----:B------:R-:W4:Y:S04]  /*226a0*/  LDL R54, [R1+0xfb0] ;  /* 0x000fb00001367983 */ /* 0x000f280000100800 */
[----:B------:R-:W4:Y:S04]  /*226b0*/  LDL R53, [R1+0xfb4] ;  /* 0x000fb40001357983 */ /* 0x000f280000100800 */
[----:B--2---:R1:W-:Y:S04]  /*226c0*/  STL [R1+0x1fc4], R48 ;  /* 0x001fc43001007387 */ /* 0x0043e80000100800 */
[----:B------:R-:W2:Y:S04]  /*226d0*/  LDL R52, [R1+0xf78] ;  /* 0x000f780001347983 */ /* 0x000ea80000100800 */
[----:B------:R-:W2:Y:S01]  /*226e0*/  LDL R51, [R1+0xf7c] ;  /* 0x000f7c0001337983 */ /* 0x000ea20000100800 */
[----:B------:R-:W-:-:S02]  /*226f0*/  PRMT R47, RZ, 0x7610, R47 ;  /* 0x00007610ff2f7816 */ /* 0x000fc4000000002f */
[----:B------:R-:W-:Y:S01]  /*22700*/  PRMT R46, RZ, 0x7610, R46 ;  /* 0x00007610ff2e7816 */ /* 0x000fe2000000002e */
[----:B0-----:R-:W2:Y:S04]  /*22710*/  LDL R49, [R1+0xf74] ;  /* 0x000f740001317983 */ /* 0x001ea80000100800 */
[----:B------:R3:W2:Y:S02]  /*22720*/  @!P1 LDG.E.U16 R47, desc[UR8][R4.64] ;  /* 0x00000008042f9981 */ /* 0x0006a4000c1e1500 */
[----:B---3--:R-:W-:Y:S02]  /*22730*/  @!P1 IMAD.MOV.U32 R4, RZ, RZ, R2 ;  /* 0x000000ffff049224 */ /* 0x008fe400078e0002 */
[----:B------:R-:W-:-:S05]  /*22740*/  @!P1 IMAD.MOV.U32 R5, RZ, RZ, R50 ;  /* 0x000000ffff059224 */ /* 0x000fca00078e0032 */
[----:B------:R4:W3:Y:S01]  /*22750*/  @!P1 LDG.E.U16 R46, desc[UR8][R4.64] ;  /* 0x00000008042e9981 */ /* 0x0008e2000c1e1500 */
[----:B------:R-:W-:Y:S02]  /*22760*/  PRMT R45, RZ, 0x7610, R45 ;  /* 0x00007610ff2d7816 */ /* 0x000fe4000000002d */
[----:B------:R-:W-:Y:S01]  /*22770*/  PRMT R44, RZ, 0x7610, R44 ;  /* 0x00007610ff2c7816 */ /* 0x000fe2000000002c */
[----:B----4-:R-:W-:Y:S02]  /*22780*/  @!P1 IMAD.MOV.U32 R5, RZ, RZ, R54 ;  /* 0x000000ffff059224 */ /* 0x010fe400078e0036 */
[----:B------:R-:W-:-:S05]  /*22790*/  @!P1 IMAD.MOV.U32 R4, RZ, RZ, R53 ;  /* 0x000000ffff049224 */ /* 0x000fca00078e0035 */
[----:B------:R2:W4:Y:S02]  /*227a0*/  @!P1 LDG.E.U16 R45, desc[UR8][R4.64] ;  /* 0x00000008042d9981 */ /* 0x000524000c1e1500 */
[----:B--2---:R-:W-:Y:S02]  /*227b0*/  @!P1 IMAD.MOV.U32 R5, RZ, RZ, R52 ;  /* 0x000000ffff059224 */ /* 0x004fe400078e0034 */
[----:B------:R-:W-:-:S05]  /*227c0*/  @!P1 IMAD.MOV.U32 R4, RZ, RZ, R51 ;  /* 0x000000ffff049224 */ /* 0x000fca00078e0033 */
[----:B------:R-:W2:Y:S04]  /*227d0*/  @!P1 LDG.E.U16 R44, desc[UR8][R4.64] ;  /* 0x00000008042c9981 */ /* 0x000ea8000c1e1500 */
[----:B------:R-:W-:Y:S04]  /*227e0*/  STL [R1+0x1fc8], R47 ;  /* 0x001fc82f01007387 */ /* 0x000fe80000100800 */
[----:B------:R-:W2:Y:S04]  /*227f0*/  LDL R50, [R1+0xf70] ;  /* 0x000f700001327983 */ /* 0x000ea80000100800 */
[----:B------:R-:W2:Y:S04]  /*22800*/  LDL R2, [R1+0xf3c] ;  /* 0x000f3c0001027983 */ /* 0x000ea80000100800 */
[----:B---3--:R0:W-:Y:S04]  /*22810*/  STL [R1+0x1fcc], R46 ;  /* 0x001fcc2e01007387 */ /* 0x0081e80000100800 */
[----:B-1----:R-:W3:Y:S04]  /*22820*/  LDL R48, [R1+0xf38] ;  /* 0x000f380001307983 */ /* 0x002ee80000100800 */
[----:B0-----:R-:W3:Y:S04]  /*22830*/  LDL R46, [R1+0xf34] ;  /* 0x000f3400012e7983 */ /* 0x001ee80000100800 */
[----:B----4-:R0:W-:Y:S04]  /*22840*/  STL [R1+0x1fd0], R45 ;  /* 0x001fd02d01007387 */ /* 0x0101e80000100800 */
[----:B------:R-:W4:Y:S04]  /*22850*/  LDL R47, [R1+0xf30] ;  /* 0x000f3000012f7983 */ /* 0x000f280000100800 */
[----:B0-----:R-:W4:Y:S04]  /*22860*/  LDL R45, [R1+0xefc] ;  /* 0x000efc00012d7983 */ /* 0x001f280000100800 */
[----:B--2---:R0:W-:Y:S04]  /*22870*/  STL [R1+0x1fd4], R44 ;  /* 0x001fd42c01007387 */ /* 0x0041e80000100800 */
[----:B0-----:R-:W2:Y:S01]  /*22880*/  LDL R44, [R1+0xef8] ;  /* 0x000ef800012c7983 */ /* 0x001ea20000100800 */
[----:B------:R-:W-:Y:S01]  /*22890*/  PRMT R43, RZ, 0x7610, R43 ;  /* 0x00007610ff2b7816 */ /* 0x000fe2000000002b */
[----:B------:R-:W-:-:S02]  /*228a0*/  @!P1 IMAD.MOV.U32 R4, RZ, RZ, R49 ;  /* 0x000000ffff049224 */ /* 0x000fc400078e0031 */
[----:B------:R-:W-:Y:S01]  /*228b0*/  @!P1 IMAD.MOV.U32 R5, RZ, RZ, R50 ;  /* 0x000000ffff059224 */ /* 0x000fe200078e0032 */
[----:B------:R-:W-:Y:S01]  /*228c0*/  PRMT R42, RZ, 0x7610, R42 ;  /* 0x00007610ff2a7816 */ /* 0x000fe2000000002a */
[----:B------:R-:W2:Y:S04]  /*228d0*/  LDL R50, [R1+0xef0] ;  /* 0x000ef00001327983 */ /* 0x000ea80000100800 */
[----:B------:R0:W2:Y:S01]  /*228e0*/  @!P1 LDG.E.U16 R43, desc[UR8][R4.64] ;  /* 0x00000008042b9981 */ /* 0x0000a2000c1e1500 */
[----:B------:R-:W-:Y:S02]  /*228f0*/  PRMT R41, RZ, 0x7610, R41 ;  /* 0x00007610ff297816 */ /* 0x000fe40000000029 */
[----:B------:R-:W-:Y:S01]  /*22900*/  PRMT R40, RZ, 0x7610, R40 ;  /* 0x00007610ff287816 */ /* 0x000fe20000000028 */
[----:B------:R-:W2:Y:S01]  /*22910*/  LDL R49, [R1+0xef4] ;  /* 0x000ef40001317983 */ /* 0x000ea20000100800 */
[----:B0-----:R-:W-:-:S02]  /*22920*/  @!P1 IMAD.MOV.U32 R4, RZ, RZ, R2 ;  /* 0x000000ffff049224 */ /* 0x001fc400078e0002 */
[----:B---3--:R-:W-:-:S05]  /*22930*/  @!P1 IMAD.MOV.U32 R5, RZ, RZ, R48 ;  /* 0x000000ffff059224 */ /* 0x008fca00078e0030 */
[----:B------:R0:W3:Y:S02]  /*22940*/  @!P1 LDG.E.U16 R42, desc[UR8][R4.64] ;  /* 0x00000008042a9981 */ /* 0x0000e4000c1e1500 */
[----:B0-----:R-:W-:Y:S02]  /*22950*/  @!P1 IMAD.MOV.U32 R4, RZ, RZ, R46 ;  /* 0x000000ffff049224 */ /* 0x001fe400078e002e */
[----:B----4-:R-:W-:-:S05]  /*22960*/  @!P1 IMAD.MOV.U32 R5, RZ, RZ, R47 ;  /* 0x000000ffff059224 */ /* 0x010fca00078e002f */
[----:B------:R0:W4:Y:S02]  /*22970*/  @!P1 LDG.E.U16 R41, desc[UR8][R4.64] ;  /* 0x0000000804299981 */ /* 0x000124000c1e1500 */
[----:B0-----:R-:W-:Y:S02]  /*22980*/  @!P1 IMAD.MOV.U32 R4, RZ, RZ, R45 ;  /* 0x000000ffff049224 */ /* 0x001fe400078e002d */
[----:B--2---:R-:W-:-:S05]  /*22990*/  @!P1 IMAD.MOV.U32 R5, RZ, RZ, R44 ;  /* 0x000000ffff059224 */ /* 0x004fca00078e002c */
[----:B------:R-:W2:Y:S04]  /*229a0*/  @!P1 LDG.E.U16 R40, desc[UR8][R4.64] ;  /* 0x0000000804289981 */ /* 0x000ea8000c1e1500 */
[----:B------:R-:W-:Y:S04]  /*229b0*/  STL [R1+0x1fd8], R43 ;  /* 0x001fd82b01007387 */ /* 0x000fe80000100800 */
[----:B------:R-:W2:Y:S04]  /*229c0*/  LDL R48, [R1+0xeb8] ;  /* 0x000eb80001307983 */ /* 0x000ea80000100800 */
[----:B------:R-:W2:Y:S04]  /*229d0*/  LDL R2, [R1+0xebc] ;  /* 0x000ebc0001027983 */ /* 0x000ea80000100800 */
[----:B---3--:R0:W-:Y:S04]  /*229e0*/  STL [R1+0x1fdc], R42 ;  /* 0x001fdc2a01007387 */ /* 0x0081e80000100800 */
[----:B------:R-:W3:Y:S04]  /*229f0*/  LDL R47, [R1+0xeb0] ;  /* 0x000eb000012f7983 */ /* 0x000ee80000100800 */
[----:B------:R-:W3:Y:S01]  /*22a00*/  LDL R46, [R1+0xeb4] ;  /* 0x000eb400012e7983 */ /* 0x000ee20000100800 */
[----:B------:R-:W1:Y:S03]  /*22a10*/  S2R R0, SR_TID.X ;  /* 0x0000000000007919 */ /* 0x000e660000002100 */
[----:B----4-:R-:W-:Y:S04]  /*22a20*/  STL [R1+0x1fe0], R41 ;  /* 0x001fe02901007387 */ /* 0x010fe80000100800 */
[----:B------:R-:W4:Y:S04]  /*22a30*/  LDL R45, [R1+0xe78] ;  /* 0x000e7800012d7983 */ /* 0x000f280000100800 */
[----:B------:R-:W4:Y:S04]  /*22a40*/  LDL R44, [R1+0xe7c] ;  /* 0x000e7c00012c7983 */ /* 0x000f280000100800 */
[----:B0-----:R-:W4:Y:S04]  /*22a50*/  LDL R42, [R1+0xe74] ;  /* 0x000e7400012a7983 */ /* 0x001f280000100800 */
[----:B--2---:R-:W-:Y:S04]  /*22a60*/  STL [R1+0x1fe4], R40 ;  /* 0x001fe42801007387 */ /* 0x004fe80000100800 */
[----:B------:R-:W2:Y:S01]  /*22a70*/  LDL R43, [R1+0xe70] ;  /* 0x000e7000012b7983 */ /* 0x000ea20000100800 */
[----:B-1----:R-:W-:-:S05]  /*22a80*/  LOP3.LUT R0, R0, 0x1f, RZ, 0xc0, !PT ;  /* 0x0000001f00007812 */ /* 0x002fca00078ec0ff */
[----:B------:R-:W-:-:S05]  /*22a90*/  IMAD.SHL.U32 R0, R0, 0x2, RZ ;  /* 0x0000000200007824 */ /* 0x000fca00078e00ff */
[----:B------:R-:W-:Y:S01]  /*22aa0*/  LOP3.LUT R3, R0, 0x10, RZ, 0x3c, !PT ;  /* 0x0000001000037812 */ /* 0x000fe200078e3cff */
[----:B------:R-:W-:Y:S04]  /*22ab0*/  STS.U16 [R0+UR5+0x4400], R20 ;  /* 0x0044001400007988 */ /* 0x000fe80008000405 */
        /* <DEDUP_REMOVED lines=10> */
[----:B------:R-:W-:Y:S01]  /*22b60*/  STS.U16 [R0+UR5+0x4e00], R8 ;  /* 0x004e000800007988 */ /* 0x000fe20008000405 */
[----:B------:R-:W-:-:S03]  /*22b70*/  @!P1 IMAD.MOV.U32 R4, RZ, RZ, R49 ;  /* 0x000000ffff049224 */ /* 0x000fc600078e0031 */
[----:B------:R-:W-:Y:S01]  /*22b80*/  STS.U16 [R3+UR5+0x4080], R38 ;  /* 0x0040802603007988 */ /* 0x000fe20008000405 */
[----:B------:R-:W-:-:S03]  /*22b90*/  @!P1 IMAD.MOV.U32 R5, RZ, RZ, R50 ;  /* 0x000000ffff059224 */ /* 0x000fc600078e0032 */
[----:B------:R0:W-:Y:S02]  /*22ba0*/  STS.U16 [R3+UR5+0x40c0], R39 ;  /* 0x0040c02703007988 */ /* 0x0001e40008000405 */
[----:B0-----:R-:W-:Y:S02]  /*22bb0*/  PRMT R39, RZ, 0x7610, R39 ;  /* 0x00007610ff277816 */ /* 0x001fe40000000027 */
[----:B------:R-:W-:-:S04]  /*22bc0*/  PRMT R38, RZ, 0x7610, R38 ;  /* 0x00007610ff267816 */ /* 0x000fc80000000026 */
[----:B------:R0:W2:Y:S04]  /*22bd0*/  @!P1 LDG.E.U16 R39, desc[UR8][R4.64] ;  /* 0x0000000804279981 */ /* 0x0000a8000c1e1500 */
[----:B------:R-:W-:Y:S01]  /*22be0*/  STS.U16 [R3+UR5+0x42c0], R36 ;  /* 0x0042c02403007988 */ /* 0x000fe20008000405 */
[----:B0-----:R-:W-:Y:S02]  /*22bf0*/  @!P1 IMAD.MOV.U32 R4, RZ, RZ, R2 ;  /* 0x000000ffff049224 */ /* 0x001fe400078e0002 */
[----:B------:R-:W-:Y:S01]  /*22c00*/  @!P1 IMAD.MOV.U32 R5, RZ, RZ, R48 ;  /* 0x000000ffff059224 */ /* 0x000fe200078e0030 */
[----:B------:R0:W-:Y:S04]  /*22c10*/  STS.U16 [R3+UR5+0x4280], R37 ;  /* 0x0042802503007988 */ /* 0x0001e80008000405 */
[----:B------:R3:W2:Y:S01]  /*22c20*/  @!P1 LDG.E.U16 R38, desc[UR8][R4.64] ;  /* 0x0000000804269981 */ /* 0x0006a2000c1e1500 */
[----:B0-----:R-:W-:Y:S01]  /*22c30*/  PRMT R37, RZ, 0x7610, R37 ;  /* 0x00007610ff257816 */ /* 0x001fe20000000025 */
[----:B---3--:R-:W-:-:S02]  /*22c40*/  @!P1 IMAD.MOV.U32 R4, RZ, RZ, R46 ;  /* 0x000000ffff049224 */ /* 0x008fc400078e002e */
[----:B------:R-:W-:-:S05]  /*22c50*/  @!P1 IMAD.MOV.U32 R5, RZ, RZ, R47 ;  /* 0x000000ffff059224 */ /* 0x000fca00078e002f */
[----:B------:R4:W3:Y:S01]  /*22c60*/  @!P1 LDG.E.U16 R37, desc[UR8][R4.64] ;  /* 0x0000000804259981 */ /* 0x0008e2000c1e1500 */
[----:B------:R-:W-:-:S03]  /*22c70*/  PRMT R36, RZ, 0x7610, R36 ;  /* 0x00007610ff247816 */ /* 0x000fc60000000024 */
[----:B------:R-:W-:Y:S04]  /*22c80*/  STS.U16 [R3+UR5+0x4480], R34 ;  /* 0x0044802203007988 */ /* 0x000fe80008000405 */
[----:B------:R0:W-:Y:S02]  /*22c90*/  STS.U16 [R3+UR5+0x44c0], R35 ;  /* 0x0044c02303007988 */ /* 0x0001e40008000405 */
[----:B0-----:R-:W-:Y:S01]  /*22ca0*/  PRMT R35, RZ, 0x7610, R35 ;  /* 0x00007610ff237816 */ /* 0x001fe20000000023 */
[----:B----4-:R-:W-:Y:S02]  /*22cb0*/  @!P1 IMAD.MOV.U32 R5, RZ, RZ, R45 ;  /* 0x000000ffff059224 */ /* 0x010fe400078e002d */
[----:B------:R-:W-:-:S05]  /*22cc0*/  @!P1 IMAD.MOV.U32 R4, RZ, RZ, R44 ;  /* 0x000000ffff049224 */ /* 0x000fca00078e002c */
[----:B------:R0:W4:Y:S02]  /*22cd0*/  @!P1 LDG.E.U16 R36, desc[UR8][R4.64] ;  /* 0x0000000804249981 */ /* 0x000124000c1e1500 */
[----:B0-----:R-:W-:Y:S02]  /*22ce0*/  @!P1 IMAD.MOV.U32 R4, RZ, RZ, R42 ;  /* 0x000000ffff049224 */ /* 0x001fe400078e002a */
[----:B--2---:R-:W-:-:S05]  /*22cf0*/  @!P1 IMAD.MOV.U32 R5, RZ, RZ, R43 ;  /* 0x000000ffff059224 */ /* 0x004fca00078e002b */
[----:B------:R-:W2:Y:S04]  /*22d00*/  @!P1 LDG.E.U16 R35, desc[UR8][R4.64] ;  /* 0x0000000804239981 */ /* 0x000ea8000c1e1500 */
[----:B------:R0:W-:Y:S04]  /*22d10*/  STL [R1+0x1fe8], R39 ;  /* 0x001fe82701007387 */ /* 0x0001e80000100800 */
[----:B------:R-:W2:Y:S04]  /*22d20*/  LDL R41, [R1+0xe38] ;  /* 0x000e380001297983 */ /* 0x000ea80000100800 */
[----:B------:R-:W2:Y:S04]  /*22d30*/  LDL R2, [R1+0xe3c] ;  /* 0x000e3c0001027983 */ /* 0x000ea80000100800 */
[----:B------:R-:W2:Y:S04]  /*22d40*/  LDL.LU R59, [R1+0x934] ;  /* 0x00093400013b7983 */ /* 0x000ea80000300800 */
[----:B------:R1:W-:Y:S04]  /*22d50*/  STL [R1+0x1fec], R38 ;  /* 0x001fec2601007387 */ /* 0x0003e80000100800 */
[----:B------:R-:W2:Y:S04]  /*22d60*/  LDL R40, [R1+0xe30] ;  /* 0x000e300001287983 */ /* 0x000ea80000100800 */
[----:B0-----:R-:W2:Y:S04]  /*22d70*/  LDL R39, [R1+0xe34] ;  /* 0x000e340001277983 */ /* 0x001ea80000100800 */
[----:B------:R-:W2:Y:S04]  /*22d80*/  LDL.LU R61, [R1+0x938] ;  /* 0x00093800013d7983 */ /* 0x000ea80000300800 */
[----:B---3--:R0:W-:Y:S04]  /*22d90*/  STL [R1+0x1ff0], R37 ;  /* 0x001ff02501007387 */ /* 0x0081e80000100800 */
[----:B-1----:R-:W3:Y:S04]  /*22da0*/  LDL R38, [R1+0xdf8] ;  /* 0x000df80001267983 */ /* 0x002ee80000100800 */
[----:B0-----:R-:W3:Y:S04]  /*22db0*/  LDL R37, [R1+0xdfc] ;  /* 0x000dfc0001257983 */ /* 0x001ee80000100800 */
[----:B------:R-:W3:Y:S04]  /*22dc0*/  LDL.LU R55, [R1+0x914] ;  /* 0x0009140001377983 */ /* 0x000ee80000300800 */
[----:B----4-:R-:W-:Y:S04]  /*22dd0*/  STL [R1+0x1ff4], R36 ;  /* 0x001ff42401007387 */ /* 0x010fe80000100800 */
[----:B------:R-:W4:Y:S04]  /*22de0*/  LDL.LU R57, [R1+0x918] ;  /* 0x0009180001397983 */ /* 0x000f280000300800 */
[----:B------:R-:W4:Y:S04]  /*22df0*/  LDL.LU R58, [R1+0x904] ;  /* 0x00090400013a7983 */ /* 0x000f280000300800 */
[----:B--2---:R0:W-:Y:S04]  /*22e00*/  STL [R1+0x1ff8], R35 ;  /* 0x001ff82301007387 */ /* 0x0041e80000100800 */
[----:B------:R-:W-:Y:S04]  /*22e10*/  STL [R1+0x1ffc], R3 ;  /* 0x001ffc0301007387 */ /* 0x000fe80000100800 */
[----:B0-----:R-:W2:Y:S04]  /*22e20*/  LDL R35, [R1+0xdf0] ;  /* 0x000df00001237983 */ /* 0x001ea80000100800 */
[----:B------:R-:W-:Y:S01]  /*22e30*/  STS.U16 [R3+UR5+0x46c0], R32 ;  /* 0x0046c02003007988 */ /* 0x000fe20008000405 */
[----:B------:R-:W-:-:S03]  /*22e40*/  PRMT R34, RZ, 0x7610, R34 ;  /* 0x00007610ff227816 */ /* 0x000fc60000000022 */
[----:B------:R0:W-:Y:S01]  /*22e50*/  STS.U16 [R3+UR5+0x4680], R33 ;  /* 0x0046802103007988 */ /* 0x0001e20008000405 */
[----:B------:R-:W-:-:S03]  /*22e60*/  LOP3.LUT R60, R0, 0x20, RZ, 0x3c, !PT ;  /* 0x00000020003c7812 */ /* 0x000fc600078e3cff */
[----:B------:R-:W-:Y:S04]  /*22e70*/  STS.U16 [R3+UR5+0x4880], R30 ;  /* 0x0048801e03007988 */ /* 0x000fe80008000405 */
[----:B------:R-:W-:Y:S04]  /*22e80*/  STS.U16 [R3+UR5+0x48c0], R31 ;  /* 0x0048c01f03007988 */ /* 0x000fe80008000405 */
[----:B------:R-:W-:Y:S04]  /*22e90*/  STS.U16 [R3+UR5+0x4ac0], R26 ;  /* 0x004ac01a03007988 */ /* 0x000fe80008000405 */
[----:B------:R-:W-:Y:S04]  /*22ea0*/  STS.U16 [R3+UR5+0x4a80], R27 ;  /* 0x004a801b03007988 */ /* 0x000fe80008000405 */
[----:B------:R-:W-:Y:S01]  /*22eb0*/  STS.U16 [R3+UR5+0x4c80], R22 ;  /* 0x004c801603007988 */ /* 0x000fe20008000405 */
[----:B0-----:R-:W-:-:S03]  /*22ec0*/  PRMT R33, RZ, 0x7610, R33 ;  /* 0x00007610ff217816 */ /* 0x001fc60000000021 */
[----:B------:R-:W-:Y:S04]  /*22ed0*/  STS.U16 [R3+UR5+0x4cc0], R23 ;  /* 0x004cc01703007988 */ /* 0x000fe80008000405 */
[----:B------:R-:W-:Y:S04]  /*22ee0*/  STS.U16 [R3+UR5+0x4ec0], R18 ;  /* 0x004ec01203007988 */ /* 0x000fe80008000405 */
[----:B------:R-:W-:Y:S01]  /*22ef0*/  STS.U16 [R3+UR5+0x4e80], R19 ;  /* 0x004e801303007988 */ /* 0x000fe20008000405 */
[----:B------:R-:W-:Y:S01]  /*22f00*/  PRMT R32, RZ, 0x7610, R32 ;  /* 0x00007610ff207816 */ /* 0x000fe20000000020 */
[----:B------:R-:W-:-:S02]  /*22f10*/  @!P1 IMAD.MOV.U32 R5, RZ, RZ, R41 ;  /* 0x000000ffff059224 */ /* 0x000fc400078e0029 */
[----:B------:R-:W-:Y:S02]  /*22f20*/  @!P1 IMAD.MOV.U32 R4, RZ, RZ, R2 ;  /* 0x000000ffff049224 */ /* 0x000fe400078e0002 */
[----:B------:R-:W4:Y:S04]  /*22f30*/  LDL R2, [R1+0xdf4] ;  /* 0x000df40001027983 */ /* 0x000f280000100800 */
[----:B------:R0:W4:Y:S04]  /*22f40*/  @!P1 LDG.E.U16 R34, desc[UR8][R4.64] ;  /* 0x0000000804229981 */ /* 0x000128000c1e1500 */
[----:B------:R1:W-:Y:S01]  /*22f50*/  STS.U16 [R60+UR5+0x4100], R59 ;  /* 0x0041003b3c007988 */ /* 0x0003e20008000405 */
[----:B0-----:R-:W-:-:S02]  /*22f60*/  @!P1 IMAD.MOV.U32 R5, RZ, RZ, R40 ;  /* 0x000000ffff059224 */ /* 0x001fc400078e0028 */
[----:B------:R-:W-:Y:S01]  /*22f70*/  @!P1 IMAD.MOV.U32 R4, RZ, RZ, R39 ;  /* 0x000000ffff049224 */ /* 0x000fe200078e0027 */
[----:B-1----:R-:W4:Y:S04]  /*22f80*/  LDL.LU R59, [R1+0x908] ;  /* 0x00090800013b7983 */ /* 0x002f280000300800 */
[----:B------:R-:W4:Y:S04]  /*22f90*/  LDL R40, [R1+0xdb8] ;  /* 0x000db80001287983 */ /* 0x000f280000100800 */
[----:B------:R-:W4:Y:S04]  /*22fa0*/  LDL R3, [R1+0xdbc] ;  /* 0x000dbc0001037983 */ /* 0x000f280000100800 */
[----:B------:R3:W4:Y:S04]  /*22fb0*/  @!P1 LDG.E.U16 R33, desc[UR8][R4.64] ;  /* 0x0000000804219981 */ /* 0x000728000c1e1500 */
[----:B------:R-:W4:Y:S04]  /*22fc0*/  LDL.LU R56, [R1+0x5dc] ;  /* 0x0005dc0001387983 */ /* 0x000f280000300800 */
[----:B------:R-:W4:Y:S01]  /*22fd0*/  LDL R36, [R1+0xdb4] ;  /* 0x000db40001247983 */ /* 0x000f220000100800 */
[----:B---3--:R-:W-:-:S03]  /*22fe0*/  @!P1 IMAD.MOV.U32 R5, RZ, RZ, R38 ;  /* 0x000000ffff059224 */ /* 0x008fc600078e0026 */
[----:B------:R-:W3:Y:S01]  /*22ff0*/  LDL R38, [R1+0xdb0] ;  /* 0x000db00001267983 */ /* 0x000ee20000100800 */
[----:B------:R-:W-:-:S03]  /*23000*/  @!P1 IMAD.MOV.U32 R4, RZ, RZ, R37 ;  /* 0x000000ffff049224 */ /* 0x000fc600078e0025 */
[----:B------:R-:W3:Y:S04]  /*23010*/  LDL R37, [R1+0xd7c] ;  /* 0x000d7c0001257983 */ /* 0x000ee80000100800 */
[----:B------:R0:W-:Y:S04]  /*23020*/  STS.U16 [R60+UR5+0x4140], R61 ;  /* 0x0041403d3c007988 */ /* 0x0001e80008000405 */
[----:B------:R2:W3:Y:S04]  /*23030*/  @!P1 LDG.E.U16 R32, desc[UR8][R4.64] ;  /* 0x0000000804209981 */ /* 0x0004e8000c1e1500 */
[----:B0-----:R-:W3:Y:S04]  /*23040*/  LDL.LU R61, [R1+0x900] ;  /* 0x00090000013d7983 */ /* 0x001ee80000300800 */
[----:B------:R-:W3:Y:S01]  /*23050*/  LDL R39, [R1+0xd78] ;  /* 0x000d780001277983 */ /* 0x000ee20000100800 */
[----:B--2---:R-:W-:-:S03]  /*23060*/  @!P1 IMAD.MOV.U32 R5, RZ, RZ, R35 ;  /* 0x000000ffff059224 */ /* 0x004fc600078e0023 */
[----:B------:R-:W2:Y:S01]  /*23070*/  LDL R35, [R1+0xd70] ;  /* 0x000d700001237983 */ /* 0x000ea20000100800 */
[----:B------:R-:W-:Y:S02]  /*23080*/  PRMT R31, RZ, 0x7610, R31 ;  /* 0x00007610ff1f7816 */ /* 0x000fe4000000001f */
[----:B------:R-:W-:Y:S01]  /*23090*/  PRMT R30, RZ, 0x7610, R30 ;  /* 0x00007610ff1e7816 */ /* 0x000fe2000000001e */
[----:B------:R-:W-:Y:S01]  /*230a0*/  STS.U16 [R60+UR5+0x4340], R55 ;  /* 0x004340373c007988 */ /* 0x000fe20008000405 */
[----:B------:R-:W-:-:S03]  /*230b0*/  PRMT R29, RZ, 0x7610, R29 ;  /* 0x00007610ff1d7816 */ /* 0x000fc6000000001d */
[----:B----4-:R0:W-:Y:S04]  /*230c0*/  STS.U16 [R60+UR5+0x4300], R57 ;  /* 0x004300393c007988 */ /* 0x0101e80008000405 */
[----:B------:R1:W-:Y:S01]  /*230d0*/  STS.U16 [R60+UR5+0x4500], R58 ;  /* 0x0045003a3c007988 */ /* 0x0003e20008000405 */
[----:B------:R-:W-:Y:S01]  /*230e0*/  PRMT R28, RZ, 0x7610, R28 ;  /* 0x00007610ff1c7816 */ /* 0x000fe2000000001c */
[----:B------:R-:W-:Y:S02]  /*230f0*/  @!P1 IMAD.MOV.U32 R4, RZ, RZ, R2 ;  /* 0x000000ffff049224 */ /* 0x000fe400078e0002 */
[----:B------:R-:W4:Y:S04]  /*23100*/  LDL R2, [R1+0xd74] ;  /* 0x000d740001027983 */ /* 0x000f280000100800 */
[----:B------:R1:W4:Y:S04]  /*23110*/  @!P1 LDG.E.U16 R31, desc[UR8][R4.64] ;  /* 0x00000008041f9981 */ /* 0x000328000c1e1500 */
[----:B0-----:R-:W4:Y:S01]  /*23120*/  LDL.LU R57, [R1+0x158] ;  /* 0x0001580001397983 */ /* 0x001f220000300800 */
[----:B-1----:R-:W-:-:S02]  /*23130*/  @!P1 IMAD.MOV.U32 R5, RZ, RZ, R40 ;  /* 0x000000ffff059224 */ /* 0x002fc400078e0028 */
[----:B------:R-:W-:Y:S02]  /*23140*/  @!P1 IMAD.MOV.U32 R4, RZ, RZ, R3 ;  /* 0x000000ffff049224 */ /* 0x000fe400078e0003 */
[----:B------:R-:W4:Y:S04]  /*23150*/  LDL R3, [R1+0xd3c] ;  /* 0x000d3c0001037983 */ /* 0x000f280000100800 */
[----:B------:R0:W4:Y:S04]  /*23160*/  @!P1 LDG.E.U16 R30, desc[UR8][R4.64] ;  /* 0x00000008041e9981 */ /* 0x000128000c1e1500 */
[----:B------:R-:W4:Y:S01]  /*23170*/  LDL.LU R58, [R1+0x5d0] ;  /* 0x0005d000013a7983 */ /* 0x000f220000300800 */
[----:B0-----:R-:W-:-:S02]  /*23180*/  @!P1 IMAD.MOV.U32 R4, RZ, RZ, R36 ;  /* 0x000000ffff049224 */ /* 0x001fc400078e0024 */
[----:B---3--:R-:W-:Y:S01]  /*23190*/  @!P1 IMAD.MOV.U32 R5, RZ, RZ, R38 ;  /* 0x000000ffff059224 */ /* 0x008fe200078e0026 */
[----:B------:R-:W3:Y:S04]  /*231a0*/  LDL R36, [R1+0xd34] ;  /* 0x000d340001247983 */ /* 0x000ee80000100800 */
[----:B------:R-:W3:Y:S04]  /*231b0*/  LDL R38, [R1+0xd38] ;  /* 0x000d380001267983 */ /* 0x000ee80000100800 */
[----:B------:R0:W3:Y:S02]  /*231c0*/  @!P1 LDG.E.U16 R29, desc[UR8][R4.64] ;  /* 0x00000008041d9981 */ /* 0x0000e4000c1e1500 */
[----:B0-----:R-:W-:-:S02]  /*231d0*/  @!P1 IMAD.MOV.U32 R4, RZ, RZ, R37 ;  /* 0x000000ffff049224 */ /* 0x001fc400078e0025 */
[----:B------:R-:W3:Y:S01]  /*231e0*/  LDL R37, [R1+0xd30] ;  /* 0x000d300001257983 */ /* 0x000ee20000100800 */
[----:B------:R-:W-:-:S03]  /*231f0*/  @!P1 IMAD.MOV.U32 R5, RZ, RZ, R39 ;  /* 0x000000ffff059224 */ /* 0x000fc600078e0027 */
[----:B------:R0:W-:Y:S04]  /*23200*/  STS.U16 [R60+UR5+0x4540], R59 ;  /* 0x0045403b3c007988 */ /* 0x0001e80008000405 */
[----:B------:R2:W3:Y:S04]  /*23210*/  @!P1 LDG.E.U16 R28, desc[UR8][R4.64] ;  /* 0x00000008041c9981 */ /* 0x0004e8000c1e1500 */
[----:B0-----:R-:W3:Y:S01]  /*23220*/  LDL.LU R59, [R1+0x13c] ;  /* 0x00013c00013b7983 */ /* 0x001ee20000300800 */
[----:B--2---:R-:W-:-:S03]  /*23230*/  @!P1 IMAD.MOV.U32 R5, RZ, RZ, R35 ;  /* 0x000000ffff059224 */ /* 0x004fc600078e0023 */
[----:B------:R-:W2:Y:S01]  /*23240*/  LDL R35, [R1+0xcf8] ;  /* 0x000cf80001237983 */ /* 0x000ea20000100800 */
[----:B------:R-:W-:Y:S02]  /*23250*/  PRMT R27, RZ, 0x7610, R27 ;  /* 0x00007610ff1b7816 */ /* 0x000fe4000000001b */
[----:B------:R-:W-:Y:S01]  /*23260*/  PRMT R26, RZ, 0x7610, R26 ;  /* 0x00007610ff1a7816 */ /* 0x000fe2000000001a */
[----:B------:R-:W-:Y:S04]  /*23270*/  STS.U16 [R60+UR5+0x4740], R56 ;  /* 0x004740383c007988 */ /* 0x000fe80008000405 */
[----:B------:R0:W-:Y:S01]  /*23280*/  STS.U16 [R60+UR5+0x4700], R61 ;  /* 0x0047003d3c007988 */ /* 0x0001e20008000405 */
[----:B------:R-:W-:Y:S01]  /*23290*/  PRMT R25, RZ, 0x7610, R25 ;  /* 0x00007610ff197816 */ /* 0x000fe20000000019 */
[----:B----4-:R-:W-:-:S02]  /*232a0*/  @!P1 IMAD.MOV.U32 R4, RZ, RZ, R2 ;  /* 0x000000ffff049224 */ /* 0x010fc400078e0002 */
[----:B------:R-:W4:Y:S04]  /*232b0*/  LDL R2, [R1+0xcfc] ;  /* 0x000cfc0001027983 */ /* 0x000f280000100800 */
[----:B------:R-:W4:Y:S04]  /*232c0*/  LDL.LU R55, [R1+0x144] ;  /* 0x0001440001377983 */ /* 0x000f280000300800 */
[----:B------:R1:W4:Y:S04]  /*232d0*/  @!P1 LDG.E.U16 R27, desc[UR8][R4.64] ;  /* 0x00000008041b9981 */ /* 0x000328000c1e1500 */
[----:B0-----:R-:W4:Y:S04]  /*232e0*/  LDL.LU R61, [R1+0x120] ;  /* 0x00012000013d7983 */ /* 0x001f280000300800 */
[----:B------:R-:W4:Y:S01]  /*232f0*/  LDL R39, [R1+0xcf0] ;  /* 0x000cf00001277983 */ /* 0x000f220000100800 */
[----:B-1----:R-:W-:-:S03]  /*23300*/  @!P1 IMAD.MOV.U32 R4, RZ, RZ, R3 ;  /* 0x000000ffff049224 */ /* 0x002fc600078e0003 */
[----:B------:R-:W4:Y:S04]  /*23310*/  LDL R3, [R1+0xcf4] ;  /* 0x000cf40001037983 */ /* 0x000f280000100800 */
[----:B------:R-:W4:Y:S04]  /*23320*/  LDL.LU R56, [R1+0x128] ;  /* 0x0001280001387983 */ /* 0x000f280000300800 */
[----:B------:R-:W4:Y:S01]  /*23330*/  LDL R40, [R1+0xcb8] ;  /* 0x000cb80001287983 */ /* 0x000f220000100800 */
[----:B---3--:R-:W-:-:S05]  /*23340*/  @!P1 IMAD.MOV.U32 R5, RZ, RZ, R38 ;  /* 0x000000ffff059224 */ /* 0x008fca00078e0026 */
[----:B------:R0:W3:Y:S04]  /*23350*/  @!P1 LDG.E.U16 R26, desc[UR8][R4.64] ;  /* 0x00000008041a9981 */ /* 0x0000e8000c1e1500 */
[----:B------:R1:W-:Y:S01]  /*23360*/  STS.U16 [R60+UR5+0x4900], R57 ;  /* 0x004900393c007988 */ /* 0x0003e20008000405 */
[----:B0-----:R-:W-:-:S03]  /*23370*/  @!P1 IMAD.MOV.U32 R5, RZ, RZ, R37 ;  /* 0x000000ffff059224 */ /* 0x001fc600078e0025 */
[----:B------:R-:W3:Y:S01]  /*23380*/  LDL R37, [R1+0xcbc] ;  /* 0x000cbc0001257983 */ /* 0x000ee20000100800 */
[----:B------:R-:W-:-:S03]  /*23390*/  @!P1 IMAD.MOV.U32 R4, RZ, RZ, R36 ;  /* 0x000000ffff049224 */ /* 0x000fc600078e0024 */
[----:B------:R-:W3:Y:S04]  /*233a0*/  LDL R36, [R1+0xcb4] ;  /* 0x000cb40001247983 */ /* 0x000ee80000100800 */
[----:B-1----:R-:W3:Y:S04]  /*233b0*/  LDL.LU R57, [R1+0x100] ;  /* 0x0001000001397983 */ /* 0x002ee80000300800 */
[----:B------:R-:W3:Y:S04]  /*233c0*/  LDL R38, [R1+0xcb0] ;  /* 0x000cb00001267983 */ /* 0x000ee80000100800 */
[----:B------:R2:W3:Y:S02]  /*233d0*/  @!P1 LDG.E.U16 R25, desc[UR8][R4.64] ;  /* 0x0000000804199981 */ /* 0x0004e4000c1e1500 */
[----:B--2---:R-:W-:-:S02]  /*233e0*/  @!P1 IMAD.MOV.U32 R5, RZ, RZ, R35 ;  /* 0x000000ffff059224 */ /* 0x004fc400078e0023 */
[----:B------:R-:W2:Y:S01]  /*233f0*/  LDL R35, [R1+0xc78] ;  /* 0x000c780001237983 */ /* 0x000ea20000100800 */
[----:B------:R-:W-:Y:S02]  /*23400*/  PRMT R24, RZ, 0x7610, R24 ;  /* 0x00007610ff187816 */ /* 0x000fe40000000018 */
[----:B------:R-:W-:Y:S01]  /*23410*/  PRMT R23, RZ, 0x7610, R23 ;  /* 0x00007610ff177816 */ /* 0x000fe20000000017 */
[----:B------:R0:W-:Y:S01]  /*23420*/  STS.U16 [R60+UR5+0x4940], R58 ;  /* 0x0049403a3c007988 */ /* 0x0001e20008000405 */
[----:B------:R-:W-:Y:S02]  /*23430*/  PRMT R22, RZ, 0x7610, R22 ;  /* 0x00007610ff167816 */ /* 0x000fe40000000016 */
[----:B------:R-:W-:Y:S01]  /*23440*/  PRMT R21, RZ, 0x7610, R21 ;  /* 0x00007610ff157816 */ /* 0x000fe20000000015 */
[----:B------:R1:W-:Y:S01]  /*23450*/  STS.U16 [R60+UR5+0x4b40], R59 ;  /* 0x004b403b3c007988 */ /* 0x0003e20008000405 */
[----:B----4-:R-:W-:-:S03]  /*23460*/  @!P1 IMAD.MOV.U32 R4, RZ, RZ, R2 ;  /* 0x000000ffff049224 */ /* 0x010fc600078e0002 */
[----:B------:R-:W4:Y:S04]  /*23470*/  LDL R2, [R1+0xc7c] ;  /* 0x000c7c0001027983 */ /* 0x000f280000100800 */
[----:B------:R1:W4:Y:S04]  /*23480*/  @!P1 LDG.E.U16 R24, desc[UR8][R4.64] ;  /* 0x0000000804189981 */ /* 0x000328000c1e1500 */
[----:B0-----:R-:W4:Y:S01]  /*23490*/  LDL.LU R58, [R1+0x108] ;  /* 0x00010800013a7983 */ /* 0x001f220000300800 */
[----:B-1----:R-:W-:-:S03]  /*234a0*/  @!P1 IMAD.MOV.U32 R5, RZ, RZ, R39 ;  /* 0x000000ffff059224 */ /* 0x002fc600078e0027 */
[----:B------:R-:W4:Y:S01]  /*234b0*/  LDL R39, [R1+0xc70] ;  /* 0x000c700001277983 */ /* 0x000f220000100800 */
[----:B------:R-:W-:-:S03]  /*234c0*/  @!P1 IMAD.MOV.U32 R4, RZ, RZ, R3 ;  /* 0x000000ffff049224 */ /* 0x000fc600078e0003 */
[----:B------:R-:W4:Y:S04]  /*234d0*/  LDL R3, [R1+0xc74] ;  /* 0x000c740001037983 */ /* 0x000f280000100800 */
[----:B------:R0:W4:Y:S04]  /*234e0*/  @!P1 LDG.E.U16 R23, desc[UR8][R4.64] ;  /* 0x0000000804179981 */ /* 0x000128000c1e1500 */
[----:B------:R-:W4:Y:S01]  /*234f0*/  LDL.LU R59, [R1+0x95c] ;  /* 0x00095c00013b7983 */ /* 0x000f220000300800 */
[----:B0-----:R-:W-:-:S03]  /*23500*/  @!P1 IMAD.MOV.U32 R5, RZ, RZ, R40 ;  /* 0x000000ffff059224 */ /* 0x001fc600078e0028 */
[----:B------:R-:W-:Y:S04]  /*23510*/  STS.U16 [R60+UR5+0x4b00], R55 ;  /* 0x004b00373c007988 */ /* 0x000fe80008000405 */
[----:B------:R0:W-:Y:S01]  /*23520*/  STS.U16 [R60+UR5+0x4d00], R61 ;  /* 0x004d003d3c007988 */ /* 0x0001e20008000405 */
[----:B---3--:R-:W-:-:S03]  /*23530*/  @!P1 IMAD.MOV.U32 R4, RZ, RZ, R37 ;  /* 0x000000ffff049224 */ /* 0x008fc600078e0025 */
[----:B------:R-:W3:Y:S04]  /*23540*/  LDL R37, [R1+0xc3c] ;  /* 0x000c3c0001257983 */ /* 0x000ee80000100800 */
[----:B------:R1:W3:Y:S02]  /*23550*/  @!P1 LDG.E.U16 R22, desc[UR8][R4.64] ;  /* 0x0000000804169981 */ /* 0x0002e4000c1e1500 */
[----:B-1----:R-:W-:Y:S02]  /*23560*/  @!P1 IMAD.MOV.U32 R4, RZ, RZ, R36 ;  /* 0x000000ffff049224 */ /* 0x002fe400078e0024 */
[----:B------:R-:W-:Y:S02]  /*23570*/  @!P1 IMAD.MOV.U32 R5, RZ, RZ, R38 ;  /* 0x000000ffff059224 */ /* 0x000fe400078e0026 */
[----:B------:R-:W3:Y:S04]  /*23580*/  LDL R38, [R1+0xc38] ;  /* 0x000c380001267983 */ /* 0x000ee80000100800 */
[----:B------:R2:W3:Y:S04]  /*23590*/  @!P1 LDG.E.U16 R21, desc[UR8][R4.64] ;  /* 0x0000000804159981 */ /* 0x0004e8000c1e1500 */
[----:B0-----:R-:W3:Y:S04]  /*235a0*/  LDL.LU R61, [R1+0x9d0] ;  /* 0x0009d000013d7983 */ /* 0x001ee80000300800 */
[----:B------:R-:W3:Y:S01]  /*235b0*/  LDL R36, [R1+0xc30] ;  /* 0x000c300001247983 */ /* 0x000ee20000100800 */
[----:B--2---:R-:W-:-:S03]  /*235c0*/  @!P1 IMAD.MOV.U32 R5, RZ, RZ, R35 ;  /* 0x000000ffff059224 */ /* 0x004fc600078e0023 */
[----:B------:R-:W2:Y:S01]  /*235d0*/  LDL R35, [R1+0xc34] ;  /* 0x000c340001237983 */ /* 0x000ea20000100800 */
[----:B------:R-:W-:Y:S02]  /*235e0*/  PRMT R20, RZ, 0x7610, R20 ;  /* 0x00007610ff147816 */ /* 0x000fe40000000014 */
[----:B------:R-:W-:Y:S02]  /*235f0*/  PRMT R19, RZ, 0x7610, R19 ;  /* 0x00007610ff137816 */ /* 0x000fe40000000013 */
[----:B------:R-:W-:Y:S01]  /*23600*/  PRMT R18, RZ, 0x7610, R18 ;  /* 0x00007610ff127816 */ /* 0x000fe20000000012 */
[----:B------:R0:W-:Y:S04]  /*23610*/  STS.U16 [R60+UR5+0x4d40], R56 ;  /* 0x004d40383c007988 */ /* 0x0001e80008000405 */
[----:B------:R1:W-:Y:S01]  /*23620*/  STS.U16 [R60+UR5+0x4f40], R57 ;  /* 0x004f40393c007988 */ /* 0x0003e20008000405 */
[----:B----4-:R-:W-:-:S03]  /*23630*/  @!P1 IMAD.MOV.U32 R4, RZ, RZ, R2 ;  /* 0x000000ffff049224 */ /* 0x010fc600078e0002 */
[----:B------:R-:W4:Y:S04]  /*23640*/  LDL.LU R2, [R1+0x954] ;  /* 0x0009540001027983 */ /* 0x000f280000300800 */
[----:B------:R0:W4:Y:S04]  /*23650*/  @!P1 LDG.E.U16 R20, desc[UR8][R4.64] ;  /* 0x0000000804149981 */ /* 0x000128000c1e1500 */
[----:B------:R-:W4:Y:S01]  /*23660*/  LDL R40, [R1+0xc00] ;  /* 0x000c000001287983 */ /* 0x000f220000100800 */
[----:B0-----:R-:W-:-:S03]  /*23670*/  @!P1 IMAD.MOV.U32 R5, RZ, RZ, R39 ;  /* 0x000000ffff059224 */ /* 0x001fc600078e0027 */
[----:B------:R-:W4:Y:S04]  /*23680*/  LDL R39, [R1+0x1380] ;  /* 0x0013800001277983 */ /* 0x000f280000100800 */
[----:B------:R-:W4:Y:S01]  /*23690*/  LDL.LU R55, [R1+0x958] ;  /* 0x0009580001377983 */ /* 0x000f220000300800 */
[----:B------:R-:W-:-:S05]  /*236a0*/  @!P1 IMAD.MOV.U32 R4, RZ, RZ, R3 ;  /* 0x000000ffff049224 */ /* 0x000fca00078e0003 */
[----:B------:R3:W4:Y:S02]  /*236b0*/  @!P1 LDG.E.U16 R19, desc[UR8][R4.64] ;  /* 0x0000000804139981 */ /* 0x000724000c1e1500 */
[----:B---3--:R-:W-:Y:S02]  /*236c0*/  @!P1 IMAD.MOV.U32 R4, RZ, RZ, R37 ;  /* 0x000000ffff049224 */ /* 0x008fe400078e0025 */
[----:B------:R-:W3:Y:S01]  /*236d0*/  LDL R37, [R1+0x1388] ;  /* 0x0013880001257983 */ /* 0x000ee20000100800 */
[----:B------:R-:W-:-:S03]  /*236e0*/  @!P1 IMAD.MOV.U32 R5, RZ, RZ, R38 ;  /* 0x000000ffff059224 */ /* 0x000fc600078e0026 */
[----:B------:R-:W3:Y:S04]  /*236f0*/  LDL R38, [R1+0xbfc] ;  /* 0x000bfc0001267983 */ /* 0x000ee80000100800 */
[----:B------:R0:W3:Y:S04]  /*23700*/  @!P1 LDG.E.U16 R18, desc[UR8][R4.64] ;  /* 0x0000000804129981 */ /* 0x0000e8000c1e1500 */
[----:B------:R-:W3:Y:S04]  /*23710*/  LDL.LU R56, [R1+0x94c] ;  /* 0x00094c0001387983 */ /* 0x000ee80000300800 */
[----:B-1----:R-:W3:Y:S01]  /*23720*/  LDL.LU R57, [R1+0x950] ;  /* 0x0009500001397983 */ /* 0x002ee20000300800 */
[----:B0-----:R-:W-:-:S03]  /*23730*/  @!P1 IMAD.MOV.U32 R5, RZ, RZ, R36 ;  /* 0x000000ffff059224 */ /* 0x001fc600078e0024 */
[----:B------:R-:W3:Y:S01]  /*23740*/  LDL R36, [R1+0x138c] ;  /* 0x00138c0001247983 */ /* 0x000ee20000100800 */
[----:B--2---:R-:W-:-:S03]  /*23750*/  @!P1 IMAD.MOV.U32 R4, RZ, RZ, R35 ;  /* 0x000000ffff049224 */ /* 0x004fc600078e0023 */
[----:B------:R-:W2:Y:S01]  /*23760*/  LDL R35, [R1+0x13d0] ;  /* 0x0013d00001237983 */ /* 0x000ea20000100800 */
[----:B------:R-:W-:-:S03]  /*23770*/  LOP3.LUT R3, R0, 0x30, RZ, 0x3c, !PT ;  /* 0x0000003000037812 */ /* 0x000fc600078e3cff */
[----:B------:R0:W-:Y:S04]  /*23780*/  STS.U16 [R60+UR5+0x4f00], R58 ;  /* 0x004f003a3c007988 */ /* 0x0001e80008000405 */
[----:B------:R1:W-:Y:S04]  /*23790*/  STS.U16 [R3+UR5+0x4180], R59 ;  /* 0x0041803b03007988 */ /* 0x0003e80008000405 */
[----:B------:R1:W-:Y:S04]  /*237a0*/  STS.U16 [R3+UR5+0x41c0], R61 ;  /* 0x0041c03d03007988 */ /* 0x0003e80008000405 */
[----:B0-----:R-:W2:Y:S04]  /*237b0*/  LDL.LU R58, [R1+0x944] ;  /* 0x00094400013a7983 */ /* 0x001ea80000300800 */
[----:B-1----:R-:W2:Y:S04]  /*237c0*/  LDL.LU R59, [R1+0x948] ;  /* 0x00094800013b7983 */ /* 0x002ea80000300800 */
[----:B------:R-:W2:Y:S04]  /*237d0*/  LDL.LU R61, [R1+0x93c] ;  /* 0x00093c00013d7983 */ /* 0x000ea80000300800 */
[----:B------:R-:W2:Y:S04]  /*237e0*/  LDL R44, [R1+0x1394] ;  /* 0x00139400012c7983 */ /* 0x000ea80000100800 */
[----:B------:R-:W2:Y:S01]  /*237f0*/  LDL R43, [R1+0x13cc] ;  /* 0x0013cc00012b7983 */ /* 0x000ea20000100800 */
[----:B------:R-:W-:-:S02]  /*23800*/  PRMT R17, RZ, 0x7610, R17 ;  /* 0x00007610ff117816 */ /* 0x000fc40000000011 */
[----:B------:R-:W-:-:S04]  /*23810*/  PRMT R16, RZ, 0x7610, R16 ;  /* 0x00007610ff107816 */ /* 0x000fc80000000010 */
[----:B------:R0:W2:Y:S01]  /*23820*/  @!P1 LDG.E.U16 R17, desc[UR8][R4.64] ;  /* 0x0000000804119981 */ /* 0x0000a2000c1e1500 */
[----:B------:R-:W-:-:S03]  /*23830*/  PRMT R15, RZ, 0x7610, R15 ;  /* 0x00007610ff0f7816 */ /* 0x000fc6000000000f */
[----:B----4-:R1:W-:Y:S04]  /*23840*/  STS.U16 [R3+UR5+0x43c0], R2 ;  /* 0x0043c00203007988 */ /* 0x0103e80008000405 */
[----:B-1----:R-:W4:Y:S04]  /*23850*/  LDL.LU R2, [R1+0x940] ;  /* 0x0009400001027983 */ /* 0x002f280000300800 */
[----:B------:R-:W4:Y:S04]  /*23860*/  LDL R42, [R1+0xbdc] ;  /* 0x000bdc00012a7983 */ /* 0x000f280000100800 */
[----:B------:R-:W4:Y:S01]  /*23870*/  LDL R41, [R1+0x1364] ;  /* 0x0013640001297983 */ /* 0x000f220000100800 */
[----:B0-----:R-:W-:-:S02]  /*23880*/  @!P1 IMAD.MOV.U32 R4, RZ, RZ, R39 ;  /* 0x000000ffff049224 */ /* 0x001fc400078e0027 */
[----:B------:R-:W-:Y:S01]  /*23890*/  @!P1 IMAD.MOV.U32 R5, RZ, RZ, R40 ;  /* 0x000000ffff059224 */ /* 0x000fe200078e0028 */
[----:B------:R-:W4:Y:S04]  /*238a0*/  LDL R39, [R1+0x1360] ;  /* 0x0013600001277983 */ /* 0x000f280000100800 */
[----:B------:R-:W4:Y:S04]  /*238b0*/  LDL R40, [R1+0xbd8] ;  /* 0x000bd80001287983 */ /* 0x000f280000100800 */
[----:B------:R3:W4:Y:S02]  /*238c0*/  @!P1 LDG.E.U16 R16, desc[UR8][R4.64] ;  /* 0x0000000804109981 */ /* 0x000724000c1e1500 */
[----:B---3--:R-:W-:-:S02]  /*238d0*/  @!P1 IMAD.MOV.U32 R4, RZ, RZ, R37 ;  /* 0x000000ffff049224 */ /* 0x008fc400078e0025 */
[----:B------:R-:W3:Y:S01]  /*238e0*/  LDL R37, [R1+0x132c] ;  /* 0x00132c0001257983 */ /* 0x000ee20000100800 */
[----:B------:R-:W-:-:S03]  /*238f0*/  @!P1 IMAD.MOV.U32 R5, RZ, RZ, R38 ;  /* 0x000000ffff059224 */ /* 0x000fc600078e0026 */
[----:B------:R-:W3:Y:S04]  /*23900*/  LDL R38, [R1+0x1328] ;  /* 0x0013280001267983 */ /* 0x000ee80000100800 */
[----:B------:R0:W3:Y:S02]  /*23910*/  @!P1 LDG.E.U16 R15, desc[UR8][R4.64] ;  /* 0x00000008040f9981 */ /* 0x0000e4000c1e1500 */
[----:B0-----:R-:W-:Y:S02]  /*23920*/  @!P1 IMAD.MOV.U32 R5, RZ, RZ, R36 ;  /* 0x000000ffff059224 */ /* 0x001fe400078e0024 */
[----:B------:R-:W3:Y:S01]  /*23930*/  LDL R36, [R1+0x1320] ;  /* 0x0013200001247983 */ /* 0x000ee20000100800 */
[----:B--2---:R-:W-:-:S03]  /*23940*/  @!P1 IMAD.MOV.U32 R4, RZ, RZ, R35 ;  /* 0x000000ffff049224 */ /* 0x004fc600078e0023 */
[----:B------:R-:W2:Y:S01]  /*23950*/  LDL R35, [R1+0x1324] ;  /* 0x0013240001237983 */ /* 0x000ea20000100800 */
[----:B------:R-:W-:Y:S02]  /*23960*/  PRMT R14, RZ, 0x7610, R14 ;  /* 0x00007610ff0e7816 */ /* 0x000fe4000000000e */
[----:B------:R-:W-:-:S04]  /*23970*/  PRMT R13, RZ, 0x7610, R13 ;  /* 0x00007610ff0d7816 */ /* 0x000fc8000000000d */
[----:B------:R0:W2:Y:S01]  /*23980*/  @!P1 LDG.E.U16 R14, desc[UR8][R4.64] ;  /* 0x00000008040e9981 */ /* 0x0000a2000c1e1500 */
[----:B------:R-:W-:Y:S02]  /*23990*/  PRMT R12, RZ, 0x7610, R12 ;  /* 0x00007610ff0c7816 */ /* 0x000fe4000000000c */
[----:B------:R-:W-:Y:S01]  /*239a0*/  PRMT R11, RZ, 0x7610, R11 ;  /* 0x00007610ff0b7816 */ /* 0x000fe2000000000b */
[----:B0-----:R-:W-:Y:S02]  /*239b0*/  @!P1 IMAD.MOV.U32 R5, RZ, RZ, R44 ;  /* 0x000000ffff059224 */ /* 0x001fe400078e002c */
[----:B------:R-:W-:-:S05]  /*239c0*/  @!P1 IMAD.MOV.U32 R4, RZ, RZ, R43 ;  /* 0x000000ffff049224 */ /* 0x000fca00078e002b */
[----:B------:R4:W2:Y:S01]  /*239d0*/  @!P1 LDG.E.U16 R13, desc[UR8][R4.64] ;  /* 0x00000008040d9981 */ /* 0x0008a2000c1e1500 */
[----:B------:R-:W-:Y:S02]  /*239e0*/  PRMT R10, RZ, 0x7610, R10 ;  /* 0x00007610ff0a7816 */ /* 0x000fe4000000000a */
[----:B------:R-:W-:Y:S01]  /*239f0*/  PRMT R9, RZ, 0x7610, R9 ;  /* 0x00007610ff097816 */ /* 0x000fe20000000009 */
[----:B------:R-:W-:Y:S04]  /*23a00*/  STS.U16 [R3+UR5+0x4380], R55 ;  /* 0x0043803703007988 */ /* 0x000fe80008000405 */
[----:B------:R-:W-:Y:S04]  /*23a10*/  STS.U16 [R3+UR5+0x4580], R56 ;  /* 0x0045803803007988 */ /* 0x000fe80008000405 */
[----:B------:R-:W-:Y:S04]  /*23a20*/  STS.U16 [R3+UR5+0x45c0], R57 ;  /* 0x0045c03903007988 */ /* 0x000fe80008000405 */
[----:B------:R-:W-:Y:S01]  /*23a30*/  STS.U16 [R3+UR5+0x47c0], R58 ;  /* 0x0047c03a03007988 */ /* 0x000fe20008000405 */
[----:B----4-:R-:W-:-:S02]  /*23a40*/  @!P1 IMAD.MOV.U32 R5, RZ, RZ, R42 ;  /* 0x000000ffff059224 */ /* 0x010fc400078e002a */
[----:B------:R-:W-:-:S05]  /*23a50*/  @!P1 IMAD.MOV.U32 R4, RZ, RZ, R41 ;  /* 0x000000ffff049224 */ /* 0x000fca00078e0029 */
[----:B------:R0:W4:Y:S02]  /*23a60*/  @!P1 LDG.E.U16 R12, desc[UR8][R4.64] ;  /* 0x00000008040c9981 */ /* 0x000124000c1e1500 */
[----:B0-----:R-:W-:Y:S02]  /*23a70*/  @!P1 IMAD.MOV.U32 R4, RZ, RZ, R39 ;  /* 0x000000ffff049224 */ /* 0x001fe400078e0027 */
[----:B------:R-:W-:Y:S01]  /*23a80*/  @!P1 IMAD.MOV.U32 R5, RZ, RZ, R40 ;  /* 0x000000ffff059224 */ /* 0x000fe200078e0028 */
[----:B------:R-:W4:Y:S04]  /*23a90*/  LDL R39, [R1+0x12ec] ;  /* 0x0012ec0001277983 */ /* 0x000f280000100800 */
[----:B------:R3:W4:Y:S04]  /*23aa0*/  @!P1 LDG.E.U16 R11, desc[UR8][R4.64] ;  /* 0x00000008040b9981 */ /* 0x000728000c1e1500 */
[----:B------:R-:W4:Y:S04]  /*23ab0*/  LDL.LU R40, [R1+0x91c] ;  /* 0x00091c0001287983 */ /* 0x000f280000300800 */
[----:B------:R-:W4:Y:S01]  /*23ac0*/  LDL.LU R41, [R1+0x930] ;  /* 0x0009300001297983 */ /* 0x000f220000300800 */
[----:B---3--:R-:W-:-:S03]  /*23ad0*/  @!P1 IMAD.MOV.U32 R4, RZ, RZ, R37 ;  /* 0x000000ffff049224 */ /* 0x008fc600078e0025 */
[----:B------:R-:W3:Y:S01]  /*23ae0*/  LDL R37, [R1+0x12e4] ;  /* 0x0012e40001257983 */ /* 0x000ee20000100800 */
[----:B------:R-:W-:-:S03]  /*23af0*/  @!P1 IMAD.MOV.U32 R5, RZ, RZ, R38 ;  /* 0x000000ffff059224 */ /* 0x000fc600078e0026 */
[----:B------:R-:W3:Y:S04]  /*23b00*/  LDL R38, [R1+0x12e0] ;  /* 0x0012e00001267983 */ /* 0x000ee80000100800 */
[----:B------:R0:W3:Y:S02]  /*23b10*/  @!P1 LDG.E.U16 R10, desc[UR8][R4.64] ;  /* 0x00000008040a9981 */ /* 0x0000e4000c1e1500 */
[----:B0-----:R-:W-:Y:S02]  /*23b20*/  @!P1 IMAD.MOV.U32 R5, RZ, RZ, R36 ;  /* 0x000000ffff059224 */ /* 0x001fe400078e0024 */
[----:B------:R-:W3:Y:S04]  /*23b30*/  LDL R36, [R1+0x12a8] ;  /* 0x0012a80001247983 */ /* 0x000ee80000100800 */
[----:B------:R-:W-:Y:S04]  /*23b40*/  STS.U16 [R3+UR5+0x4780], R59 ;  /* 0x0047803b03007988 */ /* 0x000fe80008000405 */
[----:B------:R0:W-:Y:S04]  /*23b50*/  STS.U16 [R3+UR5+0x4980], R61 ;  /* 0x0049803d03007988 */ /* 0x0001e80008000405 */
[----:B------:R1:W-:Y:S01]  /*23b60*/  STS.U16 [R3+UR5+0x49c0], R2 ;  /* 0x0049c00203007988 */ /* 0x0003e20008000405 */
[----:B--2---:R-:W-:-:S03]  /*23b70*/  @!P1 IMAD.MOV.U32 R4, RZ, RZ, R35 ;  /* 0x000000ffff049224 */ /* 0x004fc600078e0023 */
[----:B------:R-:W2:Y:S04]  /*23b80*/  LDL R35, [R1+0x12ac] ;  /* 0x0012ac0001237983 */ /* 0x000ea80000100800 */
[----:B------:R4:W2:Y:S04]  /*23b90*/  @!P1 LDG.E.U16 R9, desc[UR8][R4.64] ;  /* 0x0000000804099981 */ /* 0x0008a8000c1e1500 */
[----:B------:R-:W2:Y:S04]  /*23ba0*/  LDL R5, [R1+0x12e8] ;  /* 0x0012e80001057983 */ /* 0x000ea80000100800 */
[----:B------:R-:W3:Y:S04]  /*23bb0*/  LDL.LU R42, [R1+0x910] ;  /* 0x00091000012a7983 */ /* 0x000ee80000300800 */
[----:B------:R-:W3:Y:S04]  /*23bc0*/  LDL.LU R43, [R1+0x90c] ;  /* 0x00090c00012b7983 */ /* 0x000ee80000300800 */
[----:B------:R-:W3:Y:S04]  /*23bd0*/  LDL.LU R44, [R1+0x5d8] ;  /* 0x0005d800012c7983 */ /* 0x000ee80000300800 */
[----:B------:R-:W3:Y:S04]  /*23be0*/  LDL.LU R45, [R1+0x5d4] ;  /* 0x0005d400012d7983 */ /* 0x000ee80000300800 */
[----:B------:R-:W3:Y:S04]  /*23bf0*/  LDL.LU R46, [R1+0x15c] ;  /* 0x00015c00012e7983 */ /* 0x000ee80000300800 */
[----:B0-----:R-:W3:Y:S04]  /*23c00*/  LDL.LU R61, [R1+0x154] ;  /* 0x00015400013d7983 */ /* 0x001ee80000300800 */
        /* <DEDUP_REMOVED lines=13> */
[----:B-1----:R-:W3:Y:S01]  /*23ce0*/  LDL.LU R2, [R1+0x10c] ;  /* 0x00010c0001027983 */ /* 0x002ee20000300800 */
[----:B------:R-:W-:-:S02]  /*23cf0*/  PRMT R8, RZ, 0x7610, R8 ;  /* 0x00007610ff087816 */ /* 0x000fc40000000008 */
[----:B------:R-:W-:Y:S01]  /*23d00*/  PRMT R7, RZ, 0x7610, R7 ;  /* 0x00007610ff077816 */ /* 0x000fe20000000007 */
[----:B----4-:R-:W-:Y:S01]  /*23d10*/  @!P1 IMAD.MOV.U32 R4, RZ, RZ, R39 ;  /* 0x000000ffff049224 */ /* 0x010fe200078e0027 */
[----:B------:R-:W-:Y:S01]  /*23d20*/  PRMT R6, RZ, 0x7610, R6 ;  /* 0x00007610ff067816 */ /* 0x000fe20000000006 */
[----:B------:R-:W-:Y:S04]  /*23d30*/  STS.U16 [R3+UR5+0x4bc0], R40 ;  /* 0x004bc02803007988 */ /* 0x000fe80008000405 */
[----:B------:R-:W-:Y:S04]  /*23d40*/  STS.U16 [R3+UR5+0x4b80], R41 ;  /* 0x004b802903007988 */ /* 0x000fe80008000405 */
[----:B--2---:R0:W2:Y:S04]  /*23d50*/  @!P1 LDG.E.U16 R8, desc[UR8][R4.64] ;  /* 0x0000000804089981 */ /* 0x0040a8000c1e1500 */
[----:B---3--:R-:W-:Y:S01]  /*23d60*/  STS.U16 [R3+UR5+0x4d80], R42 ;  /* 0x004d802a03007988 */ /* 0x008fe20008000405 */
[----:B0-----:R-:W-:-:S02]  /*23d70*/  @!P1 IMAD.MOV.U32 R4, RZ, RZ, R37 ;  /* 0x000000ffff049224 */ /* 0x001fc400078e0025 */
[----:B------:R-:W-:Y:S01]  /*23d80*/  @!P1 IMAD.MOV.U32 R5, RZ, RZ, R38 ;  /* 0x000000ffff059224 */ /* 0x000fe200078e0026 */
[----:B------:R-:W-:Y:S04]  /*23d90*/  STS.U16 [R3+UR5+0x4dc0], R43 ;  /* 0x004dc02b03007988 */ /* 0x000fe80008000405 */
[----:B------:R0:W3:Y:S04]  /*23da0*/  @!P1 LDG.E.U16 R7, desc[UR8][R4.64] ;  /* 0x0000000804079981 */ /* 0x0000e8000c1e1500 */
[----:B------:R-:W-:Y:S01]  /*23db0*/  STS.U16 [R3+UR5+0x4fc0], R44 ;  /* 0x004fc02c03007988 */ /* 0x000fe20008000405 */
[----:B0-----:R-:W-:-:S02]  /*23dc0*/  @!P1 IMAD.MOV.U32 R4, RZ, RZ, R35 ;  /* 0x000000ffff049224 */ /* 0x001fc400078e0023 */
[----:B------:R-:W-:Y:S01]  /*23dd0*/  @!P1 IMAD.MOV.U32 R5, RZ, RZ, R36 ;  /* 0x000000ffff059224 */ /* 0x000fe200078e0024 */
[----:B------:R-:W-:Y:S04]  /*23de0*/  STS.U16 [R3+UR5+0x4f80], R45 ;  /* 0x004f802d03007988 */ /* 0x000fe80008000405 */
[----:B------:R0:W-:Y:S04]  /*23df0*/  STS.U16 [R0+UR5+0x40], R61 ;  /* 0x0000403d00007988 */ /* 0x0001e80008000405 */
[----:B------:R-:W4:Y:S04]  /*23e00*/  @!P1 LDG.E.U16 R6, desc[UR8][R4.64] ;  /* 0x0000000804069981 */ /* 0x000f28000c1e1500 */
[----:B0-----:R-:W2:Y:S04]  /*23e10*/  LDL.LU R61, [R1+0x104] ;  /* 0x00010400013d7983 */ /* 0x001ea80000300800 */
[----:B------:R-:W3:Y:S04]  /*23e20*/  LDL.LU R4, [R1+0xfc] ;  /* 0x0000fc0001047983 */ /* 0x000ee80000300800 */
[----:B------:R-:W3:Y:S04]  /*23e30*/  LDL.LU R5, [R1+0xf8] ;  /* 0x0000f80001057983 */ /* 0x000ee80000300800 */
        /* <DEDUP_REMOVED lines=11> */
[----:B------:R0:W-:Y:S04]  /*23ef0*/  STS.U16 [R0+UR5], R46 ;  /* 0x0000002e00007988 */ /* 0x0001e80008000405 */
[----:B------:R-:W4:Y:S04]  /*23f00*/  LDL.LU R45, [R1+0xc8] ;  /* 0x0000c800012d7983 */ /* 0x000f280000300800 */
[----:B------:R1:W-:Y:S04]  /*23f10*/  STS.U16 [R0+UR5+0xe40], R2 ;  /* 0x000e400200007988 */ /* 0x0003e80008000405 */
[----:B0-----:R-:W4:Y:S04]  /*23f20*/  LDL.LU R46, [R1+0xc4] ;  /* 0x0000c400012e7983 */ /* 0x001f280000300800 */
[----:B-1----:R-:W4:Y:S04]  /*23f30*/  LDL.LU R2, [R1+0xc0] ;  /* 0x0000c00001027983 */ /* 0x002f280000300800 */
[----:B------:R0:W-:Y:S04]  /*23f40*/  STS.U16 [R0+UR5+0x200], R47 ;  /* 0x0002002f00007988 */ /* 0x0001e80008000405 */
[----:B------:R1:W-:Y:S04]  /*23f50*/  STS.U16 [R0+UR5+0x240], R48 ;  /* 0x0002403000007988 */ /* 0x0003e80008000405 */
[----:B------:R1:W-:Y:S04]  /*23f60*/  STS.U16 [R0+UR5+0x400], R49 ;  /* 0x0004003100007988 */ /* 0x0003e80008000405 */
[----:B0-----:R-:W4:Y:S04]  /*23f70*/  LDL.LU R47, [R1+0xbc] ;  /* 0x0000bc00012f7983 */ /* 0x001f280000300800 */
[----:B-1----:R-:W4:Y:S04]  /*23f80*/  LDL.LU R48, [R1+0xb8] ;  /* 0x0000b80001307983 */ /* 0x002f280000300800 */
[----:B------:R0:W-:Y:S04]  /*23f90*/  STS.U16 [R0+UR5+0x440], R50 ;  /* 0x0004403200007988 */ /* 0x0001e80008000405 */
[----:B------:R-:W4:Y:S04]  /*23fa0*/  LDL.LU R49, [R1+0xb4] ;  /* 0x0000b40001317983 */ /* 0x000f280000300800 */
[----:B------:R1:W-:Y:S04]  /*23fb0*/  STS.U16 [R0+UR5+0x600], R51 ;  /* 0x0006003300007988 */ /* 0x0003e80008000405 */
[----:B0-----:R-:W4:Y:S04]  /*23fc0*/  LDL.LU R50, [R1+0xb0] ;  /* 0x0000b00001327983 */ /* 0x001f280000300800 */
[----:B------:R0:W-:Y:S04]  /*23fd0*/  STS.U16 [R0+UR5+0x640], R52 ;  /* 0x0006403400007988 */ /* 0x0001e80008000405 */
[----:B-1----:R-:W4:Y:S04]  /*23fe0*/  LDL.LU R51, [R1+0xac] ;  /* 0x0000ac0001337983 */ /* 0x002f280000300800 */
        /* <DEDUP_REMOVED lines=14> */
[----:B-1----:R-:W4:Y:S04]  /*240d0*/  LDL.LU R59, [R1+0x8c] ;  /* 0x00008c00013b7983 */ /* 0x002f280000300800 */
[----:B--2---:R0:W-:Y:S04]  /*240e0*/  STS.U16 [R0+UR5+0x1000], R61 ;  /* 0x0010003d00007988 */ /* 0x0041e80008000405 */
[----:B0-----:R-:W2:Y:S04]  /*240f0*/  LDL.LU R61, [R1+0x88] ;  /* 0x00008800013d7983 */ /* 0x001ea80000300800 */
[----:B---3--:R-:W-:Y:S04]  /*24100*/  STS.U16 [R0+UR5+0x1240], R3 ;  /* 0x0012400300007988 */ /* 0x008fe80008000405 */
[----:B----4-:R0:W-:Y:S04]  /*24110*/  STS.U16 [R0+UR5+0x2000], R2 ;  /* 0x0020000200007988 */ /* 0x0101e80008000405 */
[----:B0-----:R-:W3:Y:S04]  /*24120*/  LDL.LU R2, [R1+0x84] ;  /* 0x0000840001027983 */ /* 0x001ee80000300800 */
[----:B------:R-:W4:Y:S04]  /*24130*/  LDL.LU R3, [R1+0x80] ;  /* 0x0000800001037983 */ /* 0x000f280000300800 */
        /* <DEDUP_REMOVED lines=49> */
[----:B------:R-:W-:Y:S04]  /*24450*/  STS.U16 [R0+UR5+0x1040], R4 ;  /* 0x0010400400007988 */ /* 0x000fe80008000405 */
[----:B-1----:R-:W4:Y:S04]  /*24460*/  LDL.LU R59, [R1+0x1c] ;  /* 0x00001c00013b7983 */ /* 0x002f280000300800 */
[----:B------:R-:W-:Y:S04]  /*24470*/  STS.U16 [R0+UR5+0x1200], R5 ;  /* 0x0012000500007988 */ /* 0x000fe80008000405 */
[----:B--2---:R0:W-:Y:S04]  /*24480*/  STS.U16 [R0+UR5+0x2e00], R61 ;  /* 0x002e003d00007988 */ /* 0x0041e80008000405 */
[----:B0-----:R-:W2:Y:S04]  /*24490*/  LDL.LU R61, [R1+0x18] ;  /* 0x00001800013d7983 */ /* 0x001ea80000300800 */
[----:B---3--:R0:W-:Y:S04]  /*244a0*/  STS.U16 [R0+UR5+0x2e40], R2 ;  /* 0x002e400200007988 */ /* 0x0081e80008000405 */
[----:B----4-:R1:W-:Y:S04]  /*244b0*/  STS.U16 [R0+UR5+0x3000], R3 ;  /* 0x0030000300007988 */ /* 0x0103e80008000405 */
[----:B0-----:R-:W3:Y:S04]  /*244c0*/  LDL.LU R2, [R1+0x14] ;  /* 0x0000140001027983 */ /* 0x001ee80000300800 */
[----:B------:R-:W4:Y:S04]  /*244d0*/  LDL.LU R4, [R1+0xc] ;  /* 0x00000c0001047983 */ /* 0x000f280000300800 */
[----:B------:R-:W2:Y:S04]  /*244e0*/  LDL.LU R5, [R1+0x8] ;  /* 0x0000080001057983 */ /* 0x000ea80000300800 */
[----:B-1----:R-:W2:Y:S04]  /*244f0*/  LDL.LU R3, [R1+0x1ffc] ;  /* 0x001ffc0001037983 */ /* 0x002ea80000300800 */
[----:B------:R0:W-:Y:S04]  /*24500*/  STS.U16 [R0+UR5+0x3040], R35 ;  /* 0x0030402300007988 */ /* 0x0001e80008000405 */
[----:B------:R1:W-:Y:S04]  /*24510*/  STS.U16 [R0+UR5+0x3200], R36 ;  /* 0x0032002400007988 */ /* 0x0003e80008000405 */
[----:B------:R1:W-:Y:S04]  /*24520*/  STS.U16 [R0+UR5+0x3240], R37 ;  /* 0x0032402500007988 */ /* 0x0003e80008000405 */
[----:B0-----:R-:W3:Y:S04]  /*24530*/  LDL.LU R35, [R1+0x1ff8] ;  /* 0x001ff80001237983 */ /* 0x001ee80000300800 */
[----:B-1----:R-:W3:Y:S04]  /*24540*/  LDL.LU R36, [R1+0x1ff4] ;  /* 0x001ff40001247983 */ /* 0x002ee80000300800 */
[----:B------:R-:W3:Y:S04]  /*24550*/  LDL.LU R37, [R1+0x1ff0] ;  /* 0x001ff00001257983 */ /* 0x000ee80000300800 */
        /* <DEDUP_REMOVED lines=15> */
[----:B0-----:R-:W4:Y:S04]  /*24650*/  LDL.LU R44, [R1+0x1fd4] ;  /* 0x001fd400012c7983 */ /* 0x001f280000300800 */
[----:B-1----:R-:W4:Y:S04]  /*24660*/  LDL.LU R45, [R1+0x1fd0] ;  /* 0x001fd000012d7983 */ /* 0x002f280000300800 */
[----:B------:R-:W4:Y:S04]  /*24670*/  LDL.LU R46, [R1+0x1fcc] ;  /* 0x001fcc00012e7983 */ /* 0x000f280000300800 */
[----:B------:R0:W-:Y:S04]  /*24680*/  STS.U16 [R0+UR5+0x3c40], R47 ;  /* 0x003c402f00007988 */ /* 0x0001e80008000405 */
[----:B------:R1:W-:Y:S04]  /*24690*/  STS.U16 [R0+UR5+0x3e00], R48 ;  /* 0x003e003000007988 */ /* 0x0003e80008000405 */
[----:B------:R1:W-:Y:S04]  /*246a0*/  STS.U16 [R0+UR5+0x3e40], R49 ;  /* 0x003e403100007988 */ /* 0x0003e80008000405 */
[----:B0-----:R-:W4:Y:S04]  /*246b0*/  LDL.LU R47, [R1+0x1fc8] ;  /* 0x001fc800012f7983 */ /* 0x001f280000300800 */
[----:B-1----:R-:W4:Y:S04]  /*246c0*/  LDL.LU R48, [R1+0x1fc4] ;  /* 0x001fc40001307983 */ /* 0x002f280000300800 */
[----:B------:R-:W4:Y:S04]  /*246d0*/  LDL.LU R49, [R1+0x1fc0] ;  /* 0x001fc00001317983 */ /* 0x000f280000300800 */
[----:B------:R-:W4:Y:S04]  /*246e0*/  LDL.LU R0, [R1+0x10] ;  /* 0x0000100001007983 */ /* 0x000f280000300800 */
[----:B--2---:R0:W-:Y:S04]  /*246f0*/  STS.U16 [R3+UR5+0x80], R50 ;  /* 0x0000803203007988 */ /* 0x0041e80008000405 */
[----:B------:R1:W-:Y:S04]  /*24700*/  STS.U16 [R3+UR5+0xc0], R51 ;  /* 0x0000c03303007988 */ /* 0x0003e80008000405 */
[----:B------:R2:W-:Y:S04]  /*24710*/  STS.U16 [R3+UR5+0x280], R52 ;  /* 0x0002803403007988 */ /* 0x0005e80008000405 */
[----:B0-----:R-:W4:Y:S04]  /*24720*/  LDL.LU R50, [R1+0x1fbc] ;  /* 0x001fbc0001327983 */ /* 0x001f280000300800 */
[----:B-1----:R-:W4:Y:S04]  /*24730*/  LDL.LU R51, [R1+0x1fb8] ;  /* 0x001fb80001337983 */ /* 0x002f280000300800 */
[----:B--2---:R-:W2:Y:S04]  /*24740*/  LDL.LU R52, [R1+0x1fb4] ;  /* 0x001fb40001347983 */ /* 0x004ea80000300800 */
[----:B------:R0:W-:Y:S04]  /*24750*/  STS.U16 [R3+UR5+0x2c0], R53 ;  /* 0x0002c03503007988 */ /* 0x0001e80008000405 */
[----:B------:R1:W-:Y:S04]  /*24760*/  STS.U16 [R3+UR5+0x480], R54 ;  /* 0x0004803603007988 */ /* 0x0003e80008000405 */
[----:B------:R1:W-:Y:S04]  /*24770*/  STS.U16 [R3+UR5+0x4c0], R55 ;  /* 0x0004c03703007988 */ /* 0x0003e80008000405 */
[----:B0-----:R-:W2:Y:S04]  /*24780*/  LDL.LU R53, [R1+0x1fb0] ;  /* 0x001fb00001357983 */ /* 0x001ea80000300800 */
[----:B-1----:R-:W2:Y:S04]  /*24790*/  LDL.LU R54, [R1+0x1fac] ;  /* 0x001fac0001367983 */ /* 0x002ea80000300800 */
[----:B------:R-:W2:Y:S04]  /*247a0*/  LDL.LU R55, [R1+0x1fa8] ;  /* 0x001fa80001377983 */ /* 0x000ea80000300800 */
        /* <DEDUP_REMOVED lines=8> */
[----:B---3--:R3:W-:Y:S04]  /*24830*/  STS.U16 [R3+UR5+0xac0], R2 ;  /* 0x000ac00203007988 */ /* 0x0087e80008000405 */
[----:B0-----:R-:W2:Y:S04]  /*24840*/  LDL.LU R59, [R1+0x1f98] ;  /* 0x001f9800013b7983 */ /* 0x001ea80000300800 */
[----:B-1----:R-:W2:Y:S04]  /*24850*/  LDL.LU R61, [R1+0x1f94] ;  /* 0x001f9400013d7983 */ /* 0x002ea80000300800 */
[----:B---3--:R-:W3:Y:S04]  /*24860*/  LDL.LU R2, [R1+0x1f90] ;  /* 0x001f900001027983 */ /* 0x008ee80000300800 */
[----:B----4-:R-:W-:Y:S04]  /*24870*/  STS.U16 [R3+UR5+0xc80], R0 ;  /* 0x000c800003007988 */ /* 0x010fe80008000405 */
[----:B------:R-:W-:Y:S04]  /*24880*/  STS.U16 [R3+UR5+0xcc0], R4 ;  /* 0x000cc00403007988 */ /* 0x000fe80008000405 */
[----:B------:R-:W-:Y:S04]  /*24890*/  STS.U16 [R3+UR5+0xe80], R5 ;  /* 0x000e800503007988 */ /* 0x000fe80008000405 */
[----:B---3--:R0:W-:Y:S04]  /*248a0*/  STS.U16 [R3+UR5+0xec0], R2 ;  /* 0x000ec00203007988 */ /* 0x0081e80008000405 */
[----:B0-----:R-:W3:Y:S04]  /*248b0*/  LDL.LU R2, [R1+0x1f8c] ;  /* 0x001f8c0001027983 */ /* 0x001ee80000300800 */
[----:B------:R-:W4:Y:S04]  /*248c0*/  LDL R5, [R1+0x1358] ;  /* 0x0013580001057983 */ /* 0x000f280000100800 */
[----:B------:R-:W4:Y:S04]  /*248d0*/  LDL R4, [R1+0x135c] ;  /* 0x00135c0001047983 */ /* 0x000f280000100800 */
[----:B--2---:R-:W-:Y:S04]  /*248e0*/  STS.U16 [R3+UR5+0x1080], R61 ;  /* 0x0010803d03007988 */ /* 0x004fe80008000405 */
[----:B------:R-:W-:Y:S04]  /*248f0*/  STS.U16 [R3+UR5+0x10c0], R59 ;  /* 0x0010c03b03007988 */ /* 0x000fe80008000405 */
[----:B------:R0:W-:Y:S04]  /*24900*/  STL [R1+0x1f84], R59 ;  /* 0x001f843b01007387 */ /* 0x0001e80000100800 */
[----:B------:R-:W-:Y:S01]  /*24910*/  STS.U16 [R3+UR5+0x1280], R58 ;  /* 0x0012803a03007988 */ /* 0x000fe20008000405 */
[----:B0-----:R-:W-:-:S03]  /*24920*/  PRMT R59, RZ, 0x7610, R59 ;  /* 0x00007610ff3b7816 */ /* 0x001fc6000000003b */
[----:B------:R-:W-:Y:S04]  /*24930*/  STS.U16 [R3+UR5+0x12c0], R57 ;  /* 0x0012c03903007988 */ /* 0x000fe80008000405 */
[----:B------:R-:W-:Y:S04]  /*24940*/  STS.U16 [R3+UR5+0x1480], R56 ;  /* 0x0014803803007988 */ /* 0x000fe80008000405 */
[----:B------:R-:W-:Y:S04]  /*24950*/  STS.U16 [R3+UR5+0x14c0], R55 ;  /* 0x0014c03703007988 */ /* 0x000fe80008000405 */
[----:B------:R-:W-:Y:S04]  /*24960*/  STS.U16 [R3+UR5+0x1680], R54 ;  /* 0x0016803603007988 */ /* 0x000fe80008000405 */
[----:B------:R-:W-:Y:S04]  /*24970*/  STS.U16 [R3+UR5+0x16c0], R53 ;  /* 0x0016c03503007988 */ /* 0x000fe80008000405 */
[----:B------:R-:W-:Y:S04]  /*24980*/  STS.U16 [R3+UR5+0x1880], R52 ;  /* 0x0018803403007988 */ /* 0x000fe80008000405 */
[----:B------:R-:W-:Y:S04]  /*24990*/  STS.U16 [R3+UR5+0x18c0], R51 ;  /* 0x0018c03303007988 */ /* 0x000fe80008000405 */
[----:B------:R-:W2:Y:S04]  /*249a0*/  LDL.LU R61, [R1+0x13a4] ;  /* 0x0013a400013d7983 */ /* 0x000ea80000300800 */
[----:B----4-:R-:W4:Y:S04]  /*249b0*/  @!P1 LDG.E.U16 R59, desc[UR8][R4.64] ;  /* 0x00000008043b9981 */ /* 0x010f28000c1e1500 */
        /* <DEDUP_REMOVED lines=37> */
[----:B------:R0:W-:Y:S04]  /*24c10*/  STS.U16 [R3+UR5+0x3ec0], R13 ;  /* 0x003ec00d03007988 */ /* 0x0001e80008000405 */
[----:B------:R-:W-:Y:S04]  /*24c20*/  STS.U16 [R60+UR5+0x100], R12 ;  /* 0x0001000c3c007988 */ /* 0x000fe80008000405 */
[----:B------:R-:W-:Y:S04]  /*24c30*/  STS.U16 [R60+UR5+0x140], R11 ;  /* 0x0001400b3c007988 */ /* 0x000fe80008000405 */
[----:B------:R-:W-:Y:S04]  /*24c40*/  STS.U16 [R60+UR5+0x300], R10 ;  /* 0x0003000a3c007988 */ /* 0x000fe80008000405 */
[----:B------:R-:W-:Y:S04]  /*24c50*/  STS.U16 [R60+UR5+0x340], R9 ;  /* 0x000340093c007988 */ /* 0x000fe80008000405 */
[----:B------:R-:W-:Y:S04]  /*24c60*/  STS.U16 [R60+UR5+0x500], R8 ;  /* 0x000500083c007988 */ /* 0x000fe80008000405 */
[----:B0-----:R-:W2:Y:S04]  /*24c70*/  LDL.LU R3, [R1+0x13ac] ;  /* 0x0013ac0001037983 */ /* 0x001ea80000300800 */
[----:B------:R-:W-:Y:S04]  /*24c80*/  STS.U16 [R60+UR5+0x540], R7 ;  /* 0x000540073c007988 */ /* 0x000fe80008000405 */
[----:B------:R-:W2:Y:S04]  /*24c90*/  LDL.LU R0, [R1+0x13b4] ;  /* 0x0013b40001007983 */ /* 0x000ea80000300800 */
[----:B------:R0:W-:Y:S04]  /*24ca0*/  STS.U16 [R60+UR5+0x700], R6 ;  /* 0x000700063c007988 */ /* 0x0001e80008000405 */
[----:B0-----:R-:W2:Y:S04]  /*24cb0*/  LDL.LU R60, [R1+0x1f88] ;  /* 0x001f8800013c7983 */ /* 0x001ea80000300800 */
[----:B----4-:R0:W-:Y:S04]  /*24cc0*/  STL [R1+0x108], R59 ;  /* 0x0001083b01007387 */ /* 0x0101e80000100800 */
[----:B0-----:R-:W4:Y:S04]  /*24cd0*/  LDL.LU R59, [R1+0x1f84] ;  /* 0x001f8400013b7983 */ /* 0x001f280000300800 */
        /* <DEDUP_REMOVED lines=514> */
[----:B------:R-:W3:Y:S02]  /*26d00*/  LDL R5, [R1+0xf64] ;  /* 0x000f640001057983 */ /* 0x000ee40000100800 */
[----:B---3--:R-:W-:-:S02]  /*26d10*/  @!P1 LOP3.LUT R5, R5, R4, RZ, 0x3c, !PT ;  /* 0x0000000405059212 */ /* 0x008fc400078e3cff */
[----:B--2---:R-:W-:Y:S02]  /*26d20*/  PRMT R60, RZ, 0x7610, R60 ;  /* 0x00007610ff3c7816 */ /* 0x004fe4000000003c */
        /* <DEDUP_REMOVED lines=47> */
[----:B------:R0:W2:Y:S04]  /*27020*/  @!P1 LDG.E.U16 R60, desc[UR8][R4.64] ;  /* 0x00000008043c9981 */ /* 0x0000a8000c1e1500 */
[----:B------:R-:W0:Y:S04]  /*27030*/  LDL R4, [R1+0xf10] ;  /* 0x000f100001047983 */ /* 0x000e280000100800 */
[----:B------:R-:W0:Y:S01]  /*27040*/  LDL R5, [R1+0xf14] ;  /* 0x000f140001057983 */ /* 0x000e220000100800 */
[----:B------:R-:W-:Y:S02]  /*27050*/  PRMT R2, RZ, 0x7610, R2 ;  /* 0x00007610ff027816 */ /* 0x000fe40000000002 */
[----:B0-----:R-:W-:-:S04]  /*27060*/  @!P1 LOP3.LUT R5, R5, R4, RZ, 0x3c, !PT ;  /* 0x0000000405059212 */ /* 0x001fc800078e3cff */
[----:B------:R-:W-:-:S04]  /*27070*/  @!P1 LOP3.LUT R4, R5, R4, RZ, 0x3c, !PT ;  /* 0x0000000405049212 */ /* 0x000fc800078e3cff */
[----:B------:R-:W-:Y:S01]  /*27080*/  @!P1 LOP3.LUT R5, R5, R4, RZ, 0x3c, !PT ;  /* 0x0000000405059212 */ /* 0x000fe200078e3cff */
[----:B--2---:R-:W-:Y:S04]  /*27090*/  STL [R1+0x1e1c], R60 ;  /* 0x001e1c3c01007387 */ /* 0x004fe80000100800 */
[----:B------:R-:W2:Y:S04]  /*270a0*/  @!P1 LDG.E.U16 R2, desc[UR8][R4.64] ;  /* 0x0000000804029981 */ /* 0x000ea8000c1e1500 */
[----:B------:R-:W3:Y:S04]  /*270b0*/  LDL R4, [R1+0xee8] ;  /* 0x000ee80001047983 */ /* 0x000ee80000100800 */
[----:B------:R-:W3:Y:S04]  /*270c0*/  LDL R5, [R1+0xeec] ;  /* 0x000eec0001057983 */ /* 0x000ee80000100800 */
[----:B--2---:R0:W-:Y:S01]  /*270d0*/  STL [R1+0x1e20], R2 ;  /* 0x001e200201007387 */ /* 0x0041e20000100800 */
[----:B---3--:R-:W-:-:S02]  /*270e0*/  @!P1 LOP3.LUT R5, R5, R4, RZ, 0x3c, !PT ;  /* 0x0000000405059212 */ /* 0x008fc400078e3cff */
[----:B0-----:R-:W-:Y:S02]  /*270f0*/  PRMT R2, RZ, 0x7610, R2 ;  /* 0x00007610ff027816 */ /* 0x001fe40000000002 */
        /* <DEDUP_REMOVED lines=9> */
[----:B--2---:R0:W-:Y:S04]  /*27190*/  STL [R1+0x1e24], R2 ;  /* 0x001e240201007387 */ /* 0x0041e80000100800 */
[----:B------:R1:W2:Y:S01]  /*271a0*/  @!P1 LDG.E.U16 R60, desc[UR8][R4.64] ;  /* 0x00000008043c9981 */ /* 0x0002a2000c1e1500 */
[----:B----4-:R-:W-:-:S03]  /*271b0*/  PRMT R59, RZ, 0x7610, R59 ;  /* 0x00007610ff3b7816 */ /* 0x010fc6000000003b */
[----:B0-----:R-:W3:Y:S04]  /*271c0*/  LDL R2, [R1+0xea4] ;  /* 0x000ea40001027983 */ /* 0x001ee80000100800 */
[----:B------:R-:W1:Y:S04]  /*271d0*/  LDL R4, [R1+0xed8] ;  /* 0x000ed80001047983 */ /* 0x000e680000100800 */
[----:B------:R-:W1:Y:S02]  /*271e0*/  LDL R5, [R1+0xedc] ;  /* 0x000edc0001057983 */ /* 0x000e640000100800 */
[----:B-1----:R-:W-:-:S04]  /*271f0*/  @!P1 LOP3.LUT R5, R5, R4, RZ, 0x3c, !PT ;  /* 0x0000000405059212 */ /* 0x002fc800078e3cff */
[----:B------:R-:W-:-:S04]  /*27200*/  @!P1 LOP3.LUT R4, R5, R4, RZ, 0x3c, !PT ;  /* 0x0000000405049212 */ /* 0x000fc800078e3cff */
[----:B------:R-:W-:Y:S01]  /*27210*/  @!P1 LOP3.LUT R5, R5, R4, RZ, 0x3c, !PT ;  /* 0x0000000405059212 */ /* 0x000fe200078e3cff */
[----:B--2---:R0:W-:Y:S04]  /*27220*/  STL [R1+0x1e28], R60 ;  /* 0x001e283c01007387 */ /* 0x0041e80000100800 */
[----:B------:R-:W2:Y:S01]  /*27230*/  @!P1 LDG.E.U16 R59, desc[UR8][R4.64] ;  /* 0x00000008043b9981 */ /* 0x000ea2000c1e1500 */
[----:B------:R-:W-:-:S03]  /*27240*/  PRMT R58, RZ, 0x7610, R58 ;  /* 0x00007610ff3a7816 */ /* 0x000fc6000000003a */
[----:B0-----:R-:W4:Y:S04]  /*27250*/  LDL R60, [R1+0xea0] ;  /* 0x000ea000013c7983 */ /* 0x001f280000100800 */
[----:B------:R-:W3:Y:S04]  /*27260*/  LDL R4, [R1+0xed0] ;  /* 0x000ed00001047983 */ /* 0x000ee80000100800 */
[----:B------:R-:W3:Y:S04]  /*27270*/  LDL R5, [R1+0xed4] ;  /* 0x000ed40001057983 */ /* 0x000ee80000100800 */
[----:B--2---:R0:W-:Y:S04]  /*27280*/  STL [R1+0x1e2c], R59 ;  /* 0x001e2c3b01007387 */ /* 0x0041e80000100800 */
[----:B0-----:R-:W2:Y:S01]  /*27290*/  LDL R59, [R1+0xeac] ;  /* 0x000eac00013b7983 */ /* 0x001ea20000100800 */
[----:B---3--:R-:W-:-:S04]  /*272a0*/  @!P1 LOP3.LUT R5, R5, R4, RZ, 0x3c, !PT ;  /* 0x0000000405059212 */ /* 0x008fc800078e3cff */
[----:B------:R-:W-:-:S04]  /*272b0*/  @!P1 LOP3.LUT R4, R5, R4, RZ, 0x3c, !PT ;  /* 0x0000000405049212 */ /* 0x000fc800078e3cff */
[----:B------:R-:W-:-:S05]  /*272c0*/  @!P1 LOP3.LUT R5, R5, R4, RZ, 0x3c, !PT ;  /* 0x0000000405059212 */ /* 0x000fca00078e3cff */
[----:B------:R2:W3:Y:S04]  /*272d0*/  @!P1 LDG.E.U16 R58, desc[UR8][R4.64] ;  /* 0x00000008043a9981 */ /* 0x0004e8000c1e1500 */
[----:B------:R-:W3:Y:S01]  /*272e0*/  LDL R5, [R1+0xea8] ;  /* 0x000ea80001057983 */ /* 0x000ee20000100800 */
[----:B------:R-:W-:Y:S01]  /*272f0*/  PRMT R57, RZ, 0x7610, R57 ;  /* 0x00007610ff397816 */ /* 0x000fe20000000039 */
[----:B--2---:R-:W-:-:S05]  /*27300*/  @!P1 IMAD.MOV.U32 R4, RZ, RZ, R59 ;  /* 0x000000ffff049224 */ /* 0x004fca00078e003b */
[----:B---3--:R0:W2:Y:S04]  /*27310*/  @!P1 LDG.E.U16 R57, desc[UR8][R4.64] ;  /* 0x0000000804399981 */ /* 0x0080a8000c1e1500 */
[----:B------:R1:W-:Y:S04]  /*27320*/  STL [R1+0x1e30], R58 ;  /* 0x001e303a01007387 */ /* 0x0003e80000100800 */
[----:B------:R-:W3:Y:S01]  /*27330*/  LDL R59, [R1+0xe94] ;  /* 0x000e9400013b7983 */ /* 0x000ee20000100800 */
[----:B------:R-:W-:Y:S01]  /*27340*/  PRMT R56, RZ, 0x7610, R56 ;  /* 0x00007610ff387816 */ /* 0x000fe20000000038 */
[----:B0-----:R-:W-:-:S02]  /*27350*/  @!P1 IMAD.MOV.U32 R4, RZ, RZ, R2 ;  /* 0x000000ffff049224 */ /* 0x001fc400078e0002 */
[----:B----4-:R-:W-:-:S05]  /*27360*/  @!P1 IMAD.MOV.U32 R5, RZ, RZ, R60 ;  /* 0x000000ffff059224 */ /* 0x010fca00078e003c */
[----:B------:R-:W4:Y:S04]  /*27370*/  @!P1 LDG.E.U16 R56, desc[UR8][R4.64] ;  /* 0x0000000804389981 */ /* 0x000f28000c1e1500 */
[----:B--2---:R0:W-:Y:S04]  /*27380*/  STL [R1+0x1e34], R57 ;  /* 0x001e343901007387 */ /* 0x0041e80000100800 */
[----:B------:R-:W2:Y:S01]  /*27390*/  LDL R5, [R1+0xe98] ;  /* 0x000e980001057983 */ /* 0x000ea20000100800 */
[----:B------:R-:W-:-:S03]  /*273a0*/  PRMT R55, RZ, 0x7610, R55 ;  /* 0x00007610ff377816 */ /* 0x000fc60000000037 */
[----:B------:R-:W2:Y:S04]  /*273b0*/  LDL R60, [R1+0xe6c] ;  /* 0x000e6c00013c7983 */ /* 0x000ea80000100800 */
[----:B-1----:R-:W2:Y:S04]  /*273c0*/  LDL R58, [R1+0xe60] ;  /* 0x000e6000013a7983 */ /* 0x002ea80000100800 */
[----:B------:R-:W2:Y:S04]  /*273d0*/  LDL R2, [R1+0xe64] ;  /* 0x000e640001027983 */ /* 0x000ea80000100800 */
[----:B0-----:R-:W2:Y:S04]  /*273e0*/  LDL R57, [R1+0xe9c] ;  /* 0x000e9c0001397983 */ /* 0x001ea80000100800 */
[----:B----4-:R0:W-:Y:S01]  /*273f0*/  STL [R1+0x1e38], R56 ;  /* 0x001e383801007387 */ /* 0x0101e20000100800 */
[----:B------:R-:W-:-:S03]  /*27400*/  PRMT R54, RZ, 0x7610, R54 ;  /* 0x00007610ff367816 */ /* 0x000fc60000000036 */
[----:B0-----:R-:W4:Y:S01]  /*27410*/  LDL R56, [R1+0xe5c] ;  /* 0x000e5c0001387983 */ /* 0x001f220000100800 */
[----:B--2---:R-:W-:-:S03]  /*27420*/  @!P1 IMAD.MOV.U32 R4, RZ, RZ, R57 ;  /* 0x000000ffff049224 */ /* 0x004fc600078e0039 */
[----:B------:R-:W2:Y:S04]  /*27430*/  LDL R57, [R1+0xe58] ;  /* 0x000e580001397983 */ /* 0x000ea80000100800 */
[----:B------:R3:W2:Y:S04]  /*27440*/  @!P1 LDG.E.U16 R55, desc[UR8][R4.64] ;  /* 0x0000000804379981 */ /* 0x0006a8000c1e1500 */
[----:B------:R-:W4:Y:S01]  /*27450*/  LDL R5, [R1+0xe90] ;  /* 0x000e900001057983 */ /* 0x000f220000100800 */
[----:B---3--:R-:W-:-:S03]  /*27460*/  @!P1 IMAD.MOV.U32 R4, RZ, RZ, R59 ;  /* 0x000000ffff049224 */ /* 0x008fc600078e003b */
[----:B--2---:R0:W-:Y:S01]  /*27470*/  STL [R1+0x1e3c], R55 ;  /* 0x001e3c3701007387 */ /* 0x0041e20000100800 */
[----:B------:R-:W-:-:S03]  /*27480*/  PRMT R53, RZ, 0x7610, R53 ;  /* 0x00007610ff357816 */ /* 0x000fc60000000035 */
[----:B------:R-:W2:Y:S04]  /*27490*/  LDL R59, [R1+0xe50] ;  /* 0x000e5000013b7983 */ /* 0x000ea80000100800 */
[----:B----4-:R1:W3:Y:S04]  /*274a0*/  @!P1 LDG.E.U16 R54, desc[UR8][R4.64] ;  /* 0x0000000804369981 */ /* 0x0102e8000c1e1500 */
[----:B0-----:R-:W4:Y:S04]  /*274b0*/  LDL R55, [R1+0xe54] ;  /* 0x000e540001377983 */ /* 0x001f280000100800 */
[----:B------:R-:W2:Y:S01]  /*274c0*/  LDL R5, [R1+0xe68] ;  /* 0x000e680001057983 */ /* 0x000ea20000100800 */
[----:B-1----:R-:W-:Y:S01]  /*274d0*/  @!P1 IMAD.MOV.U32 R4, RZ, RZ, R60 ;  /* 0x000000ffff049224 */ /* 0x002fe200078e003c */
[----:B------:R-:W-:-:S02]  /*274e0*/  PRMT R52, RZ, 0x7610, R52 ;  /* 0x00007610ff347816 */ /* 0x000fc40000000034 */
[----:B------:R-:W-:Y:S02]  /*274f0*/  PRMT R51, RZ, 0x7610, R51 ;  /* 0x00007610ff337816 */ /* 0x000fe40000000033 */
[----:B------:R-:W-:Y:S01]  /*27500*/  PRMT R50, RZ, 0x7610, R50 ;  /* 0x00007610ff327816 */ /* 0x000fe20000000032 */
[----:B--2---:R0:W2:Y:S02]  /*27510*/  @!P1 LDG.E.U16 R53, desc[UR8][R4.64] ;  /* 0x0000000804359981 */ /* 0x0040a4000c1e1500 */
[----:B0-----:R-:W-:Y:S02]  /*27520*/  @!P1 IMAD.MOV.U32 R4, RZ, RZ, R2 ;  /* 0x000000ffff049224 */ /* 0x001fe400078e0002 */
[----:B------:R-:W-:-:S05]  /*27530*/  @!P1 IMAD.MOV.U32 R5, RZ, RZ, R58 ;  /* 0x000000ffff059224 */ /* 0x000fca00078e003a */
[----:B------:R0:W2:Y:S02]  /*27540*/  @!P1 LDG.E.U16 R52, desc[UR8][R4.64] ;  /* 0x0000000804349981 */ /* 0x0000a4000c1e1500 */
[----:B0-----:R-:W-:Y:S02]  /*27550*/  @!P1 IMAD.MOV.U32 R4, RZ, RZ, R56 ;  /* 0x000000ffff049224 */ /* 0x001fe400078e0038 */
[----:B------:R-:W-:-:S05]  /*27560*/  @!P1 IMAD.MOV.U32 R5, RZ, RZ, R57 ;  /* 0x000000ffff059224 */ /* 0x000fca00078e0039 */
[----:B------:R4:W2:Y:S04]  /*27570*/  @!P1 LDG.E.U16 R51, desc[UR8][R4.64] ;  /* 0x0000000804339981 */ /* 0x0008a8000c1e1500 */
[----:B---3--:R0:W-:Y:S01]  /*27580*/  STL [R1+0x1e40], R54 ;  /* 0x001e403601007387 */ /* 0x0081e20000100800 */
[----:B----4-:R-:W-:Y:S02]  /*27590*/  @!P1 IMAD.MOV.U32 R4, RZ, RZ, R55 ;  /* 0x000000ffff049224 */ /* 0x010fe400078e0037 */
[----:B------:R-:W-:-:S05]  /*275a0*/  @!P1 IMAD.MOV.U32 R5, RZ, RZ, R59 ;  /* 0x000000ffff059224 */ /* 0x000fca00078e003b */
[----:B------:R-:W3:Y:S04]  /*275b0*/  @!P1 LDG.E.U16 R50, desc[UR8][R4.64] ;  /* 0x0000000804329981 */ /* 0x000ee8000c1e1500 */
[----:B--2---:R1:W-:Y:S04]  /*275c0*/  STL [R1+0x1e44], R53 ;  /* 0x001e443501007387 */ /* 0x0043e80000100800 */
[----:B------:R-:W2:Y:S04]  /*275d0*/  LDL R58, [R1+0xe28] ;  /* 0x000e2800013a7983 */ /* 0x000ea80000100800 */
[----:B------:R-:W4:Y:S04]  /*275e0*/  LDL R2, [R1+0xe2c] ;  /* 0x000e2c0001027983 */ /* 0x000f280000100800 */
[----:B------:R0:W-:Y:S04]  /*275f0*/  STL [R1+0x1e48], R52 ;  /* 0x001e483401007387 */ /* 0x0001e80000100800 */
[----:B------:R-:W4:Y:S04]  /*27600*/  LDL R57, [R1+0xe20] ;  /* 0x000e200001397983 */ /* 0x000f280000100800 */
[----:B------:R-:W4:Y:S01]  /*27610*/  LDL R56, [R1+0xe24] ;  /* 0x000e240001387983 */ /* 0x000f220000100800 */
[----:B------:R-:W-:-:S03]  /*27620*/  PRMT R49, RZ, 0x7610, R49 ;  /* 0x00007610ff317816 */ /* 0x000fc60000000031 */
[----:B------:R1:W-:Y:S04]  /*27630*/  STL [R1+0x1e4c], R51 ;  /* 0x001e4c3301007387 */ /* 0x0003e80000100800 */
[----:B------:R-:W4:Y:S04]  /*27640*/  LDL R55, [R1+0xe18] ;  /* 0x000e180001377983 */ /* 0x000f280000100800 */
[----:B0-----:R-:W4:Y:S04]  /*27650*/  LDL R54, [R1+0xe1c] ;  /* 0x000e1c0001367983 */ /* 0x001f280000100800 */
[----:B-1----:R-:W4:Y:S04]  /*27660*/  LDL R53, [R1+0xe10] ;  /* 0x000e100001357983 */ /* 0x002f280000100800 */
[----:B------:R-:W4:Y:S04]  /*27670*/  LDL R52, [R1+0xe14] ;  /* 0x000e140001347983 */ /* 0x000f280000100800 */
[----:B---3--:R0:W-:Y:S04]  /*27680*/  STL [R1+0x1e50], R50 ;  /* 0x001e503201007387 */ /* 0x0081e80000100800 */
[----:B------:R-:W3:Y:S01]  /*27690*/  LDL R51, [R1+0xde8] ;  /* 0x000de80001337983 */ /* 0x000ee20000100800 */
[----:B--2---:R-:W-:-:S02]  /*276a0*/  @!P1 IMAD.MOV.U32 R5, RZ, RZ, R58 ;  /* 0x000000ffff059224 */ /* 0x004fc400078e003a */
[----:B----4-:R-:W-:Y:S02]  /*276b0*/  @!P1 IMAD.MOV.U32 R4, RZ, RZ, R2 ;  /* 0x000000ffff049224 */ /* 0x010fe400078e0002 */
[----:B------:R-:W2:Y:S04]  /*276c0*/  LDL R2, [R1+0xdec] ;  /* 0x000dec0001027983 */ /* 0x000ea80000100800 */
[----:B------:R1:W4:Y:S01]  /*276d0*/  @!P1 LDG.E.U16 R49, desc[UR8][R4.64] ;  /* 0x0000000804319981 */ /* 0x000322000c1e1500 */
[----:B------:R-:W-:Y:S02]  /*276e0*/  PRMT R48, RZ, 0x7610, R48 ;  /* 0x00007610ff307816 */ /* 0x000fe40000000030 */
[----:B------:R-:W-:Y:S01]  /*276f0*/  PRMT R47, RZ, 0x7610, R47 ;  /* 0x00007610ff2f7816 */ /* 0x000fe2000000002f */
[----:B-1----:R-:W-:-:S02]  /*27700*/  @!P1 IMAD.MOV.U32 R5, RZ, RZ, R57 ;  /* 0x000000ffff059224 */ /* 0x002fc400078e0039 */
[----:B------:R-:W-:-:S05]  /*27710*/  @!P1 IMAD.MOV.U32 R4, RZ, RZ, R56 ;  /* 0x000000ffff049224 */ /* 0x000fca00078e0038 */
[----:B------:R1:W4:Y:S01]  /*27720*/  @!P1 LDG.E.U16 R48, desc[UR8][R4.64] ;  /* 0x0000000804309981 */ /* 0x000322000c1e1500 */
[----:B------:R-:W-:Y:S01]  /*27730*/  PRMT R46, RZ, 0x7610, R46 ;  /* 0x00007610ff2e7816 */ /* 0x000fe2000000002e */
[----:B-1----:R-:W-:Y:S02]  /*27740*/  @!P1 IMAD.MOV.U32 R5, RZ, RZ, R55 ;  /* 0x000000ffff059224 */ /* 0x002fe400078e0037 */
[----:B------:R-:W-:-:S05]  /*27750*/  @!P1 IMAD.MOV.U32 R4, RZ, RZ, R54 ;  /* 0x000000ffff049224 */ /* 0x000fca00078e0036 */
[----:B------:R1:W4:Y:S01]  /*27760*/  @!P1 LDG.E.U16 R47, desc[UR8][R4.64] ;  /* 0x00000008042f9981 */ /* 0x000322000c1e1500 */
[----:B------:R-:W-:Y:S01]  /*27770*/  PRMT R45, RZ, 0x7610, R45 ;  /* 0x00007610ff2d7816 */ /* 0x000fe2000000002d */
[----:B-1----:R-:W-:Y:S02]  /*27780*/  @!P1 IMAD.MOV.U32 R4, RZ, RZ, R52 ;  /* 0x000000ffff049224 */ /* 0x002fe400078e0034 */
[----:B------:R-:W-:-:S05]  /*27790*/  @!P1 IMAD.MOV.U32 R5, RZ, RZ, R53 ;  /* 0x000000ffff059224 */ /* 0x000fca00078e0035 */
[----:B------:R3:W4:Y:S02]  /*277a0*/  @!P1 LDG.E.U16 R46, desc[UR8][R4.64] ;  /* 0x00000008042e9981 */ /* 0x000724000c1e1500 */
[----:B---3--:R-:W-:Y:S02]  /*277b0*/  @!P1 IMAD.MOV.U32 R5, RZ, RZ, R51 ;  /* 0x000000ffff059224 */ /* 0x008fe400078e0033 */
[----:B--2---:R-:W-:Y:S01]  /*277c0*/  @!P1 IMAD.MOV.U32 R4, RZ, RZ, R2 ;  /* 0x000000ffff049224 */ /* 0x004fe200078e0002 */
[----:B----4-:R1:W-:Y:S04]  /*277d0*/  STL [R1+0x1e54], R49 ;  /* 0x001e543101007387 */ /* 0x0103e80000100800 */
[----:B0-----:R-:W2:Y:S04]  /*277e0*/  LDL R50, [R1+0xde0] ;  /* 0x000de00001327983 */ /* 0x001ea80000100800 */
[----:B------:R2:W3:Y:S04]  /*277f0*/  @!P1 LDG.E.U16 R45, desc[UR8][R4.64] ;  /* 0x00000008042d9981 */ /* 0x0004e8000c1e1500 */
[----:B-1----:R-:W4:Y:S04]  /*27800*/  LDL R49, [R1+0xde4] ;  /* 0x000de40001317983 */ /* 0x002f280000100800 */
[----:B------:R0:W-:Y:S04]  /*27810*/  STL [R1+0x1e58], R48 ;  /* 0x001e583001007387 */ /* 0x0001e80000100800 */
[----:B------:R1:W-:Y:S04]  /*27820*/  STL [R1+0x1e5c], R47 ;  /* 0x001e5c2f01007387 */ /* 0x0003e80000100800 */
[----:B------:R-:W4:Y:S04]  /*27830*/  LDL R53, [R1+0xdd8] ;  /* 0x000dd80001357983 */ /* 0x000f280000100800 */
[----:B------:R-:W4:Y:S04]  /*27840*/  LDL R52, [R1+0xddc] ;  /* 0x000ddc0001347983 */ /* 0x000f280000100800 */
[----:B------:R0:W-:Y:S04]  /*27850*/  STL [R1+0x1e60], R46 ;  /* 0x001e602e01007387 */ /* 0x0001e80000100800 */
[----:B------:R-:W4:Y:S04]  /*27860*/  LDL R51, [R1+0xdd0] ;  /* 0x000dd00001337983 */ /* 0x000f280000100800 */
[----:B------:R-:W4:Y:S01]  /*27870*/  LDL R2, [R1+0xdd4] ;  /* 0x000dd40001027983 */ /* 0x000f220000100800 */
[----:B------:R-:W-:Y:S01]  /*27880*/  PRMT R44, RZ, 0x7610, R44 ;  /* 0x00007610ff2c7816 */ /* 0x000fe2000000002c */
[----:B--2---:R-:W-:-:S02]  /*27890*/  @!P1 IMAD.MOV.U32 R5, RZ, RZ, R50 ;  /* 0x000000ffff059224 */ /* 0x004fc400078e0032 */
[----:B---3--:R2:W-:Y:S04]  /*278a0*/  STL [R1+0x1e64], R45 ;  /* 0x001e642d01007387 */ /* 0x0085e80000100800 */
[----:B------:R-:W3:Y:S01]  /*278b0*/  LDL R50, [R1+0xda8] ;  /* 0x000da80001327983 */ /* 0x000ee20000100800 */
[----:B------:R-:W-:Y:S02]  /*278c0*/  PRMT R43, RZ, 0x7610, R43 ;  /* 0x00007610ff2b7816 */ /* 0x000fe4000000002b */
[----:B------:R-:W-:Y:S02]  /*278d0*/  PRMT R42, RZ, 0x7610, R42 ;  /* 0x00007610ff2a7816 */ /* 0x000fe4000000002a */
[----:B------:R-:W-:Y:S01]  /*278e0*/  PRMT R41, RZ, 0x7610, R41 ;  /* 0x00007610ff297816 */ /* 0x000fe20000000029 */
[----:B0-----:R-:W2:Y:S01]  /*278f0*/  LDL R48, [R1+0xda0] ;  /* 0x000da00001307983 */ /* 0x001ea20000100800 */
[----:B----4-:R-:W-:-:S03]  /*27900*/  @!P1 IMAD.MOV.U32 R4, RZ, RZ, R49 ;  /* 0x000000ffff049224 */ /* 0x010fc600078e0031 */
[----:B------:R-:W4:Y:S04]  /*27910*/  LDL R49, [R1+0xdac] ;  /* 0x000dac0001317983 */ /* 0x000f280000100800 */
[----:B-1----:R-:W2:Y:S04]  /*27920*/  LDL R47, [R1+0xda4] ;  /* 0x000da400012f7983 */ /* 0x002ea80000100800 */
[----:B------:R0:W2:Y:S02]  /*27930*/  @!P1 LDG.E.U16 R44, desc[UR8][R4.64] ;  /* 0x00000008042c9981 */ /* 0x0000a4000c1e1500 */
[----:B0-----:R-:W-:-:S02]  /*27940*/  @!P1 IMAD.MOV.U32 R5, RZ, RZ, R53 ;  /* 0x000000ffff059224 */ /* 0x001fc400078e0035 */
[----:B------:R-:W-:-:S05]  /*27950*/  @!P1 IMAD.MOV.U32 R4, RZ, RZ, R52 ;  /* 0x000000ffff049224 */ /* 0x000fca00078e0034 */
[----:B------:R0:W2:Y:S02]  /*27960*/  @!P1 LDG.E.U16 R43, desc[UR8][R4.64] ;  /* 0x00000008042b9981 */ /* 0x0000a4000c1e1500 */
[----:B0-----:R-:W-:Y:S02]  /*27970*/  @!P1 IMAD.MOV.U32 R5, RZ, RZ, R51 ;  /* 0x000000ffff059224 */ /* 0x001fe400078e0033 */
[----:B------:R-:W-:-:S05]  /*27980*/  @!P1 IMAD.MOV.U32 R4, RZ, RZ, R2 ;  /* 0x000000ffff049224 */ /* 0x000fca00078e0002 */
[----:B------:R3:W2:Y:S02]  /*27990*/  @!P1 LDG.E.U16 R42, desc[UR8][R4.64] ;  /* 0x00000008042a9981 */ /* 0x0006a4000c1e1500 */
[----:B---3--:R-:W-:Y:S02]  /*279a0*/  @!P1 IMAD.MOV.U32 R5, RZ, RZ, R50 ;  /* 0x000000ffff059224 */ /* 0x008fe400078e0032 */
[----:B----4-:R-:W-:-:S05]  /*279b0*/  @!P1 IMAD.MOV.U32 R4, RZ, RZ, R49 ;  /* 0x000000ffff049224 */ /* 0x010fca00078e0031 */
[----:B------:R0:W3:Y:S04]  /*279c0*/  @!P1 LDG.E.U16 R41, desc[UR8][R4.64] ;  /* 0x0000000804299981 */ /* 0x0000e8000c1e1500 */
[----:B--2---:R-:W-:Y:S04]  /*279d0*/  STL [R1+0x1e68], R44 ;  /* 0x001e682c01007387 */ /* 0x004fe80000100800 */
[----:B------:R-:W2:Y:S04]  /*279e0*/  LDL R46, [R1+0xd98] ;  /* 0x000d9800012e7983 */ /* 0x000ea80000100800 */
[----:B------:R-:W4:Y:S04]  /*279f0*/  LDL R45, [R1+0xd9c] ;  /* 0x000d9c00012d7983 */ /* 0x000f280000100800 */
[----:B------:R1:W-:Y:S04]  /*27a00*/  STL [R1+0x1e6c], R43 ;  /* 0x001e6c2b01007387 */ /* 0x0003e80000100800 */
[----:B------:R-:W2:Y:S04]  /*27a10*/  LDL R2, [R1+0xd94] ;  /* 0x000d940001027983 */ /* 0x000ea80000100800 */
[----:B-1----:R-:W2:Y:S04]  /*27a20*/  LDL R43, [R1+0xd90] ;  /* 0x000d9000012b7983 */ /* 0x002ea80000100800 */
[----:B------:R1:W-:Y:S04]  /*27a30*/  STL [R1+0x1e70], R42 ;  /* 0x001e702a01007387 */ /* 0x0003e80000100800 */
[----:B-1----:R-:W2:Y:S01]  /*27a40*/  LDL R42, [R1+0xd6c] ;  /* 0x000d6c00012a7983 */ /* 0x002ea20000100800 */
[----:B------:R-:W-:Y:S01]  /*27a50*/  PRMT R40, RZ, 0x7610, R40 ;  /* 0x00007610ff287816 */ /* 0x000fe20000000028 */
[----:B0-----:R-:W-:-:S02]  /*27a60*/  @!P1 IMAD.MOV.U32 R4, RZ, RZ, R47 ;  /* 0x000000ffff049224 */ /* 0x001fc400078e002f */
[----:B------:R-:W-:Y:S01]  /*27a70*/  @!P1 IMAD.MOV.U32 R5, RZ, RZ, R48 ;  /* 0x000000ffff059224 */ /* 0x000fe200078e0030 */
[----:B------:R-:W-:-:S04]  /*27a80*/  PRMT R39, RZ, 0x7610, R39 ;  /* 0x00007610ff277816 */ /* 0x000fc80000000027 */
[----:B------:R4:W2:Y:S04]  /*27a90*/  @!P1 LDG.E.U16 R40, desc[UR8][R4.64] ;  /* 0x0000000804289981 */ /* 0x0008a8000c1e1500 */
[----:B---3--:R0:W-:Y:S04]  /*27aa0*/  STL [R1+0x1e74], R41 ;  /* 0x001e742901007387 */ /* 0x0081e80000100800 */
[----:B------:R-:W3:Y:S04]  /*27ab0*/  LDL R49, [R1+0xd68] ;  /* 0x000d680001317983 */ /* 0x000ee80000100800 */
[----:B------:R-:W3:Y:S04]  /*27ac0*/  LDL R44, [R1+0xd60] ;  /* 0x000d6000012c7983 */ /* 0x000ee80000100800 */
[----:B0-----:R-:W3:Y:S01]  /*27ad0*/  LDL R41, [R1+0xd64] ;  /* 0x000d640001297983 */ /* 0x001ee20000100800 */
[----:B----4-:R-:W-:-:S02]  /*27ae0*/  @!P1 IMAD.MOV.U32 R4, RZ, RZ, R45 ;  /* 0x000000ffff049224 */ /* 0x010fc400078e002d */
[----:B--2---:R-:W-:-:S05]  /*27af0*/  @!P1 IMAD.MOV.U32 R5, RZ, RZ, R46 ;  /* 0x000000ffff059224 */ /* 0x004fca00078e002e */
[----:B------:R0:W2:Y:S01]  /*27b00*/  @!P1 LDG.E.U16 R39, desc[UR8][R4.64] ;  /* 0x0000000804279981 */ /* 0x0000a2000c1e1500 */
[----:B------:R-:W-:Y:S02]  /*27b10*/  PRMT R38, RZ, 0x7610, R38 ;  /* 0x00007610ff267816 */ /* 0x000fe40000000026 */
[----:B------:R-:W-:Y:S01]  /*27b20*/  PRMT R37, RZ, 0x7610, R37 ;  /* 0x00007610ff257816 */ /* 0x000fe20000000025 */
[----:B0-----:R-:W-:Y:S02]  /*27b30*/  @!P1 IMAD.MOV.U32 R4, RZ, RZ, R2 ;  /* 0x000000ffff049224 */ /* 0x001fe400078e0002 */
[----:B------:R-:W-:-:S05]  /*27b40*/  @!P1 IMAD.MOV.U32 R5, RZ, RZ, R43 ;  /* 0x000000ffff059224 */ /* 0x000fca00078e002b */
[----:B------:R0:W4:Y:S01]  /*27b50*/  @!P1 LDG.E.U16 R38, desc[UR8][R4.64] ;  /* 0x0000000804269981 */ /* 0x000122000c1e1500 */
[----:B------:R-:W-:Y:S01]  /*27b60*/  PRMT R36, RZ, 0x7610, R36 ;  /* 0x00007610ff247816 */ /* 0x000fe20000000024 */
[----:B0-----:R-:W-:Y:S02]  /*27b70*/  @!P1 IMAD.MOV.U32 R4, RZ, RZ, R42 ;  /* 0x000000ffff049224 */ /* 0x001fe400078e002a */
[----:B------:R0:W-:Y:S04]  /*27b80*/  STL [R1+0x1e78], R40 ;  /* 0x001e782801007387 */ /* 0x0001e80000100800 */
[----:B------:R-:W4:Y:S04]  /*27b90*/  LDL R48, [R1+0xd58] ;  /* 0x000d580001307983 */ /* 0x000f280000100800 */
[----:B------:R-:W4:Y:S01]  /*27ba0*/  LDL R47, [R1+0xd5c] ;  /* 0x000d5c00012f7983 */ /* 0x000f220000100800 */
[----:B---3--:R-:W-:-:S05]  /*27bb0*/  @!P1 IMAD.MOV.U32 R5, RZ, RZ, R49 ;  /* 0x000000ffff059224 */ /* 0x008fca00078e0031 */
[----:B------:R1:W3:Y:S02]  /*27bc0*/  @!P1 LDG.E.U16 R37, desc[UR8][R4.64] ;  /* 0x0000000804259981 */ /* 0x0002e4000c1e1500 */
[----:B-1----:R-:W-:Y:S02]  /*27bd0*/  @!P1 IMAD.MOV.U32 R4, RZ, RZ, R41 ;  /* 0x000000ffff049224 */ /* 0x002fe400078e0029 */
[----:B------:R-:W-:-:S05]  /*27be0*/  @!P1 IMAD.MOV.U32 R5, RZ, RZ, R44 ;  /* 0x000000ffff059224 */ /* 0x000fca00078e002c */
[----:B------:R1:W3:Y:S04]  /*27bf0*/  @!P1 LDG.E.U16 R36, desc[UR8][R4.64] ;  /* 0x0000000804249981 */ /* 0x0002e8000c1e1500 */
[----:B--2---:R2:W-:Y:S04]  /*27c00*/  STL [R1+0x1e7c], R39 ;  /* 0x001e7c2701007387 */ /* 0x0045e80000100800 */
[----:B------:R-:W2:Y:S04]  /*27c10*/  LDL R46, [R1+0xd50] ;  /* 0x000d5000012e7983 */ /* 0x000ea80000100800 */
[----:B------:R-:W2:Y:S04]  /*27c20*/  LDL R45, [R1+0xd54] ;  /* 0x000d5400012d7983 */ /* 0x000ea80000100800 */
[----:B------:R-:W2:Y:S04]  /*27c30*/  LDL R2, [R1+0xd2c] ;  /* 0x000d2c0001027983 */ /* 0x000ea80000100800 */
[----:B------:R-:W2:Y:S04]  /*27c40*/  LDL R43, [R1+0xd28] ;  /* 0x000d2800012b7983 */ /* 0x000ea80000100800 */
[----:B----4-:R4:W-:Y:S04]  /*27c50*/  STL [R1+0x1e80], R38 ;  /* 0x001e802601007387 */ /* 0x0109e80000100800 */
[----:B------:R-:W2:Y:S04]  /*27c60*/  LDL R42, [R1+0xd20] ;  /* 0x000d2000012a7983 */ /* 0x000ea80000100800 */
[----:B0-----:R-:W2:Y:S01]  /*27c70*/  LDL R40, [R1+0xd24] ;  /* 0x000d240001287983 */ /* 0x001ea20000100800 */
[----:B------:R-:W-:-:S02]  /*27c80*/  PRMT R35, RZ, 0x7610, R35 ;  /* 0x00007610ff237816 */ /* 0x000fc40000000023 */
[----:B------:R-:W-:Y:S01]  /*27c90*/  PRMT R34, RZ, 0x7610, R34 ;  /* 0x00007610ff227816 */ /* 0x000fe20000000022 */
[----:B-1----:R-:W-:Y:S02]  /*27ca0*/  @!P1 IMAD.MOV.U32 R5, RZ, RZ, R48 ;  /* 0x000000ffff059224 */ /* 0x002fe400078e0030 */
[----:B------:R-:W-:-:S05]  /*27cb0*/  @!P1 IMAD.MOV.U32 R4, RZ, RZ, R47 ;  /* 0x000000ffff049224 */ /* 0x000fca00078e002f */
[----:B------:R0:W2:Y:S04]  /*27cc0*/  @!P1 LDG.E.U16 R35, desc[UR8][R4.64] ;  /* 0x0000000804239981 */ /* 0x0000a8000c1e1500 */
[----:B---3--:R1:W-:Y:S04]  /*27cd0*/  STL [R1+0x1e84], R37 ;  /* 0x001e842501007387 */ /* 0x0083e80000100800 */
[----:B------:R-:W3:Y:S04]  /*27ce0*/  LDL R44, [R1+0xd18] ;  /* 0x000d1800012c7983 */ /* 0x000ee80000100800 */
[----:B------:R-:W3:Y:S04]  /*27cf0*/  LDL R41, [R1+0xd1c] ;  /* 0x000d1c0001297983 */ /* 0x000ee80000100800 */
[----:B------:R0:W-:Y:S04]  /*27d00*/  STL [R1+0x1e88], R36 ;  /* 0x001e882401007387 */ /* 0x0001e80000100800 */
[----:B--2---:R-:W2:Y:S04]  /*27d10*/  LDL R39, [R1+0xd10] ;  /* 0x000d100001277983 */ /* 0x004ea80000100800 */
[----:B----4-:R-:W4:Y:S04]  /*27d20*/  LDL R38, [R1+0xd14] ;  /* 0x000d140001267983 */ /* 0x010f280000100800 */
[----:B-1----:R-:W4:Y:S04]  /*27d30*/  LDL R37, [R1+0xce8] ;  /* 0x000ce80001257983 */ /* 0x002f280000100800 */
[----:B0-----:R-:W4:Y:S01]  /*27d40*/  LDL R36, [R1+0xcec] ;  /* 0x000cec0001247983 */ /* 0x001f220000100800 */
[----:B------:R-:W-:-:S02]  /*27d50*/  @!P1 IMAD.MOV.U32 R4, RZ, RZ, R45 ;  /* 0x000000ffff049224 */ /* 0x000fc400078e002d */
[----:B------:R-:W-:Y:S01]  /*27d60*/  @!P1 IMAD.MOV.U32 R5, RZ, RZ, R46 ;  /* 0x000000ffff059224 */ /* 0x000fe200078e002e */
[----:B------:R-:W-:Y:S02]  /*27d70*/  PRMT R33, RZ, 0x7610, R33 ;  /* 0x00007610ff217816 */ /* 0x000fe40000000021 */
[----:B------:R-:W-:Y:S02]  /*27d80*/  PRMT R32, RZ, 0x7610, R32 ;  /* 0x00007610ff207816 */ /* 0x000fe40000000020 */
[----:B------:R-:W-:Y:S02]  /*27d90*/  PRMT R31, RZ, 0x7610, R31 ;  /* 0x00007610ff1f7816 */ /* 0x000fe4000000001f */
[----:B------:R-:W-:Y:S01]  /*27da0*/  PRMT R30, RZ, 0x7610, R30 ;  /* 0x00007610ff1e7816 */ /* 0x000fe2000000001e */
[----:B------:R0:W4:Y:S01]  /*27db0*/  @!P1 LDG.E.U16 R34, desc[UR8][R4.64] ;  /* 0x0000000804229981 */ /* 0x000122000c1e1500 */
[----:B------:R-:W-:Y:S02]  /*27dc0*/  PRMT R29, RZ, 0x7610, R29 ;  /* 0x00007610ff1d7816 */ /* 0x000fe4000000001d */
[----:B------:R-:W-:-:S02]  /*27dd0*/  PRMT R28, RZ, 0x7610, R28 ;  /* 0x00007610ff1c7816 */ /* 0x000fc4000000001c */
[----:B------:R-:W-:Y:S02]  /*27de0*/  PRMT R27, RZ, 0x7610, R27 ;  /* 0x00007610ff1b7816 */ /* 0x000fe4000000001b */
[----:B------:R-:W-:Y:S02]  /*27df0*/  PRMT R26, RZ, 0x7610, R26 ;  /* 0x00007610ff1a7816 */ /* 0x000fe4000000001a */
[----:B------:R-:W-:Y:S02]  /*27e00*/  PRMT R25, RZ, 0x7610, R25 ;  /* 0x00007610ff197816 */ /* 0x000fe40000000019 */
[----:B------:R-:W-:Y:S02]  /*27e10*/  PRMT R24, RZ, 0x7610, R24 ;  /* 0x00007610ff187816 */ /* 0x000fe40000000018 */
[----:B------:R-:W-:Y:S02]  /*27e20*/  PRMT R23, RZ, 0x7610, R23 ;  /* 0x00007610ff177816 */ /* 0x000fe40000000017 */
[----:B------:R-:W-:-:S02]  /*27e30*/  PRMT R22, RZ, 0x7610, R22 ;  /* 0x00007610ff167816 */ /* 0x000fc40000000016 */
[----:B------:R-:W-:Y:S01]  /*27e40*/  PRMT R21, RZ, 0x7610, R21 ;  /* 0x00007610ff157816 */ /* 0x000fe20000000015 */
[----:B0-----:R-:W-:Y:S01]  /*27e50*/  @!P1 IMAD.MOV.U32 R4, RZ, RZ, R2 ;  /* 0x000000ffff049224 */ /* 0x001fe200078e0002 */
[----:B------:R-:W-:Y:S01]  /*27e60*/  PRMT R20, RZ, 0x7610, R20 ;  /* 0x00007610ff147816 */ /* 0x000fe20000000014 */
[----:B------:R-:W4:Y:S01]  /*27e70*/  LDL R2, [R1+0xce4] ;  /* 0x000ce40001027983 */ /* 0x000f220000100800 */
[----:B------:R-:W-:-:S03]  /*27e80*/  @!P1 IMAD.MOV.U32 R5, RZ, RZ, R43 ;  /* 0x000000ffff059224 */ /* 0x000fc600078e002b */
[----:B------:R-:W4:Y:S01]  /*27e90*/  LDL R43, [R1+0xce0] ;  /* 0x000ce000012b7983 */ /* 0x000f220000100800 */
[----:B------:R-:W-:Y:S02]  /*27ea0*/  PRMT R19, RZ, 0x7610, R19 ;  /* 0x00007610ff137816 */ /* 0x000fe40000000013 */
[----:B------:R-:W-:Y:S01]  /*27eb0*/  PRMT R18, RZ, 0x7610, R18 ;  /* 0x00007610ff127816 */ /* 0x000fe20000000012 */
[----:B------:R-:W4:Y:S04]  /*27ec0*/  LDL R46, [R1+0xc58] ;  /* 0x000c5800012e7983 */ /* 0x000f280000100800 */
[----:B------:R0:W4:Y:S02]  /*27ed0*/  @!P1 LDG.E.U16 R33, desc[UR8][R4.64] ;  /* 0x0000000804219981 */ /* 0x000124000c1e1500 */
[----:B0-----:R-:W-:-:S02]  /*27ee0*/  @!P1 IMAD.MOV.U32 R4, RZ, RZ, R40 ;  /* 0x000000ffff049224 */ /* 0x001fc400078e0028 */
[----:B------:R-:W-:Y:S01]  /*27ef0*/  @!P1 IMAD.MOV.U32 R5, RZ, RZ, R42 ;  /* 0x000000ffff059224 */ /* 0x000fe200078e002a */
[----:B------:R-:W4:Y:S04]  /*27f00*/  LDL R40, [R1+0xcdc] ;  /* 0x000cdc0001287983 */ /* 0x000f280000100800 */
[----:B------:R-:W4:Y:S04]  /*27f10*/  LDL R42, [R1+0xcd8] ;  /* 0x000cd800012a7983 */ /* 0x000f280000100800 */
[----:B------:R3:W4:Y:S02]  /*27f20*/  @!P1 LDG.E.U16 R32, desc[UR8][R4.64] ;  /* 0x0000000804209981 */ /* 0x000724000c1e1500 */
[----:B---3--:R-:W-:-:S02]  /*27f30*/  @!P1 IMAD.MOV.U32 R5, RZ, RZ, R44 ;  /* 0x000000ffff059224 */ /* 0x008fc400078e002c */
[----:B------:R-:W-:Y:S01]  /*27f40*/  @!P1 IMAD.MOV.U32 R4, RZ, RZ, R41 ;  /* 0x000000ffff049224 */ /* 0x000fe200078e0029 */
[----:B------:R-:W3:Y:S04]  /*27f50*/  LDL R44, [R1+0xca8] ;  /* 0x000ca800012c7983 */ /* 0x000ee80000100800 */
[----:B------:R-:W3:Y:S04]  /*27f60*/  LDL R41, [R1+0xcac] ;  /* 0x000cac0001297983 */ /* 0x000ee80000100800 */
[----:B------:R2:W3:Y:S02]  /*27f70*/  @!P1 LDG.E.U16 R31, desc[UR8][R4.64] ;  /* 0x00000008041f9981 */ /* 0x0004e4000c1e1500 */
[----:B--2---:R-:W-:-:S02]  /*27f80*/  @!P1 IMAD.MOV.U32 R5, RZ, RZ, R39 ;  /* 0x000000ffff059224 */ /* 0x004fc400078e0027 */
[----:B----4-:R-:W-:Y:S01]  /*27f90*/  @!P1 IMAD.MOV.U32 R4, RZ, RZ, R38 ;  /* 0x000000ffff049224 */ /* 0x010fe200078e0026 */
[----:B------:R-:W2:Y:S04]  /*27fa0*/  LDL R39, [R1+0xca0] ;  /* 0x000ca00001277983 */ /* 0x000ea80000100800 */
[----:B------:R-:W4:Y:S04]  /*27fb0*/  LDL R38, [R1+0xca4] ;  /* 0x000ca40001267983 */ /* 0x000f280000100800 */
[----:B------:R0:W4:Y:S02]  /*27fc0*/  @!P1 LDG.E.U16 R30, desc[UR8][R4.64] ;  /* 0x00000008041e9981 */ /* 0x000124000c1e1500 */
[----:B0-----:R-:W-:-:S02]  /*27fd0*/  @!P1 IMAD.MOV.U32 R5, RZ, RZ, R37 ;  /* 0x000000ffff059224 */ /* 0x001fc400078e0025 */
[----:B------:R-:W4:Y:S01]  /*27fe0*/  LDL R37, [R1+0xc68] ;  /* 0x000c680001257983 */ /* 0x000f220000100800 */
[----:B------:R-:W-:-:S03]  /*27ff0*/  @!P1 IMAD.MOV.U32 R4, RZ, RZ, R36 ;  /* 0x000000ffff049224 */ /* 0x000fc600078e0024 */
[----:B------:R-:W4:Y:S04]  /*28000*/  LDL R36, [R1+0xc6c] ;  /* 0x000c6c0001247983 */ /* 0x000f280000100800 */
[----:B------:R0:W4:Y:S02]  /*28010*/  @!P1 LDG.E.U16 R29, desc[UR8][R4.64] ;  /* 0x00000008041d9981 */ /* 0x000124000c1e1500 */
[----:B0-----:R-:W-:Y:S02]  /*28020*/  @!P1 IMAD.MOV.U32 R4, RZ, RZ, R2 ;  /* 0x000000ffff049224 */ /* 0x001fe400078e0002 */
[----:B------:R-:W4:Y:S01]  /*28030*/  LDL R2, [R1+0xc64] ;  /* 0x000c640001027983 */ /* 0x000f220000100800 */
[----:B------:R-:W-:-:S03]  /*28040*/  @!P1 IMAD.MOV.U32 R5, RZ, RZ, R43 ;  /* 0x000000ffff059224 */ /* 0x000fc600078e002b */
[----:B------:R-:W4:Y:S04]  /*28050*/  LDL R43, [R1+0xc60] ;  /* 0x000c6000012b7983 */ /* 0x000f280000100800 */
[----:B------:R0:W4:Y:S02]  /*28060*/  @!P1 LDG.E.U16 R28, desc[UR8][R4.64] ;  /* 0x00000008041c9981 */ /* 0x000124000c1e1500 */
[----:B0-----:R-:W-:Y:S02]  /*28070*/  @!P1 IMAD.MOV.U32 R4, RZ, RZ, R40 ;  /* 0x000000ffff049224 */ /* 0x001fe400078e0028 */
        /* <DEDUP_REMOVED lines=47> */
[----:B------:R0:W-:Y:S04]  /*28370*/  STL [R1+0x13f4], R61 ;  /* 0x0013f43d01007387 */ /* 0x0001e80000100800 */
[----:B------:R1:W4:Y:S01]  /*28380*/  @!P1 LDG.E.U16 R18, desc[UR8][R4.64] ;  /* 0x0000000804129981 */ /* 0x000322000c1e1500 */
[----:B------:R-:W-:Y:S01]  /*28390*/  PRMT R17, RZ, 0x7610, R17 ;  /* 0x00007610ff117816 */ /* 0x000fe20000000011 */
[----:B-1----:R-:W-:Y:S02]  /*283a0*/  @!P1 IMAD.MOV.U32 R5, RZ, RZ, R61 ;  /* 0x000000ffff059224 */ /* 0x002fe400078e003d */
[----:B0-----:R-:W4:Y:S04]  /*283b0*/  LDL.LU R61, [R1+0x1374] ;  /* 0x00137400013d7983 */ /* 0x001f280000300800 */
[----:B------:R-:W4:Y:S01]  /*283c0*/  LDL R45, [R1+0xc50] ;  /* 0x000c5000012d7983 */ /* 0x000f220000100800 */
[----:B------:R-:W-:-:S03]  /*283d0*/  @!P1 IMAD.MOV.U32 R4, RZ, RZ, R42 ;  /* 0x000000ffff049224 */ /* 0x000fc600078e002a */
[----:B------:R-:W4:Y:S04]  /*283e0*/  LDL R43, [R1+0xc18] ;  /* 0x000c1800012b7983 */ /* 0x000f280000100800 */
[----:B------:R-:W4:Y:S04]  /*283f0*/  LDL R42, [R1+0xc1c] ;  /* 0x000c1c00012a7983 */ /* 0x000f280000100800 */
[----:B------:R0:W4:Y:S01]  /*28400*/  @!P1 LDG.E.U16 R17, desc[UR8][R4.64] ;  /* 0x0000000804119981 */ /* 0x000122000c1e1500 */
[----:B------:R-:W-:Y:S02]  /*28410*/  PRMT R16, RZ, 0x7610, R16 ;  /* 0x00007610ff107816 */ /* 0x000fe40000000010 */
[----:B------:R-:W-:Y:S01]  /*28420*/  PRMT R15, RZ, 0x7610, R15 ;  /* 0x00007610ff0f7816 */ /* 0x000fe2000000000f */
[----:B0-----:R-:W-:-:S02]  /*28430*/  @!P1 IMAD.MOV.U32 R4, RZ, RZ, R40 ;  /* 0x000000ffff049224 */ /* 0x001fc400078e0028 */
[----:B------:R-:W4:Y:S01]  /*28440*/  LDL R40, [R1+0xc14] ;  /* 0x000c140001287983 */ /* 0x000f220000100800 */
[----:B------:R-:W-:Y:S01]  /*28450*/  PRMT R14, RZ, 0x7610, R14 ;  /* 0x00007610ff0e7816 */ /* 0x000fe2000000000e */
[----:B---3--:R-:W-:Y:S02]  /*28460*/  @!P1 IMAD.MOV.U32 R5, RZ, RZ, R41 ;  /* 0x000000ffff059224 */ /* 0x008fe400078e0029 */
        /* <DEDUP_REMOVED lines=14> */
[----:B------:R-:W-:Y:S01]  /*28550*/  PRMT R13, RZ, 0x7610, R13 ;  /* 0x00007610ff0d7816 */ /* 0x000fe2000000000d */
[----:B------:R-:W-:Y:S01]  /*28560*/  @!P1 IMAD.MOV.U32 R5, RZ, RZ, R46 ;  /* 0x000000ffff059224 */ /* 0x000fe200078e002e */
[----:B------:R-:W-:-:S04]  /*28570*/  PRMT R12, RZ, 0x7610, R12 ;  /* 0x00007610ff0c7816 */ /* 0x000fc8000000000c */
[----:B------:R0:W4:Y:S01]  /*28580*/  @!P1 LDG.E.U16 R13, desc[UR8][R4.64] ;  /* 0x00000008040d9981 */ /* 0x000122000c1e1500 */
[----:B------:R-:W-:Y:S01]  /*28590*/  PRMT R11, RZ, 0x7610, R11 ;  /* 0x00007610ff0b7816 */ /* 0x000fe2000000000b */
[----:B0-----:R-:W-:Y:S02]  /*285a0*/  @!P1 IMAD.MOV.U32 R4, RZ, RZ, R44 ;  /* 0x000000ffff049224 */ /* 0x001fe400078e002c */
[----:B------:R-:W-:-:S05]  /*285b0*/  @!P1 IMAD.MOV.U32 R5, RZ, RZ, R45 ;  /* 0x000000ffff059224 */ /* 0x000fca00078e002d */
[----:B------:R0:W4:Y:S01]  /*285c0*/  @!P1 LDG.E.U16 R12, desc[UR8][R4.64] ;  /* 0x00000008040c9981 */ /* 0x000122000c1e1500 */
[----:B------:R-:W-:Y:S01]  /*285d0*/  PRMT R10, RZ, 0x7610, R10 ;  /* 0x00007610ff0a7816 */ /* 0x000fe2000000000a */
[----:B0-----:R-:W-:Y:S02]  /*285e0*/  @!P1 IMAD.MOV.U32 R4, RZ, RZ, R42 ;  /* 0x000000ffff049224 */ /* 0x001fe400078e002a */
[----:B------:R-:W-:-:S05]  /*285f0*/  @!P1 IMAD.MOV.U32 R5, RZ, RZ, R43 ;  /* 0x000000ffff059224 */ /* 0x000fca00078e002b */
[----:B------:R0:W4:Y:S01]  /*28600*/  @!P1 LDG.E.U16 R11, desc[UR8][R4.64] ;  /* 0x00000008040b9981 */ /* 0x000122000c1e1500 */
[----:B------:R-:W-:Y:S01]  /*28610*/  PRMT R9, RZ, 0x7610, R9 ;  /* 0x00007610ff097816 */ /* 0x000fe20000000009 */
[----:B0-----:R-:W-:Y:S01]  /*28620*/  @!P1 IMAD.MOV.U32 R4, RZ, RZ, R40 ;  /* 0x000000ffff049224 */ /* 0x001fe200078e0028 */
[----:B------:R-:W0:Y:S01]  /*28630*/  S2R R60, SR_TID.X ;  /* 0x00000000003c7919 */ /* 0x000e220000002100 */
[----:B------:R-:W-:Y:S01]  /*28640*/  PRMT R8, RZ, 0x7610, R8 ;  /* 0x00007610ff087816 */ /* 0x000fe20000000008 */
[----:B------:R0:W-:Y:S04]  /*28650*/  STL [R1+0x13f8], R61 ;  /* 0x0013f83d01007387 */ /* 0x0001e80000100800 */
[----:B------:R1:W-:Y:S01]  /*28660*/  STL [R1+0x13fc], R3 ;  /* 0x0013fc0301007387 */ /* 0x0003e20000100800 */
[----:B------:R-:W-:Y:S01]  /*28670*/  PRMT R7, RZ, 0x7610, R7 ;  /* 0x00007610ff077816 */ /* 0x000fe20000000007 */
[----:B---3--:R-:W-:-:S05]  /*28680*/  @!P1 IMAD.MOV.U32 R5, RZ, RZ, R41 ;  /* 0x000000ffff059224 */ /* 0x008fca00078e0029 */
[----:B------:R2:W3:Y:S02]  /*28690*/  @!P1 LDG.E.U16 R10, desc[UR8][R4.64] ;  /* 0x00000008040a9981 */ /* 0x0004e4000c1e1500 */
[----:B--2---:R-:W-:Y:S02]  /*286a0*/  @!P1 IMAD.MOV.U32 R5, RZ, RZ, R39 ;  /* 0x000000ffff059224 */ /* 0x004fe400078e0027 */
[----:B----4-:R-:W-:-:S05]  /*286b0*/  @!P1 IMAD.MOV.U32 R4, RZ, RZ, R38 ;  /* 0x000000ffff049224 */ /* 0x010fca00078e0026 */
[----:B------:R2:W4:Y:S02]  /*286c0*/  @!P1 LDG.E.U16 R9, desc[UR8][R4.64] ;  /* 0x0000000804099981 */ /* 0x000524000c1e1500 */
[----:B--2---:R-:W-:Y:S02]  /*286d0*/  @!P1 IMAD.MOV.U32 R4, RZ, RZ, R37 ;  /* 0x000000ffff049224 */ /* 0x004fe400078e0025 */
[----:B------:R-:W-:-:S05]  /*286e0*/  @!P1 IMAD.MOV.U32 R5, RZ, RZ, R61 ;  /* 0x000000ffff059224 */ /* 0x000fca00078e003d */
[----:B------:R2:W3:Y:S02]  /*286f0*/  @!P1 LDG.E.U16 R8, desc[UR8][R4.64] ;  /* 0x0000000804089981 */ /* 0x0004e4000c1e1500 */
[----:B--2---:R-:W-:Y:S02]  /*28700*/  @!P1 IMAD.MOV.U32 R4, RZ, RZ, R36 ;  /* 0x000000ffff049224 */ /* 0x004fe400078e0024 */
        /* <DEDUP_REMOVED lines=18> */
[----:B------:R-:W-:-:S03]  /*28830*/  @!P1 IMAD.MOV.U32 R5, RZ, RZ, R3 ;  /* 0x000000ffff059224 */ /* 0x000fc600078e0003 */
[----:B------:R-:W4:Y:S04]  /*28840*/  LDL.LU R54, [R1+0x60] ;  /* 0x0000600001367983 */ /* 0x000f280000300800 */
[----:B------:R-:W4:Y:S04]  /*28850*/  LDL.LU R55, [R1+0x54] ;  /* 0x0000540001377983 */ /* 0x000f280000300800 */
[----:B------:R-:W4:Y:S04]  /*28860*/  LDL.LU R56, [R1+0x50] ;  /* 0x0000500001387983 */ /* 0x000f280000300800 */
[----:B------:R-:W4:Y:S04]  /*28870*/  LDL.LU R57, [R1+0x44] ;  /* 0x0000440001397983 */ /* 0x000f280000300800 */
[----:B------:R-:W4:Y:S04]  /*28880*/  LDL.LU R58, [R1+0x40] ;  /* 0x00004000013a7983 */ /* 0x000f280000300800 */
[----:B------:R1:W4:Y:S01]  /*28890*/  @!P1 LDG.E.U16 R7, desc[UR8][R4.64] ;  /* 0x0000000804079981 */ /* 0x000322000c1e1500 */
[----:B0-----:R-:W-:-:S03]  /*288a0*/  LOP3.LUT R61, R60, 0x1f, RZ, 0xc0, !PT ;  /* 0x0000001f3c3d7812 */ /* 0x001fc600078ec0ff */
[----:B------:R-:W4:Y:S04]  /*288b0*/  LDL.LU R59, [R1+0x34] ;  /* 0x00003400013b7983 */ /* 0x000f280000300800 */
[----:B------:R-:W4:Y:S01]  /*288c0*/  LDL.LU R60, [R1+0x30] ;  /* 0x00003000013c7983 */ /* 0x000f220000300800 */
[----:B-1----:R-:W-:-:S03]  /*288d0*/  @!P1 IMAD.MOV.U32 R4, RZ, RZ, R2 ;  /* 0x000000ffff049224 */ /* 0x002fc600078e0002 */
[----:B------:R-:W4:Y:S01]  /*288e0*/  LDL.LU R2, [R1+0x24] ;  /* 0x0000240001027983 */ /* 0x000f220000300800 */
[----:B------:R-:W-:Y:S01]  /*288f0*/  PRMT R6, RZ, 0x7610, R6 ;  /* 0x00007610ff067816 */ /* 0x000fe20000000006 */
[----:B------:R-:W-:Y:S02]  /*28900*/  @!P1 IMAD.MOV.U32 R5, RZ, RZ, R0 ;  /* 0x000000ffff059224 */ /* 0x000fe400078e0000 */
[----:B------:R-:W4:Y:S04]  /*28910*/  LDL.LU R3, [R1+0x10] ;  /* 0x0000100001037983 */ /* 0x000f280000300800 */
[----:B------:R0:W4:Y:S04]  /*28920*/  @!P1 LDG.E.U16 R6, desc[UR8][R4.64] ;  /* 0x0000000804069981 */ /* 0x000128000c1e1500 */
[----:B------:R1:W-:Y:S01]  /*28930*/  STL [R1+0x1400], R0 ;  /* 0x0014000001007387 */ /* 0x0003e20000100800 */
[----:B0-----:R-:W-:-:S03]  /*28940*/  IMAD.SHL.U32 R5, R61, 0x2, RZ ;  /* 0x000000023d057824 */ /* 0x001fc600078e00ff */
[----:B-1----:R-:W4:Y:S04]  /*28950*/  LDL.LU R0, [R1+0x14] ;  /* 0x0000140001007983 */ /* 0x002f280000300800 */
[----:B------:R-:W4:Y:S01]  /*28960*/  LDL.LU R4, [R1+0x20] ;  /* 0x0000200001047983 */ /* 0x000f220000300800 */
[----:B------:R-:W-:-:S05]  /*28970*/  LOP3.LUT R5, R5, 0x20, RZ, 0x3c, !PT ;  /* 0x0000002005057812 */ /* 0x000fca00078e3cff */
[----:B--2---:R0:W-:Y:S04]  /*28980*/  STS.U16 [R5+UR5+0x740], R36 ;  /* 0x0007402405007988 */ /* 0x0041e80008000405 */
[----:B---3--:R1:W-:Y:S04]  /*28990*/  STS.U16 [R5+UR5+0x900], R37 ;  /* 0x0009002505007988 */ /* 0x0083e80008000405 */
[----:B----4-:R2:W-:Y:S04]  /*289a0*/  STS.U16 [R5+UR5+0x940], R38 ;  /* 0x0009402605007988 */ /* 0x0105e80008000405 */
[----:B------:R3:W-:Y:S04]  /*289b0*/  STS.U16 [R5+UR5+0xb00], R39 ;  /* 0x000b002705007988 */ /* 0x0007e80008000405 */
[----:B------:R4:W-:Y:S04]  /*289c0*/  STS.U16 [R5+UR5+0xb40], R40 ;  /* 0x000b402805007988 */ /* 0x0009e80008000405 */
[----:B------:R2:W-:Y:S04]  /*289d0*/  STS.U16 [R5+UR5+0xd00], R41 ;  /* 0x000d002905007988 */ /* 0x0005e80008000405 */
[----:B0-----:R-:W4:Y:S04]  /*289e0*/  LDL.LU R36, [R1+0x1e88] ;  /* 0x001e880001247983 */ /* 0x001f280000300800 */
[----:B-1----:R-:W4:Y:S04]  /*289f0*/  LDL.LU R37, [R1+0x1e84] ;  /* 0x001e840001257983 */ /* 0x002f280000300800 */
[----:B--2---:R-:W2:Y:S04]  /*28a00*/  LDL.LU R38, [R1+0x1e80] ;  /* 0x001e800001267983 */ /* 0x004ea80000300800 */
[----:B---3--:R-:W3:Y:S04]  /*28a10*/  LDL.LU R39, [R1+0x1e7c] ;  /* 0x001e7c0001277983 */ /* 0x008ee80000300800 */
[----:B----4-:R-:W4:Y:S04]  /*28a20*/  LDL.LU R40, [R1+0x1e78] ;  /* 0x001e780001287983 */ /* 0x010f280000300800 */
[----:B------:R-:W2:Y:S04]  /*28a30*/  LDL.LU R41, [R1+0x1e74] ;  /* 0x001e740001297983 */ /* 0x000ea80000300800 */
[----:B------:R0:W-:Y:S04]  /*28a40*/  STS.U16 [R5+UR5+0xd40], R42 ;  /* 0x000d402a05007988 */ /* 0x0001e80008000405 */
[----:B------:R1:W-:Y:S04]  /*28a50*/  STS.U16 [R5+UR5+0xf00], R43 ;  /* 0x000f002b05007988 */ /* 0x0003e80008000405 */
[----:B------:R0:W-:Y:S04]  /*28a60*/  STS.U16 [R5+UR5+0xf40], R44 ;  /* 0x000f402c05007988 */ /* 0x0001e80008000405 */
[----:B------:R0:W-:Y:S04]  /*28a70*/  STS.U16 [R5+UR5+0x1100], R45 ;  /* 0x0011002d05007988 */ /* 0x0001e80008000405 */
[----:B------:R1:W-:Y:S04]  /*28a80*/  STS.U16 [R5+UR5+0x1140], R46 ;  /* 0x0011402e05007988 */ /* 0x0003e80008000405 */
[----:B------:R1:W-:Y:S04]  /*28a90*/  STS.U16 [R5+UR5+0x1300], R47 ;  /* 0x0013002f05007988 */ /* 0x0003e80008000405 */
[----:B0-----:R-:W2:Y:S04]  /*28aa0*/  LDL.LU R42, [R1+0x1e70] ;  /* 0x001e7000012a7983 */ /* 0x001ea80000300800 */
[----:B-1----:R-:W2:Y:S04]  /*28ab0*/  LDL.LU R43, [R1+0x1e6c] ;  /* 0x001e6c00012b7983 */ /* 0x002ea80000300800 */
[----:B------:R-:W2:Y:S04]  /*28ac0*/  LDL.LU R44, [R1+0x1e68] ;  /* 0x001e6800012c7983 */ /* 0x000ea80000300800 */
[----:B------:R-:W2:Y:S04]  /*28ad0*/  LDL.LU R45, [R1+0x1e64] ;  /* 0x001e6400012d7983 */ /* 0x000ea80000300800 */
[----:B------:R-:W2:Y:S04]  /*28ae0*/  LDL.LU R46, [R1+0x1e60] ;  /* 0x001e6000012e7983 */ /* 0x000ea80000300800 */
        /* <DEDUP_REMOVED lines=27> */
[----:B0-----:R-:W2:Y:S04]  /*28ca0*/  LDL.LU R60, [R1+0x1e28] ;  /* 0x001e2800013c7983 */ /* 0x001ea80000300800 */
[----:B-1----:R-:W2:Y:S04]  /*28cb0*/  LDL.LU R2, [R1+0x1e24] ;  /* 0x001e240001027983 */ /* 0x002ea80000300800 */
[----:B------:R-:W-:Y:S04]  /*28cc0*/  STS.U16 [R5+UR5+0x2140], R4 ;  /* 0x0021400405007988 */ /* 0x000fe80008000405 */
[----:B------:R-:W-:Y:S04]  /*28cd0*/  STS.U16 [R5+UR5+0x2300], R0 ;  /* 0x0023000005007988 */ /* 0x000fe80008000405 */
[----:B------:R-:W-:Y:S01]  /*28ce0*/  STS.U16 [R5+UR5+0x2340], R3 ;  /* 0x0023400305007988 */ /* 0x000fe20008000405 */
[----:B------:R-:W-:-:S03]  /*28cf0*/  IMAD.SHL.U32 R61, R61, 0x2, RZ ;  /* 0x000000023d3d7824 */ /* 0x000fc600078e00ff */
[----:B--2---:R0:W-:Y:S04]  /*28d00*/  STS.U16 [R5+UR5+0x2500], R2 ;  /* 0x0025000205007988 */ /* 0x0041e80008000405 */
[----:B------:R1:W-:Y:S04]  /*28d10*/  STS.U16 [R5+UR5+0x2540], R60 ;  /* 0x0025403c05007988 */ /* 0x0003e80008000405 */
[----:B0-----:R-:W2:Y:S04]  /*28d20*/  LDL.LU R2, [R1+0x1e20] ;  /* 0x001e200001027983 */ /* 0x001ea80000300800 */
[----:B------:R-:W2:Y:S04]  /*28d30*/  LDL.LU R0, [R1+0x108] ;  /* 0x0001080001007983 */ /* 0x000ea80000300800 */
[----:B------:R-:W3:Y:S04]  /*28d40*/  LDL.LU R3, [R1+0x104] ;  /* 0x0001040001037983 */ /* 0x000ee80000300800 */
[----:B-1----:R-:W3:Y:S04]  /*28d50*/  LDL.LU R60, [R1+0x100] ;  /* 0x00010000013c7983 */ /* 0x002ee80000300800 */
        /* <DEDUP_REMOVED lines=9> */
[----:B----4-:R-:W-:Y:S04]  /*28df0*/  STS.U16 [R5+UR5+0x2f40], R40 ;  /* 0x002f402805007988 */ /* 0x010fe80008000405 */
        /* <DEDUP_REMOVED lines=12> */
[----:B------:R-:W-:-:S03]  /*28ec0*/  LOP3.LUT R61, R61, 0x30, RZ, 0x3c, !PT ;  /* 0x000000303d3d7812 */ /* 0x000fc600078e3cff */
[----:B------:R-:W-:Y:S04]  /*28ed0*/  STS.U16 [R5+UR5+0x3d00], R20 ;  /* 0x003d001405007988 */ /* 0x000fe80008000405 */
[----:B------:R-:W-:Y:S04]  /*28ee0*/  STS.U16 [R5+UR5+0x3d40], R19 ;  /* 0x003d401305007988 */ /* 0x000fe80008000405 */
[----:B------:R-:W-:Y:S04]  /*28ef0*/  STS.U16 [R5+UR5+0x3f00], R18 ;  /* 0x003f001205007988 */ /* 0x000fe80008000405 */
[----:B------:R-:W-:Y:S04]  /*28f00*/  STS.U16 [R5+UR5+0x3f40], R17 ;  /* 0x003f401105007988 */ /* 0x000fe80008000405 */
[----:B--2---:R-:W-:Y:S04]  /*28f10*/  STS.U16 [R61+UR5+0x180], R0 ;  /* 0x000180003d007988 */ /* 0x004fe80008000405 */
[----:B---3--:R-:W-:Y:S04]  /*28f20*/  STS.U16 [R61+UR5+0x1c0], R3 ;  /* 0x0001c0033d007988 */ /* 0x008fe80008000405 */
[----:B------:R0:W-:Y:S04]  /*28f30*/  STS.U16 [R61+UR5+0x380], R60 ;  /* 0x0003803c3d007988 */ /* 0x0001e80008000405 */
[----:B0-----:R-:W2:Y:S04]  /*28f40*/  LDL.LU R60, [R1+0xfc] ;  /* 0x0000fc00013c7983 */ /* 0x001ea80000300800 */
[----:B------:R-:W3:Y:S04]  /*28f50*/  LDL.LU R17, [R1+0xf8] ;  /* 0x0000f80001117983 */ /* 0x000ee80000300800 */
[----:B------:R-:W4:Y:S04]  /*28f60*/  LDL.LU R18, [R1+0xf4] ;  /* 0x0000f40001127983 */ /* 0x000f280000300800 */
        /* <DEDUP_REMOVED lines=28> */
[----:B--2---:R0:W-:Y:S04]  /*29130*/  STS.U16 [R61+UR5+0x3c0], R60 ;  /* 0x0003c03c3d007988 */ /* 0x0041e80008000405 */
[----:B0-----:R-:W2:Y:S04]  /*29140*/  LDL.LU R60, [R1+0x1e1c] ;  /* 0x001e1c00013c7983 */ /* 0x001ea80000300800 */
[----:B---3--:R-:W-:Y:S04]  /*29150*/  STS.U16 [R61+UR5+0x580], R17 ;  /* 0x000580113d007988 */ /* 0x008fe80008000405 */
        /* <DEDUP_REMOVED lines=29> */
[----:B--2---:R0:W-:Y:S04]  /*29330*/  STS.U16 [R61+UR5+0x2380], R60 ;  /* 0x0023803c3d007988 */ /* 0x0041e80008000405 */
[----:B0-----:R-:W2:Y:S04]  /*29340*/  LDL.LU R60, [R1+0x1e18] ;  /* 0x001e1800013c7983 */ /* 0x001ea80000300800 */
[----:B------:R0:W-:Y:S04]  /*29350*/  STS.U16 [R61+UR5+0x23c0], R2 ;  /* 0x0023c0023d007988 */ /* 0x0001e80008000405 */
[----:B------:R-:W3:Y:S04]  /*29360*/  LDL R18, [R1+0x13e8] ;  /* 0x0013e80001127983 */ /* 0x000ee80000100800 */
[----:B------:R-:W4:Y:S04]  /*29370*/  LDL R17, [R1+0x13e4] ;  /* 0x0013e40001117983 */ /* 0x000f280000100800 */
[----:B------:R-:W3:Y:S04]  /*29380*/  LDL R3, [R1+0x13e0] ;  /* 0x0013e00001037983 */ /* 0x000ee80000100800 */
[----:B0-----:R-:W3:Y:S04]  /*29390*/  LDL R2, [R1+0x9d8] ;  /* 0x0009d80001027983 */ /* 0x001ee80000100800 */
[----:B------:R-:W-:Y:S04]  /*293a0*/  STS.U16 [R61+UR5+0x2580], R59 ;  /* 0x0025803b3d007988 */ /* 0x000fe80008000405 */
[----:B------:R0:W-:Y:S04]  /*293b0*/  STS.U16 [R61+UR5+0x25c0], R58 ;  /* 0x0025c03a3d007988 */ /* 0x0001e80008000405 */
[----:B------:R-:W3:Y:S04]  /*293c0*/  LDL.LU.64 R56, [R1+0x920] ;  /* 0x0009200001387983 */ /* 0x000ee80000300a00 */
[----:B0-----:R-:W3:Y:S04]  /*293d0*/  LDL.LU.64 R58, [R1+0x928] ;  /* 0x00092800013a7983 */ /* 0x001ee80000300a00 */
        /* <DEDUP_REMOVED lines=26> */
[----:B------:R-:W-:Y:S06]  /*29580*/  BAR.SYNC.DEFER_BLOCKING 0x0 ;  /* 0x0000000000007b1d */ /* 0x000fec0000010000 */
[----:B--2---:R-:W0:Y:S04]  /*29590*/  LDSM.16.M88.4 R8, [R60+UR5] ;  /* 0x000000053c08783b */ /* 0x004e280008000200 */
[----:B------:R-:W1:Y:S04]  /*295a0*/  LDSM.16.M88.4 R48, [R60+UR5+0x200] ;  /* 0x000200053c30783b */ /* 0x000e680008000200 */
[----:B------:R-:W2:Y:S04]  /*295b0*/  LDSM.16.M88.4 R40, [R60+UR5+0x400] ;  /* 0x000400053c28783b */ /* 0x000ea80008000200 */
[----:B----4-:R-:W-:Y:S04]  /*295c0*/  LDSM.16.MT88.4 R12, [R17+UR5+0x4000] ;  /* 0x00400005110c783b */ /* 0x010fe80008004200 */
[----:B------:R-:W-:Y:S04]  /*295d0*/  LDSM.16.M88.4 R32, [R60+UR5+0x600] ;  /* 0x000600053c20783b */ /* 0x000fe80008000200 */
[----:B------:R-:W-:Y:S04]  /*295e0*/  LDSM.16.M88.4 R24, [R60+UR5+0x800] ;  /* 0x000800053c18783b */ /* 0x000fe80008000200 */
[----:B------:R-:W-:Y:S04]  /*295f0*/  LDSM.16.M88.4 R20, [R60+UR5+0xa00] ;  /* 0x000a00053c14783b */ /* 0x000fe80008000200 */
[----:B---3--:R-:W3:Y:S04]  /*29600*/  LDSM.16.MT88.4 R4, [R2+UR5+0x4000] ;  /* 0x004000050204783b */ /* 0x008ee80008004200 */
[----:B------:R4:W-:Y:S04]  /*29610*/  STL [R1+0x1b40], R2 ;  /* 0x001b400201007387 */ /* 0x0009e80000100800 */
[----:B0-----:R-:W-:Y:S01]  /*29620*/  STL.64 [R1+0x158], R10 ;  /* 0x0001580a01007387 */ /* 0x001fe20000100a00 */
[----:B----4-:R-:W-:-:S02]  /*29630*/  IMAD.MOV.U32 R2, RZ, RZ, R8 ;  /* 0x000000ffff027224 */ /* 0x010fc400078e0008 */
[----:B------:R-:W-:Y:S01]  /*29640*/  IMAD.MOV.U32 R0, RZ, RZ, R9 ;  /* 0x000000ffff007224 */ /* 0x000fe200078e0009 */
[----:B------:R-:W4:Y:S04]  /*29650*/  LDL.LU.64 R44, [R1+0x1b0] ;  /* 0x0001b000012c7983 */ /* 0x000f280000300a00 */
[----:B------:R-:W4:Y:S04]  /*29660*/  LDL.LU.64 R46, [R1+0x1b8] ;  /* 0x0001b800012e7983 */ /* 0x000f280000300a00 */
[----:B-1----:R-:W-:Y:S04]  /*29670*/  STL.64 [R1+0x148], R50 ;  /* 0x0001483201007387 */ /* 0x002fe80000100a00 */
[----:B------:R0:W-:Y:S04]  /*29680*/  STL.64 [R1+0x1e00], R48 ;  /* 0x001e003001007387 */ /* 0x0001e80000100a00 */
[----:B------:R-:W4:Y:S01]  /*29690*/  LDSM.16.MT88.4 R8, [R18+UR5+0x4000] ;  /* 0x004000051208783b */ /* 0x000f220008004200 */
[----:B0-----:R-:W-:-:S02]  /*296a0*/  IMAD.MOV.U32 R48, RZ, RZ, R2 ;  /* 0x000000ffff307224 */ /* 0x001fc400078e0002 */
[----:B------:R-:W-:Y:S01]  /*296b0*/  IMAD.MOV.U32 R49, RZ, RZ, R0 ;  /* 0x000000ffff317224 */ /* 0x000fe200078e0000 */
[----:B--2---:R-:W-:Y:S04]  /*296c0*/  STL.64 [R1+0x130], R40 ;  /* 0x0001302801007387 */ /* 0x004fe80000100a00 */
[----:B------:R-:W0:Y:S02]  /*296d0*/  LDSM.16.MT88.4 R16, [R3+UR5+0x4000] ;  /* 0x004000050310783b */ /* 0x000e240008004200 */
[----:B---3--:R-:W-:Y:S02]  /*296e0*/  HMMA.16816.F32 R28, R4, R48, R56 ;  /* 0x00000030041c723c */ /* 0x008fe40000001838 */
[----:B------:R-:W-:Y:S04]  /*296f0*/  STL.64 [R1+0x138], R42 ;  /* 0x0001382a01007387 */ /* 0x000fe80000100a00 */
[----:B------:R-:W-:-:S13]  /*29700*/  STL.64 [R1+0x1df8], R40 ;  /* 0x001df82801007387 */ /* 0x000fda0000100a00 */
[----:B------:R-:W-:Y:S04]  /*29710*/  STL [R1+0x920], R28 ;  /* 0x0009201c01007387 */ /* 0x000fe80000100800 */
[----:B------:R-:W2:Y:S04]  /*29720*/  LDL.LU.64 R36, [R1+0x190] ;  /* 0x0001900001247983 */ /* 0x000ea80000300a00 */
[----:B------:R-:W2:Y:S04]  /*29730*/  LDL.LU.64 R38, [R1+0x198] ;  /* 0x0001980001267983 */ /* 0x000ea80000300a00 */
[----:B------:R-:W-:Y:S04]  /*29740*/  STL.64 [R1+0x1e10], R6 ;  /* 0x001e100601007387 */ /* 0x000fe80000100a00 */
[----:B------:R1:W-:Y:S04]  /*29750*/  STL.64 [R1+0x1e08], R4 ;  /* 0x001e080401007387 */ /* 0x0003e80000100a00 */
[----:B-1----:R-:W0:Y:S04]  /*29760*/  LDL.LU.64 R4, [R1+0x170] ;  /* 0x0001700001047983 */ /* 0x002e280000300a00 */
[----:B------:R-:W0:Y:S04]  /*29770*/  LDL.LU.64 R6, [R1+0x178] ;  /* 0x0001780001067983 */ /* 0x000e280000300a00 */
[----:B------:R-:W3:Y:S01]  /*29780*/  LDL.LU.64 R40, [R1+0x570] ;  /* 0x0005700001287983 */ /* 0x000ee20000300a00 */
[----:B------:R-:W-:-:S03]  /*29790*/  IMAD.MOV.U32 R61, RZ, RZ, R29 ;  /* 0x000000ffff3d7224 */ /* 0x000fc600078e001d */
[----:B------:R-:W3:Y:S01]  /*297a0*/  LDL.LU.64 R42, [R1+0x578] ;  /* 0x00057800012a7983 */ /* 0x000ee20000300a00 */
[----:B------:R-:W-:Y:S02]  /*297b0*/  IMAD.MOV.U32 R3, RZ, RZ, R30 ;  /* 0x000000ffff037224 */ /* 0x000fe400078e001e */
[----:B------:R-:W-:Y:S01]  /*297c0*/  IMAD.MOV.U32 R0, RZ, RZ, R31 ;  /* 0x000000ffff007224 */ /* 0x000fe200078e001f */
[----:B------:R-:W3:Y:S04]  /*297d0*/  LDL.LU.64 R28, [R1+0x1a0] ;  /* 0x0001a000011c7983 */ /* 0x000ee80000300a00 */
[----:B------:R-:W3:Y:S04]  /*297e0*/  LDL.LU.64 R30, [R1+0x1a8] ;  /* 0x0001a800011e7983 */ /* 0x000ee80000300a00 */
[----:B------:R-:W-:Y:S04]  /*297f0*/  STL.64 [R1+0x120], R32 ;  /* 0x0001202001007387 */ /* 0x000fe80000100a00 */
[----:B------:R-:W-:Y:S04]  /*29800*/  STL.64 [R1+0x128], R34 ;  /* 0x0001282201007387 */ /* 0x000fe80000100a00 */
[----:B------:R-:W-:Y:S04]  /*29810*/  STL.64 [R1+0x110], R24 ;  /* 0x0001101801007387 */ /* 0x000fe80000100a00 */
[----:B------:R-:W-:Y:S04]  /*29820*/  STL.64 [R1+0x118], R26 ;  /* 0x0001181a01007387 */ /* 0x000fe80000100a00 */
[----:B------:R-:W-:Y:S04]  /*29830*/  STL.64 [R1+0x100], R20 ;  /* 0x0001001401007387 */ /* 0x000fe80000100a00 */
[----:B------:R-:W-:Y:S04]  /*29840*/  STL.64 [R1+0x108], R22 ;  /* 0x0001081601007387 */ /* 0x000fe80000100a00 */
[----:B------:R-:W-:Y:S04]  /*29850*/  STL [R1+0x1b4c], R0 ;  /* 0x001b4c0001007387 */ /* 0x000fe80000100800 */
[----:B------:R-:W-:Y:S04]  /*29860*/  STL [R1+0x1b48], R3 ;  /* 0x001b480301007387 */ /* 0x000fe80000100800 */
[----:B------:R-:W-:Y:S04]  /*29870*/  STL [R1+0x1b44], R61 ;  /* 0x001b443d01007387 */ /* 0x000fe80000100800 */
[----:B------:R-:W3:Y:S04]  /*29880*/  LDL.LU.64 R56, [R1+0x180] ;  /* 0x0001800001387983 */ /* 0x000ee80000300a00 */
[----:B------:R-:W3:Y:S01]  /*29890*/  LDL.LU.64 R58, [R1+0x188] ;  /* 0x00018800013a7983 */ /* 0x000ee20000300a00 */
[----:B----4-:R-:W-:-:S15]  /*298a0*/  HMMA.16816.F32 R44, R8, R48, R44 ;  /* 0x00000030082c723c */ /* 0x010fde000000182c */
[----:B------:R-:W-:-:S04]  /*298b0*/  NOP ;  /* 0x0000000000007918 */ /* 0x000fc80000000000 */
[----:B------:R1:W-:Y:S04]  /*298c0*/  STL.64 [R1+0x910], R44 ;  /* 0x0009102c01007387 */ /* 0x0003e80000100a00 */
[----:B------:R4:W-:Y:S04]  /*298d0*/  STL.64 [R1+0x918], R46 ;  /* 0x0009182e01007387 */ /* 0x0009e80000100a00 */
[----:B------:R-:W3:Y:S04]  /*298e0*/  LDL.LU.64 R52, [R1+0x160] ;  /* 0x0001600001347983 */ /* 0x000ee80000300a00 */
[----:B------:R-:W3:Y:S01]  /*298f0*/  LDL.LU.64 R54, [R1+0x168] ;  /* 0x0001680001367983 */ /* 0x000ee20000300a00 */
[-C--:B--2---:R-:W-:Y:S08]  /*29900*/  HMMA.16816.F32 R36, R12, R48.reuse, R36 ;  /* 0x000000300c24723c */ /* 0x084ff00000001824 */
[----:B0-----:R-:W-:Y:S11]  /*29910*/  HMMA.16816.F32 R48, R16, R48, R4 ;  /* 0x000000301030723c */ /* 0x001ff60000001804 */
[----:B------:R0:W-:Y:S04]  /*29920*/  STL.64 [R1+0x930], R36 ;  /* 0x0009302401007387 */ /* 0x0001e80000100a00 */
[----:B------:R2:W-:Y:S04]  /*29930*/  STL.64 [R1+0x938], R38 ;  /* 0x0009382601007387 */ /* 0x0005e80000100a00 */
[----:B-1----:R-:W3:Y:S04]  /*29940*/  LDL.LU.64 R44, [R1+0x9c0] ;  /* 0x0009c000012c7983 */ /* 0x002ee80000300a00 */
[----:B----4-:R-:W4:Y:S04]  /*29950*/  LDL.LU.64 R46, [R1+0x9c8] ;  /* 0x0009c800012e7983 */ /* 0x010f280000300a00 */
[----:B0-----:R-:W3:Y:S04]  /*29960*/  LDL.LU.64 R36, [R1+0x9b0] ;  /* 0x0009b00001247983 */ /* 0x001ee80000300a00 */
[----:B--2---:R-:W2:Y:S04]  /*29970*/  LDL.LU.64 R38, [R1+0x9b8] ;  /* 0x0009b80001267983 */ /* 0x004ea80000300a00 */
[----:B------:R-:W3:Y:S04]  /*29980*/  LDL.LU.64 R6, [R1+0x1e10] ;  /* 0x001e100001067983 */ /* 0x000ee80000300a00 */
[----:B------:R-:W3:Y:S04]  /*29990*/  LDL.LU.64 R4, [R1+0x1e08] ;  /* 0x001e080001047983 */ /* 0x000ee80000300a00 */
[----:B------:R0:W-:Y:S04]  /*299a0*/  STL.64 [R1+0x950], R48 ;  /* 0x0009503001007387 */ /* 0x0001e80000100a00 */
[----:B------:R-:W-:Y:S04]  /*299b0*/  STL.64 [R1+0x958], R50 ;  /* 0x0009583201007387 */ /* 0x000fe80000100a00 */
[----:B0-----:R-:W3:Y:S02]  /*299c0*/  LDL.LU.64 R48, [R1+0x1e00] ;  /* 0x001e000001307983 */ /* 0x001ee40000300a00 */
[----:B---3--:R-:W-:-:S15]  /*299d0*/  HMMA.16816.F32 R40, R4, R48, R40 ;  /* 0x000000300428723c */ /* 0x008fde0000001828 */
[----:B------:R-:W-:-:S04]  /*299e0*/  NOP ;  /* 0x0000000000007918 */ /* 0x000fc80000000000 */
[----:B------:R0:W-:Y:S04]  /*299f0*/  STL.64 [R1+0x570], R40 ;  /* 0x0005702801007387 */ /* 0x0001e80000100a00 */
[----:B------:R-:W-:Y:S04]  /*29a00*/  STL.64 [R1+0x578], R42 ;  /* 0x0005782a01007387 */ /* 0x000fe80000100a00 */
[----:B0-----:R-:W4:Y:S01]  /*29a10*/  LDL.LU.64 R40, [R1+0x1df8] ;  /* 0x001df80001287983 */ /* 0x001f220000300a00 */
[----:B------:R-:W-:-:S15]  /*29a20*/  HMMA.16816.F32 R28, R8, R48, R28 ;  /* 0x00000030081c723c */ /* 0x000fde000000181c */
[----:B------:R-:W-:-:S04]  /*29a30*/  NOP ;  /* 0x0000000000007918 */ /* 0x000fc80000000000 */
[----:B------:R0:W-:Y:S04]  /*29a40*/  STL.64 [R1+0x5d0], R28 ;  /* 0x0005d01c01007387 */ /* 0x0001e80000100a00 */
[----:B------:R1:W-:Y:S04]  /*29a50*/  STL.64 [R1+0x5d8], R30 ;  /* 0x0005d81e01007387 */ /* 0x0003e80000100a00 */
[----:B0-----:R-:W3:Y:S04]  /*29a60*/  LDL.LU.64 R28, [R1+0x9a0] ;  /* 0x0009a000011c7983 */ /* 0x001ee80000300a00 */
[----:B-1----:R-:W3:Y:S04]  /*29a70*/  LDL.LU.64 R30, [R1+0x9a8] ;  /* 0x0009a800011e7983 */ /* 0x002ee80000300a00 */
[----:B------:R-:W-:Y:S04]  /*29a80*/  STL [R1+0x1d64], R8 ;  /* 0x001d640801007387 */ /* 0x000fe80000100800 */
[----:B------:R-:W-:Y:S04]  /*29a90*/  STL [R1+0x1d60], R9 ;  /* 0x001d600901007387 */ /* 0x000fe80000100800 */
[----:B------:R-:W-:Y:S04]  /*29aa0*/  STL [R1+0x1d5c], R10 ;  /* 0x001d5c0a01007387 */ /* 0x000fe80000100800 */
[----:B------:R0:W-:Y:S02]  /*29ab0*/  STL [R1+0x1d58], R11 ;  /* 0x001d580b01007387 */ /* 0x0001e40000100800 */
[----:B0-----:R-:W-:Y:S02]  /*29ac0*/  HMMA.16816.F32 R8, R12, R48, R56 ;  /* 0x000000300c08723c */ /* 0x001fe40000001838 */
[----:B------:R-:W-:Y:S04]  /*29ad0*/  STL.64 [R1+0x1c48], R14 ;  /* 0x001c480e01007387 */ /* 0x000fe80000100a00 */
[----:B------:R2:W-:Y:S04]  /*29ae0*/  STL.64 [R1+0x1c40], R12 ;  /* 0x001c400c01007387 */ /* 0x0005e80000100a00 */
[----:B------:R-:W-:Y:S09]  /*29af0*/  LDSM.16.M88.4 R56, [R60+UR5+0x3e00] ;  /* 0x003e00053c38783b */ /* 0x000ff20008000200 */
[----:B------:R-:W-:Y:S04]  /*29b00*/  STL.64 [R1+0x900], R8 ;  /* 0x0009000801007387 */ /* 0x000fe80000100a00 */
[----:B------:R0:W-:Y:S04]  /*29b10*/  STL.64 [R1+0x908], R10 ;  /* 0x0009080a01007387 */ /* 0x0001e80000100a00 */
[----:B------:R-:W-:Y:S04]  /*29b20*/  STL.64 [R1+0x1b78], R18 ;  /* 0x001b781201007387 */ /* 0x000fe80000100a00 */
[----:B------:R4:W-:Y:S01]  /*29b30*/  STL.64 [R1+0x1b70], R16 ;  /* 0x001b701001007387 */ /* 0x0009e20000100a00 */
[----:B--2---:R-:W-:Y:S03]  /*29b40*/  HMMA.16816.F32 R12, R4, R32, R36 ;  /* 0x00000020040c723c */ /* 0x004fe60000001824 */
[----:B------:R-:W-:Y:S05]  /*29b50*/  LDSM.16.M88.4 R36, [R60+UR5+0x3400] ;  /* 0x003400053c24783b */ /* 0x000fea0008000200 */
[----:B0-----:R-:W-:Y:S01]  /*29b60*/  HMMA.16816.F32 R8, R16, R48, R52 ;  /* 0x000000301008723c */ /* 0x001fe20000001834 */
[----:B------:R-:W-:Y:S04]  /*29b70*/  LDSM.16.M88.4 R48, [R60+UR5+0x3a00] ;  /* 0x003a00053c30783b */ /* 0x000fe80008000200 */
[----:B------:R-:W-:-:S14]  /*29b80*/  LDSM.16.M88.4 R52, [R60+UR5+0x3c00] ;  /* 0x003c00053c34783b */ /* 0x000fdc0008000200 */
[----:B------:R0:W-:Y:S04]  /*29b90*/  STL.64 [R1+0x940], R8 ;  /* 0x0009400801007387 */ /* 0x0001e80000100a00 */
[----:B------:R1:W-:Y:S01]  /*29ba0*/  STL.64 [R1+0x948], R10 ;  /* 0x0009480a01007387 */ /* 0x0003e20000100a00 */
[C---:B----4-:R-:W-:Y:S08]  /*29bb0*/  HMMA.16816.F32 R16, R4.reuse, R40, R44 ;  /* 0x000000280410723c */ /* 0x050ff0000000182c */
[----:B---3--:R-:W-:Y:S11]  /*29bc0*/  HMMA.16816.F32 R24, R4, R24, R28 ;  /* 0x000000180418723c */ /* 0x008ff6000000181c */
[----:B------:R-:W-:Y:S04]  /*29bd0*/  STL.64 [R1+0x1b0], R16 ;  /* 0x0001b01001007387 */ /* 0x000fe80000100a00 */
[----:B------:R-:W-:Y:S04]  /*29be0*/  STL.64 [R1+0x1b8], R18 ;  /* 0x0001b81201007387 */ /* 0x000fe80000100a00 */
[----:B------:R2:W-:Y:S04]  /*29bf0*/  STL.64 [R1+0x1a0], R12 ;  /* 0x0001a00c01007387 */ /* 0x0005e80000100a00 */
[----:B------:R3:W-:Y:S04]  /*29c00*/  STL.64 [R1+0x1a8], R14 ;  /* 0x0001a80e01007387 */ /* 0x0007e80000100a00 */
[----:B------:R-:W4:Y:S01]  /*29c10*/  LDSM.16.M88.4 R16, [R60+UR5+0xc00] ;  /* 0x000c00053c10783b */ /* 0x000f220008000200 */
[----:B0-----:R-:W-:-:S02]  /*29c20*/  IMAD.MOV.U32 R8, RZ, RZ, R32 ;  /* 0x000000ffff087224 */ /* 0x001fc400078e0020 */
[----:B-1----:R-:W-:Y:S02]  /*29c30*/  IMAD.MOV.U32 R10, RZ, RZ, R20 ;  /* 0x000000ffff0a7224 */ /* 0x002fe400078e0014 */
[----:B------:R-:W-:Y:S02]  /*29c40*/  IMAD.MOV.U32 R11, RZ, RZ, R21 ;  /* 0x000000ffff0b7224 */ /* 0x000fe400078e0015 */
[----:B------:R-:W-:Y:S01]  /*29c50*/  IMAD.MOV.U32 R9, RZ, RZ, R33 ;  /* 0x000000ffff097224 */ /* 0x000fe200078e0021 */
[----:B------:R-:W-:Y:S04]  /*29c60*/  LDSM.16.M88.4 R40, [R60+UR5+0x3600] ;  /* 0x003600053c28783b */ /* 0x000fe80008000200 */
[----:B------:R-:W-:Y:S04]  /*29c70*/  LDSM.16.M88.4 R44, [R60+UR5+0x3800] ;  /* 0x003800053c2c783b */ /* 0x000fe80008000200 */
[----:B--2---:R-:W2:Y:S04]  /*29c80*/  LDL.LU.64 R12, [R1+0x990] ;  /* 0x00099000010c7983 */ /* 0x004ea80000300a00 */
[----:B---3--:R-:W2:Y:S04]  /*29c90*/  LDL.LU.64 R14, [R1+0x998] ;  /* 0x00099800010e7983 */ /* 0x008ea80000300a00 */
[----:B------:R-:W-:Y:S04]  /*29ca0*/  STL.64 [R1+0x190], R24 ;  /* 0x0001901801007387 */ /* 0x000fe80000100a00 */
[----:B------:R-:W-:Y:S04]  /*29cb0*/  STL.64 [R1+0x198], R26 ;  /* 0x0001981a01007387 */ /* 0x000fe80000100a00 */
[----:B------:R-:W0:Y:S04]  /*29cc0*/  LDSM.16.M88.4 R24, [R60+UR5+0xe00] ;  /* 0x000e00053c18783b */ /* 0x000e280008000200 */
[----:B----4-:R-:W-:Y:S01]  /*29cd0*/  STL.64 [R1+0xf0], R16 ;  /* 0x0000f01001007387 */ /* 0x010fe20000100a00 */
[----:B------:R-:W-:-:S03]  /*29ce0*/  IMAD.MOV.U32 R28, RZ, RZ, R16 ;  /* 0x000000ffff1c7224 */ /* 0x000fc600078e0010 */
[----:B------:R-:W-:Y:S01]  /*29cf0*/  STL.64 [R1+0xf8], R18 ;  /* 0x0000f81201007387 */ /* 0x000fe20000100a00 */
[----:B------:R-:W-:-:S03]  /*29d00*/  IMAD.MOV.U32 R3, RZ, RZ, R17 ;  /* 0x000000ffff037224 */ /* 0x000fc600078e0011 */
[----:B------:R-:W1:Y:S04]  /*29d10*/  LDSM.16.M88.4 R16, [R60+UR5+0x1000] ;  /* 0x001000053c10783b */ /* 0x000e680008000200 */
[----:B0-----:R-:W-:Y:S04]  /*29d20*/  STL.64 [R1+0xe0], R24 ;  /* 0x0000e01801007387 */ /* 0x001fe80000100a00 */
[----:B------:R-:W-:Y:S04]  /*29d30*/  STL.64 [R1+0xe8], R26 ;  /* 0x0000e81a01007387 */ /* 0x000fe80000100a00 */
[----:B------:R-:W-:Y:S04]  /*29d40*/  LDSM.16.M88.4 R24, [R60+UR5+0x1a00] ;  /* 0x001a00053c18783b */ /* 0x000fe80008000200 */
[----:B-1----:R-:W-:Y:S01]  /*29d50*/  STL.64 [R1+0xd0], R16 ;  /* 0x0000d01001007387 */ /* 0x002fe20000100a00 */
[----:B------:R-:W-:-:S03]  /*29d60*/  IMAD.MOV.U32 R30, RZ, RZ, R16 ;  /* 0x000000ffff1e7224 */ /* 0x000fc600078e0010 */
[----:B------:R-:W-:Y:S01]  /*29d70*/  STL.64 [R1+0xd8], R18 ;  /* 0x0000d81201007387 */ /* 0x000fe20000100a00 */
[----:B------:R-:W-:-:S03]  /*29d80*/  IMAD.MOV.U32 R29, RZ, RZ, R17 ;  /* 0x000000ffff1d7224 */ /* 0x000fc600078e0011 */
[----:B------:R-:W0:Y:S04]  /*29d90*/  LDSM.16.M88.4 R16, [R60+UR5+0x1200] ;  /* 0x001200053c10783b */ /* 0x000e280008000200 */
[----:B0-----:R-:W-:Y:S01]  /*29da0*/  STL.64 [R1+0xc0], R16 ;  /* 0x0000c01001007387 */ /* 0x001fe20000100a00 */
[----:B------:R-:W-:-:S03]  /*29db0*/  IMAD.MOV.U32 R32, RZ, RZ, R16 ;  /* 0x000000ffff207224 */ /* 0x000fc600078e0010 */
[----:B------:R-:W-:Y:S01]  /*29dc0*/  STL.64 [R1+0xc8], R18 ;  /* 0x0000c81201007387 */ /* 0x000fe20000100a00 */
[----:B------:R-:W-:-:S03]  /*29dd0*/  IMAD.MOV.U32 R31, RZ, RZ, R17 ;  /* 0x000000ffff1f7224 */ /* 0x000fc600078e0011 */
[----:B------:R-:W0:Y:S04]  /*29de0*/  LDSM.16.M88.4 R16, [R60+UR5+0x1400] ;  /* 0x001400053c10783b */ /* 0x000e280008000200 */
[----:B0-----:R-:W-:Y:S04]  /*29df0*/  STL.64 [R1+0xb0], R16 ;  /* 0x0000b01001007387 */ /* 0x001fe80000100a00 */
[----:B------:R-:W-:Y:S01]  /*29e00*/  STL.64 [R1+0xb8], R18 ;  /* 0x0000b81201007387 */ /* 0x000fe20000100a00 */
[----:B------:R-:W-:Y:S02]  /*29e10*/  IMAD.MOV.U32 R2, RZ, RZ, R16 ;  /* 0x000000ffff027224 */ /* 0x000fe400078e0010 */
[----:B------:R-:W-:-:S02]  /*29e20*/  IMAD.MOV.U32 R0, RZ, RZ, R17 ;  /* 0x000000ffff007224 */ /* 0x000fc400078e0011 */
[----:B------:R-:W-:Y:S01]  /*29e30*/  LDSM.16.M88.4 R16, [R60+UR5+0x1e00] ;  /* 0x001e00053c10783b */ /* 0x000fe20008000200 */
[----:B--2---:R-:W-:Y:S03]  /*29e40*/  HMMA.16816.F32 R12, R4, R20, R12 ;  /* 0x00000014040c723c */ /* 0x004fe6000000180c */
[----:B------:R-:W-:-:S15]  /*29e50*/  LDSM.16.M88.4 R20, [R60+UR5+0x1c00] ;  /* 0x001c00053c14783b */ /* 0x000fde0008000200 */
[----:B------:R-:W-:Y:S01]  /*29e60*/  NOP ;  /* 0x0000000000007918 */ /* 0x000fe20000000000 */
[----:B------:R-:W-:Y:S04]  /*29e70*/  STL.64 [R1+0x180], R12 ;  /* 0x0001800c01007387 */ /* 0x000fe80000100a00 */
[----:B------:R-:W-:Y:S04]  /*29e80*/  STL.64 [R1+0x188], R14 ;  /* 0x0001880e01007387 */ /* 0x000fe80000100a00 */
[----:B------:R-:W0:Y:S04]  /*29e90*/  LDSM.16.M88.4 R12, [R60+UR5+0x1600] ;  /* 0x001600053c0c783b */ /* 0x000e280008000200 */
[----:B------:R-:W-:Y:S04]  /*29ea0*/  STL.64 [R1+0x1d70], R10 ;  /* 0x001d700a01007387 */ /* 0x000fe80000100a00 */
[----:B------:R1:W-:Y:S04]  /*29eb0*/  STL.64 [R1+0x1d68], R8 ;  /* 0x001d680801007387 */ /* 0x0003e80000100a00 */
[----:B0-----:R-:W-:Y:S01]  /*29ec0*/  STL.64 [R1+0xa0], R12 ;  /* 0x0000a00c01007387 */ /* 0x001fe20000100a00 */
[----:B-1----:R-:W-:-:S03]  /*29ed0*/  IMAD.MOV.U32 R9, RZ, RZ, R12 ;  /* 0x000000ffff097224 */ /* 0x002fc600078e000c */
[----:B------:R-:W-:Y:S01]  /*29ee0*/  STL.64 [R1+0xa8], R14 ;  /* 0x0000a80e01007387 */ /* 0x000fe20000100a00 */
[----:B------:R-:W-:-:S03]  /*29ef0*/  IMAD.MOV.U32 R8, RZ, RZ, R13 ;  /* 0x000000ffff087224 */ /* 0x000fc600078e000d */
[----:B------:R-:W0:Y:S04]  /*29f00*/  LDSM.16.M88.4 R12, [R60+UR5+0x1800] ;  /* 0x001800053c0c783b */ /* 0x000e280008000200 */
[----:B------:R-:W-:Y:S04]  /*29f10*/  STL.64 [R1+0x80], R24 ;  /* 0x0000801801007387 */ /* 0x000fe80000100a00 */
[----:B------:R-:W-:Y:S04]  /*29f20*/  STL.64 [R1+0x88], R26 ;  /* 0x0000881a01007387 */ /* 0x000fe80000100a00 */
[----:B------:R-:W-:Y:S04]  /*29f30*/  STL.64 [R1+0x70], R20 ;  /* 0x0000701401007387 */ /* 0x000fe80000100a00 */
[----:B------:R-:W-:Y:S04]  /*29f40*/  STL.64 [R1+0x78], R22 ;  /* 0x0000781601007387 */ /* 0x000fe80000100a00 */
[----:B------:R-:W-:Y:S04]  /*29f50*/  STL.64 [R1+0x60], R16 ;  /* 0x0000601001007387 */ /* 0x000fe80000100a00 */
[----:B------:R-:W1:Y:S01]  /*29f60*/  LDSM.16.M88.4 R24, [R60+UR5+0x2200] ;  /* 0x002200053c18783b */ /* 0x000e620008000200 */
[----:B------:R-:W-:-:S03]  /*29f70*/  IMAD.MOV.U32 R11, RZ, RZ, R16 ;  /* 0x000000ffff0b7224 */ /* 0x000fc600078e0010 */
[----:B------:R-:W-:Y:S01]  /*29f80*/  STL.64 [R1+0x68], R18 ;  /* 0x0000681201007387 */ /* 0x000fe20000100a00 */
[----:B------:R-:W-:-:S03]  /*29f90*/  IMAD.MOV.U32 R10, RZ, RZ, R17 ;  /* 0x000000ffff0a7224 */ /* 0x000fc600078e0011 */
[----:B------:R-:W-:Y:S04]  /*29fa0*/  LDSM.16.M88.4 R20, [R60+UR5+0x2400] ;  /* 0x002400053c14783b */ /* 0x000fe80008000200 */
[----:B------:R-:W2:Y:S04]  /*29fb0*/  LDSM.16.M88.4 R16, [R60+UR5+0x2000] ;  /* 0x002000053c10783b */ /* 0x000ea80008000200 */
[----:B0-----:R-:W-:Y:S04]  /*29fc0*/  STL.64 [R1+0x90], R12 ;  /* 0x0000900c01007387 */ /* 0x001fe80000100a00 */
[----:B------:R-:W-:Y:S04]  /*29fd0*/  STL.64 [R1+0x98], R14 ;  /* 0x0000980e01007387 */ /* 0x000fe80000100a00 */
[----:B------:R-:W-:Y:S04]  /*29fe0*/  STL.64 [R1+0x1dd0], R12 ;  /* 0x001dd00c01007387 */ /* 0x000fe80000100a00 */
[----:B------:R-:W0:Y:S04]  /*29ff0*/  LDSM.16.M88.4 R12, [R60+UR5+0x2600] ;  /* 0x002600053c0c783b */ /* 0x000e280008000200 */
[----:B-1----:R-:W-:Y:S04]  /*2a000*/  STL.64 [R1+0x40], R24 ;  /* 0x0000401801007387 */ /* 0x002fe80000100a00 */
[----:B------:R-:W-:Y:S04]  /*2a010*/  STL.64 [R1+0x48], R26 ;  /* 0x0000481a01007387 */ /* 0x000fe80000100a00 */
[----:B------:R-:W-:Y:S04]  /*2a020*/  LDSM.16.M88.4 R24, [R60+UR5+0x2e00] ;  /* 0x002e00053c18783b */ /* 0x000fe80008000200 */
[----:B--2---:R-:W-:Y:S04]  /*2a030*/  STL.64 [R1+0x58], R18 ;  /* 0x0000581201007387 */ /* 0x004fe80000100a00 */
[----:B------:R-:W-:Y:S04]  /*2a040*/  STL.64 [R1+0x30], R20 ;  /* 0x0000301401007387 */ /* 0x000fe80000100a00 */
[----:B------:R-:W-:Y:S04]  /*2a050*/  STL.64 [R1+0x38], R22 ;  /* 0x0000381601007387 */ /* 0x000fe80000100a00 */
[----:B------:R-:W-:Y:S04]  /*2a060*/  STL.64 [R1+0x1dc8], R16 ;  /* 0x001dc81001007387 */ /* 0x000fe80000100a00 */
[----:B------:R-:W1:Y:S04]  /*2a070*/  LDSM.16.M88.4 R16, [R60+UR5+0x2800] ;  /* 0x002800053c10783b */ /* 0x000e680008000200 */
[----:B------:R-:W2:Y:S04]  /*2a080*/  LDSM.16.M88.4 R20, [R60+UR5+0x2c00] ;  /* 0x002c00053c14783b */ /* 0x000ea80008000200 */
[----:B0-----:R-:W-:Y:S04]  /*2a090*/  STL.64 [R1+0x20], R12 ;  /* 0x0000200c01007387 */ /* 0x001fe80000100a00 */
[----:B------:R-:W-:Y:S04]  /*2a0a0*/  STL.64 [R1+0x28], R14 ;  /* 0x0000280e01007387 */ /* 0x000fe80000100a00 */
[----:B------:R-:W0:Y:S04]  /*2a0b0*/  LDSM.16.M88.4 R12, [R60+UR5+0x2a00] ;  /* 0x002a00053c0c783b */ /* 0x000e280008000200 */
[----:B-1----:R1:W-:Y:S04]  /*2a0c0*/  STL.64 [R1+0x10], R16 ;  /* 0x0000101001007387 */ /* 0x0023e80000100a00 */
[----:B------:R-:W-:Y:S04]  /*2a0d0*/  STL.64 [R1+0x18], R18 ;  /* 0x0000181201007387 */ /* 0x000fe80000100a00 */
[----:B--2---:R-:W-:Y:S01]  /*2a0e0*/  STL [R1+0x198c], R22 ;  /* 0x00198c1601007387 */ /* 0x004fe20000100800 */
[----:B-1----:R-:W-:-:S02]  /*2a0f0*/  IMAD.MOV.U32 R16, RZ, RZ, R9 ;  /* 0x000000ffff107224 */ /* 0x002fc400078e0009 */
[----:B------:R-:W-:Y:S01]  /*2a100*/  IMAD.MOV.U32 R17, RZ, RZ, R8 ;  /* 0x000000ffff117224 */ /* 0x000fe200078e0008 */
[----:B0-----:R-:W-:Y:S04]  /*2a110*/  STL.64 [R1], R12 ;  /* 0x0000000c01007387 */ /* 0x001fe80000100a00 */
[----:B------:R-:W-:Y:S04]  /*2a120*/  STL.64 [R1+0x8], R14 ;  /* 0x0000080e01007387 */ /* 0x000fe80000100a00 */
[----:B------:R-:W-:Y:S04]  /*2a130*/  STL [R1+0x1988], R23 ;  /* 0x0019881701007387 */ /* 0x000fe80000100800 */
[----:B------:R0:W-:Y:S04]  /*2a140*/  STL.64 [R1+0x1d88], R20 ;  /* 0x001d881401007387 */ /* 0x0001e80000100a00 */
[----:B------:R-:W-:Y:S04]  /*2a150*/  STL [R1+0x1994], R26 ;  /* 0x0019941a01007387 */ /* 0x000fe80000100800 */
[----:B------:R-:W-:Y:S04]  /*2a160*/  STL [R1+0x1990], R27 ;  /* 0x0019901b01007387 */ /* 0x000fe80000100800 */
[----:B------:R1:W-:Y:S01]  /*2a170*/  STL.64 [R1+0x1d90], R24 ;  /* 0x001d901801007387 */ /* 0x0003e20000100a00 */
[----:B0-----:R-:W-:-:S02]  /*2a180*/  IMAD.MOV.U32 R20, RZ, RZ, R32 ;  /* 0x000000ffff147224 */ /* 0x001fc400078e0020 */
[----:B------:R-:W-:Y:S02]  /*2a190*/  IMAD.MOV.U32 R21, RZ, RZ, R31 ;  /* 0x000000ffff157224 */ /* 0x000fe400078e001f */
[----:B------:R-:W-:Y:S02]  /*2a1a0*/  IMAD.MOV.U32 R8, RZ, RZ, R28 ;  /* 0x000000ffff087224 */ /* 0x000fe400078e001c */
[----:B-1----:R-:W-:Y:S02]  /*2a1b0*/  IMAD.MOV.U32 R24, RZ, RZ, R11 ;  /* 0x000000ffff187224 */ /* 0x002fe400078e000b */
[----:B------:R-:W-:Y:S01]  /*2a1c0*/  IMAD.MOV.U32 R25, RZ, RZ, R10 ;  /* 0x000000ffff197224 */ /* 0x000fe200078e000a */
[----:B------:R-:W-:Y:S04]  /*2a1d0*/  LDSM.16.M88.4 R32, [R60+UR5+0x3200] ;  /* 0x003200053c20783b */ /* 0x000fe80008000200 */
[----:B------:R0:W-:Y:S04]  /*2a1e0*/  STL.64 [R1+0x1dd8], R24 ;  /* 0x001dd81801007387 */ /* 0x0001e80000100a00 */
[----:B------:R-:W-:Y:S04]  /*2a1f0*/  STL.64 [R1+0x1de0], R16 ;  /* 0x001de01001007387 */ /* 0x000fe80000100a00 */
[----:B------:R1:W-:Y:S04]  /*2a200*/  STL.64 [R1+0x1de8], R20 ;  /* 0x001de81401007387 */ /* 0x0003e80000100a00 */
[----:B------:R-:W2:Y:S04]  /*2a210*/  LDL.LU.64 R12, [R1+0x980] ;  /* 0x00098000010c7983 */ /* 0x000ea80000300a00 */
[----:B------:R-:W2:Y:S01]  /*2a220*/  LDL.LU.64 R14, [R1+0x988] ;  /* 0x00098800010e7983 */ /* 0x000ea20000300a00 */
[----:B0-----:R-:W-:-:S02]  /*2a230*/  IMAD.MOV.U32 R24, RZ, RZ, R30 ;  /* 0x000000ffff187224 */ /* 0x001fc400078e001e */
[----:B------:R-:W-:Y:S02]  /*2a240*/  IMAD.MOV.U32 R25, RZ, RZ, R29 ;  /* 0x000000ffff197224 */ /* 0x000fe400078e001d */
[----:B------:R-:W0:Y:S01]  /*2a250*/  LDSM.16.M88.4 R28, [R60+UR5+0x3000] ;  /* 0x003000053c1c783b */ /* 0x000e220008000200 */
[----:B------:R-:W-:-:S03]  /*2a260*/  IMAD.MOV.U32 R9, RZ, RZ, R3 ;  /* 0x000000ffff097224 */ /* 0x000fc600078e0003 */
[----:B------:R-:W-:Y:S04]  /*2a270*/  STL.64 [R1+0x1df0], R24 ;  /* 0x001df01801007387 */ /* 0x000fe80000100a00 */
[----:B-1----:R-:W3:Y:S04]  /*2a280*/  LDL.64 R20, [R1+0xe0] ;  /* 0x0000e00001147983 */ /* 0x002ee80000100a00 */
[----:B0-----:R-:W-:Y:S04]  /*2a290*/  STL [R1+0x1984], R30 ;  /* 0x0019841e01007387 */ /* 0x001fe80000100800 */
[----:B------:R-:W-:Y:S04]  /*2a2a0*/  STL [R1+0x1980], R31 ;  /* 0x0019801f01007387 */ /* 0x000fe80000100800 */
[----:B------:R-:W-:Y:S04]  /*2a2b0*/  STL [R1+0x196c], R34 ;  /* 0x00196c2201007387 */ /* 0x000fe80000100800 */
[----:B------:R-:W-:Y:S04]  /*2a2c0*/  STL [R1+0x1968], R35 ;  /* 0x0019682301007387 */ /* 0x000fe80000100800 */
[----:B------:R-:W-:Y:S04]  /*2a2d0*/  STL.64 [R1+0x1d78], R32 ;  /* 0x001d782001007387 */ /* 0x000fe80000100a00 */
[----:B------:R-:W-:Y:S04]  /*2a2e0*/  STL [R1+0x195c], R38 ;  /* 0x00195c2601007387 */ /* 0x000fe80000100800 */
[----:B------:R-:W-:Y:S04]  /*2a2f0*/  STL [R1+0x1958], R39 ;  /* 0x0019582701007387 */ /* 0x000fe80000100800 */
[----:B------:R-:W-:Y:S04]  /*2a300*/  STL.64 [R1+0x1d80], R36 ;  /* 0x001d802401007387 */ /* 0x000fe80000100a00 */
[----:B------:R-:W-:Y:S04]  /*2a310*/  STL.64 [R1+0x1da0], R42 ;  /* 0x001da02a01007387 */ /* 0x000fe80000100a00 */
[----:B------:R0:W-:Y:S04]  /*2a320*/  STL.64 [R1+0x1d98], R40 ;  /* 0x001d982801007387 */ /* 0x0001e80000100a00 */
[----:B0-----:R-:W4:Y:S04]  /*2a330*/  LDL.64 R40, [R1+0x80] ;  /* 0x0000800001287983 */ /* 0x001f280000100a00 */
[----:B------:R-:W-:Y:S04]  /*2a340*/  STL [R1+0x19e4], R46 ;  /* 0x0019e42e01007387 */ /* 0x000fe80000100800 */
[----:B------:R-:W-:Y:S04]  /*2a350*/  STL [R1+0x19e0], R47 ;  /* 0x0019e02f01007387 */ /* 0x000fe80000100800 */
[----:B------:R-:W-:Y:S04]  /*2a360*/  STL.64 [R1+0x1db0], R44 ;  /* 0x001db02c01007387 */ /* 0x000fe80000100a00 */
[----:B------:R-:W-:Y:S04]  /*2a370*/  STL [R1+0x1b94], R50 ;  /* 0x001b943201007387 */ /* 0x000fe80000100800 */
[----:B------:R-:W-:Y:S04]  /*2a380*/  STL [R1+0x1b90], R51 ;  /* 0x001b903301007387 */ /* 0x000fe80000100800 */
[----:B------:R0:W-:Y:S04]  /*2a390*/  STL.64 [R1+0x1da8], R48 ;  /* 0x001da83001007387 */ /* 0x0001e80000100a00 */
[----:B------:R-:W-:Y:S04]  /*2a3a0*/  STL [R1+0x1a24], R54 ;  /* 0x001a243601007387 */ /* 0x000fe80000100800 */
[----:B------:R-:W-:Y:S04]  /*2a3b0*/  STL [R1+0x1a20], R55 ;  /* 0x001a203701007387 */ /* 0x000fe80000100800 */
[----:B------:R-:W-:Y:S04]  /*2a3c0*/  STL [R1+0x1914], R58 ;  /* 0x0019143a01007387 */ /* 0x000fe80000100800 */
[----:B------:R-:W-:Y:S04]  /*2a3d0*/  STL [R1+0x1910], R59 ;  /* 0x0019103b01007387 */ /* 0x000fe80000100800 */
[----:B------:R-:W-:Y:S01]  /*2a3e0*/  STL [R1+0x1404], R60 ;  /* 0x0014043c01007387 */ /* 0x000fe20000100800 */
[----:B--2---:R-:W-:-:S15]  /*2a3f0*/  HMMA.16816.F32 R8, R4, R8, R12 ;  /* 0x000000080408723c */ /* 0x004fde000000180c */
[----:B------:R-:W-:-:S04]  /*2a400*/  NOP ;  /* 0x0000000000007918 */ /* 0x000fc80000000000 */
[----:B------:R1:W-:Y:S04]  /*2a410*/  STL.64 [R1+0x170], R8 ;  /* 0x0001700801007387 */ /* 0x0003e80000100a00 */
[----:B------:R-:W2:Y:S04]  /*2a420*/  LDL.LU.64 R24, [R1+0x370] ;  /* 0x0003700001187983 */ /* 0x000ea80000300a00 */
[----:B------:R-:W2:Y:S04]  /*2a430*/  LDL.LU.64 R26, [R1+0x378] ;  /* 0x00037800011a7983 */ /* 0x000ea80000300a00 */
[----:B------:R-:W4:Y:S04]  /*2a440*/  LDL.LU.64 R16, [R1+0x350] ;  /* 0x0003500001107983 */ /* 0x000f280000300a00 */
[----:B------:R-:W4:Y:S04]  /*2a450*/  LDL.LU.64 R18, [R1+0x358] ;  /* 0x0003580001127983 */ /* 0x000f280000300a00 */
[----:B------:R-:W4:Y:S04]  /*2a460*/  LDL.LU.64 R32, [R1+0x330] ;  /* 0x0003300001207983 */ /* 0x000f280000300a00 */
[----:B------:R-:W4:Y:S04]  /*2a470*/  LDL.LU.64 R34, [R1+0x338] ;  /* 0x0003380001227983 */ /* 0x000f280000300a00 */
[----:B------:R-:W4:Y:S01]  /*2a480*/  LDL.LU.64 R12, [R1+0x310] ;  /* 0x00031000010c7983 */ /* 0x000f220000300a00 */
[----:B------:R-:W-:-:S02]  /*2a490*/  IMAD.MOV.U32 R31, RZ, RZ, R10 ;  /* 0x000000ffff1f7224 */ /* 0x000fc400078e000a */
[----:B------:R-:W-:Y:S01]  /*2a4a0*/  IMAD.MOV.U32 R30, RZ, RZ, R11 ;  /* 0x000000ffff1e7224 */ /* 0x000fe200078e000b */
[----:B------:R-:W4:Y:S04]  /*2a4b0*/  LDL.LU.64 R14, [R1+0x318] ;  /* 0x00031800010e7983 */ /* 0x000f280000300a00 */
[----:B0-----:R-:W4:Y:S04]  /*2a4c0*/  LDL.LU.64 R48, [R1+0x2f0] ;  /* 0x0002f00001307983 */ /* 0x001f280000300a00 */
[----:B------:R-:W4:Y:S04]  /*2a4d0*/  LDL.LU.64 R50, [R1+0x2f8] ;  /* 0x0002f80001327983 */ /* 0x000f280000300a00 */
[----:B-1----:R-:W4:Y:S04]  /*2a4e0*/  LDL.LU.64 R8, [R1+0x2e0] ;  /* 0x0002e00001087983 */ /* 0x002f280000300a00 */
[----:B------:R-:W4:Y:S04]  /*2a4f0*/  LDL.LU.64 R10, [R1+0x2e8] ;  /* 0x0002e800010a7983 */ /* 0x000f280000300a00 */
[----:B------:R-:W-:Y:S04]  /*2a500*/  STL.64 [R1+0x1dc0], R30 ;  /* 0x001dc01e01007387 */ /* 0x000fe80000100a00 */
[----:B------:R-:W-:Y:S04]  /*2a510*/  STL.64 [R1+0x1db8], R28 ;  /* 0x001db81c01007387 */ /* 0x000fe80000100a00 */
[----:B------:R-:W4:Y:S04]  /*2a520*/  LDL.64 R44, [R1+0x40] ;  /* 0x00004000012c7983 */ /* 0x000f280000100a00 */
[----:B------:R-:W4:Y:S01]  /*2a530*/  LDL.64 R36, [R1+0x30] ;  /* 0x0000300001247983 */ /* 0x000f220000100a00 */
[----:B---3--:R-:W-:-:S02]  /*2a540*/  IMAD.MOV.U32 R59, RZ, RZ, R20 ;  /* 0x000000ffff3b7224 */ /* 0x008fc400078e0014 */
[----:B------:R-:W-:Y:S01]  /*2a550*/  IMAD.MOV.U32 R58, RZ, RZ, R21 ;  /* 0x000000ffff3a7224 */ /* 0x000fe200078e0015 */
[----:B--2---:R-:W-:-:S15]  /*2a560*/  HMMA.16816.F32 R24, R4, R20, R24 ;  /* 0x000000140418723c */ /* 0x004fde0000001818 */
[----:B------:R-:W-:-:S04]  /*2a570*/  NOP ;  /* 0x0000000000007918 */ /* 0x000fc80000000000 */
[----:B------:R0:W-:Y:S04]  /*2a580*/  STL.64 [R1+0x370], R24 ;  /* 0x0003701801007387 */ /* 0x0001e80000100a00 */
[----:B------:R1:W-:Y:S04]  /*2a590*/  STL.64 [R1+0x378], R26 ;  /* 0x0003781a01007387 */ /* 0x0003e80000100a00 */
[----:B0-----:R-:W1:Y:S04]  /*2a5a0*/  LDL.LU.64 R24, [R1+0x1df0] ;  /* 0x001df00001187983 */ /* 0x001e680000300a00 */
[----:B------:R-:W2:Y:S01]  /*2a5b0*/  LDL.LU.64 R20, [R1+0x1de8] ;  /* 0x001de80001147983 */ /* 0x000ea20000300a00 */
[----:B------:R-:W-:-:S02]  /*2a5c0*/  IMAD.MOV.U32 R28, RZ, RZ, R2 ;  /* 0x000000ffff1c7224 */ /* 0x000fc400078e0002 */
[----:B------:R-:W-:-:S07]  /*2a5d0*/  IMAD.MOV.U32 R29, RZ, RZ, R0 ;  /* 0x000000ffff1d7224 */ /* 0x000fce00078e0000 */
[C---:B----4-:R-:W-:Y:S08]  /*2a5e0*/  HMMA.16816.F32 R28, R4.reuse, R28, R12 ;  /* 0x0000001c041c723c */ /* 0x050ff0000000180c */
[C---:B-1----:R-:W-:Y:S08]  /*2a5f0*/  HMMA.16816.F32 R24, R4.reuse, R24, R16 ;  /* 0x000000180418723c */ /* 0x042ff00000001810 */
[C---:B--2---:R-:W-:Y:S01]  /*2a600*/  HMMA.16816.F32 R32, R4.reuse, R20, R32 ;  /* 0x000000140420723c */ /* 0x044fe20000001820 */
[----:B------:R-:W2:Y:S10]  /*2a610*/  LDL.LU.64 R16, [R1+0x1de0] ;  /* 0x001de00001107983 */ /* 0x000eb40000300a00 */
[----:B------:R0:W-:Y:S04]  /*2a620*/  STL.64 [R1+0x350], R24 ;  /* 0x0003501801007387 */ /* 0x0001e80000100a00 */
[----:B0-----:R-:W3:Y:S04]  /*2a630*/  LDL.LU.64 R24, [R1+0x1dd8] ;  /* 0x001dd80001187983 */ /* 0x001ee80000300a00 */
[----:B------:R-:W4:Y:S04]  /*2a640*/  LDL.64 R20, [R1+0x20] ;  /* 0x0000200001147983 */ /* 0x000f280000100a00 */
[----:B------:R0:W-:Y:S04]  /*2a650*/  STL.64 [R1+0x330], R32 ;  /* 0x0003302001007387 */ /* 0x0001e80000100a00 */
[----:B------:R-:W-:Y:S04]  /*2a660*/  STL.64 [R1+0x338], R34 ;  /* 0x0003382201007387 */ /* 0x000fe80000100a00 */
[----:B0-----:R-:W3:Y:S04]  /*2a670*/  LDL.64 R32, [R1+0x10] ;  /* 0x0000100001207983 */ /* 0x001ee80000100a00 */
[----:B------:R-:W3:Y:S04]  /*2a680*/  LDL.LU.64 R12, [R1+0x1dd0] ;  /* 0x001dd000010c7983 */ /* 0x000ee80000300a00 */
[----:B------:R-:W-:Y:S04]  /*2a690*/  STL.64 [R1+0x310], R28 ;  /* 0x0003101c01007387 */ /* 0x000fe80000100a00 */
[----:B------:R2:W-:Y:S02]  /*2a6a0*/  STL.64 [R1+0x318], R30 ;  /* 0x0003181e01007387 */ /* 0x0005e40000100a00 */
[----:B--2---:R-:W-:Y:S02]  /*2a6b0*/  HMMA.16816.F32 R28, R4, R16, R48 ;  /* 0x00000010041c723c */ /* 0x004fe40000001830 */
[----:B------:R-:W2:Y:S04]  /*2a6c0*/  LDL.LU.64 R16, [R1+0x2c0] ;  /* 0x0002c00001107983 */ /* 0x000ea80000300a00 */
[----:B------:R-:W2:-:S13]  /*2a6d0*/  LDL.LU.64 R18, [R1+0x2c8] ;  /* 0x0002c80001127983 */ /* 0x000e9a0000300a00 */
[----:B------:R0:W-:Y:S04]  /*2a6e0*/  STL.64 [R1+0x2f0], R28 ;  /* 0x0002f01c01007387 */ /* 0x0001e80000100a00 */
[----:B------:R1:W-:Y:S04]  /*2a6f0*/  STL.64 [R1+0x2f8], R30 ;  /* 0x0002f81e01007387 */ /* 0x0003e80000100a00 */
[----:B0-----:R-:W2:Y:S04]  /*2a700*/  LDL.LU.64 R28, [R1+0x2b0] ;  /* 0x0002b000011c7983 */ /* 0x001ea80000300a00 */
[----:B-1----:R-:W2:Y:S01]  /*2a710*/  LDL.LU.64 R30, [R1+0x2b8] ;  /* 0x0002b800011e7983 */ /* 0x002ea20000300a00 */
[----:B---3--:R-:W-:Y:S03]  /*2a720*/  HMMA.16816.F32 R48, R4, R12, R8 ;  /* 0x0000000c0430723c */ /* 0x008fe60000001808 */
[----:B------:R-:W3:Y:S04]  /*2a730*/  LDL.LU.64 R8, [R1+0x2a0] ;  /* 0x0002a00001087983 */ /* 0x000ee80000300a00 */
[----:B------:R-:W3:-:S12]  /*2a740*/  LDL.LU.64 R10, [R1+0x2a8] ;  /* 0x0002a800010a7983 */ /* 0x000ed80000300a00 */
[----:B------:R0:W-:Y:S04]  /*2a750*/  STL.64 [R1+0x2e0], R48 ;  /* 0x0002e03001007387 */ /* 0x0001e80000100a00 */
[----:B------:R1:W-:Y:S04]  /*2a760*/  STL.64 [R1+0x2e8], R50 ;  /* 0x0002e83201007387 */ /* 0x0003e80000100a00 */
[----:B0-----:R-:W2:Y:S04]  /*2a770*/  LDL.LU.64 R48, [R1+0x290] ;  /* 0x0002900001307983 */ /* 0x001ea80000300a00 */
[----:B-1----:R-:W2:Y:S04]  /*2a780*/  LDL.LU.64 R50, [R1+0x298] ;  /* 0x0002980001327983 */ /* 0x002ea80000300a00 */
[----:B------:R-:W-:Y:S04]  /*2a790*/  STL [R1+0x1d24], R12 ;  /* 0x001d240c01007387 */ /* 0x000fe80000100800 */
[----:B------:R0:W-:Y:S04]  /*2a7a0*/  STL [R1+0x1d20], R13 ;  /* 0x001d200d01007387 */ /* 0x0001e80000100800 */
[----:B0-----:R-:W2:Y:S04]  /*2a7b0*/  LDL.LU.64 R12, [R1+0x2d0] ;  /* 0x0002d000010c7983 */ /* 0x001ea80000300a00 */
[----:B------:R-:W2:Y:S01]  /*2a7c0*/  LDL.LU.64 R14, [R1+0x2d8] ;  /* 0x0002d800010e7983 */ /* 0x000ea20000300a00 */
[----:B------:R-:W-:Y:S01]  /*2a7d0*/  IMAD.MOV.U32 R3, RZ, RZ, R41 ;  /* 0x000000ffff037224 */ /* 0x000fe200078e0029 */
[----:B--2---:R-:W-:-:S15]  /*2a7e0*/  HMMA.16816.F32 R12, R4, R40, R12 ;  /* 0x00000028040c723c */ /* 0x004fde000000180c */
[----:B------:R-:W-:-:S04]  /*2a7f0*/  NOP ;  /* 0x0000000000007918 */ /* 0x000fc80000000000 */
[----:B------:R-:W-:Y:S04]  /*2a800*/  STL.64 [R1+0x2d0], R12 ;  /* 0x0002d00c01007387 */ /* 0x000fe80000100a00 */
[----:B------:R0:W-:Y:S02]  /*2a810*/  STL.64 [R1+0x2d8], R14 ;  /* 0x0002d80e01007387 */ /* 0x0001e40000100a00 */
[----:B0-----:R-:W-:Y:S02]  /*2a820*/  IMAD.MOV.U32 R14, RZ, RZ, R40 ;  /* 0x000000ffff0e7224 */ /* 0x001fe400078e0028 */
[----:B------:R-:W2:Y:S04]  /*2a830*/  LDL.LU.64 R40, [R1+0x280] ;  /* 0x0002800001287983 */ /* 0x000ea80000300a00 */
[----:B------:R-:W2:Y:S04]  /*2a840*/  LDL.LU.64 R42, [R1+0x288] ;  /* 0x00028800012a7983 */ /* 0x000ea80000300a00 */
[----:B------:R-:W-:Y:S04]  /*2a850*/  STL [R1+0x1d28], R14 ;  /* 0x001d280e01007387 */ /* 0x000fe80000100800 */
[----:B------:R-:W2:Y:S02]  /*2a860*/  LDL.64 R12, [R1+0x70] ;  /* 0x00007000010c7983 */ /* 0x000ea40000100a00 */
[----:B--2---:R-:W-:-:S15]  /*2a870*/  HMMA.16816.F32 R16, R4, R12, R16 ;  /* 0x0000000c0410723c */ /* 0x004fde0000001810 */
[----:B------:R-:W-:-:S04]  /*2a880*/  NOP ;  /* 0x0000000000007918 */ /* 0x000fc80000000000 */
[----:B------:R0:W-:Y:S04]  /*2a890*/  STL.64 [R1+0x2c0], R16 ;  /* 0x0002c01001007387 */ /* 0x0001e80000100a00 */
[----:B------:R-:W-:Y:S04]  /*2a8a0*/  STL.64 [R1+0x2c8], R18 ;  /* 0x0002c81201007387 */ /* 0x000fe80000100a00 */
[----:B0-----:R-:W3:Y:S01]  /*2a8b0*/  LDL.LU.64 R16, [R1+0x1dc8] ;  /* 0x001dc80001107983 */ /* 0x001ee20000300a00 */
[----:B------:R-:W-:Y:S02]  /*2a8c0*/  IMAD.MOV.U32 R54, RZ, RZ, R26 ;  /* 0x000000ffff367224 */ /* 0x000fe400078e001a */
[----:B------:R-:W-:-:S02]  /*2a8d0*/  IMAD.MOV.U32 R55, RZ, RZ, R27 ;  /* 0x000000ffff377224 */ /* 0x000fc400078e001b */
[----:B------:R-:W-:Y:S01]  /*2a8e0*/  HMMA.16816.F32 R24, R4, R24, R28 ;  /* 0x000000180418723c */ /* 0x000fe2000000181c */
[----:B------:R-:W2:Y:S04]  /*2a8f0*/  LDL.LU.64 R30, [R1+0x1dc0] ;  /* 0x001dc000011e7983 */ /* 0x000ea80000300a00 */
[----:B------:R-:W2:-:S14]  /*2a900*/  LDL.LU.64 R28, [R1+0x1db8] ;  /* 0x001db800011c7983 */ /* 0x000e9c0000300a00 */
[----:B------:R0:W-:Y:S04]  /*2a910*/  STL.64 [R1+0x2b0], R24 ;  /* 0x0002b01801007387 */ /* 0x0001e80000100a00 */
[----:B------:R1:W-:Y:S04]  /*2a920*/  STL.64 [R1+0x2b8], R26 ;  /* 0x0002b81a01007387 */ /* 0x0003e80000100a00 */
[----:B0-----:R-:W4:Y:S04]  /*2a930*/  LDL.LU.64 R24, [R1+0x270] ;  /* 0x0002700001187983 */ /* 0x001f280000300a00 */
[----:B-1----:R-:W4:Y:S01]  /*2a940*/  LDL.LU.64 R26, [R1+0x278] ;  /* 0x00027800011a7983 */ /* 0x002f220000300a00 */
[----:B---3--:R-:W-:-:S15]  /*2a950*/  HMMA.16816.F32 R8, R4, R16, R8 ;  /* 0x000000100408723c */ /* 0x008fde0000001808 */
[----:B------:R-:W-:-:S04]  /*2a960*/  NOP ;  /* 0x0000000000007918 */ /* 0x000fc80000000000 */
[----:B------:R0:W-:Y:S04]  /*2a970*/  STL.64 [R1+0x2a0], R8 ;  /* 0x0002a00801007387 */ /* 0x0001e80000100a00 */
[----:B------:R1:W-:Y:S04]  /*2a980*/  STL.64 [R1+0x2a8], R10 ;  /* 0x0002a80a01007387 */ /* 0x0003e80000100a00 */
[----:B0-----:R-:W3:Y:S04]  /*2a990*/  LDL.LU.64 R8, [R1+0x260] ;  /* 0x0002600001087983 */ /* 0x001ee80000300a00 */
[----:B-1----:R-:W3:Y:S01]  /*2a9a0*/  LDL.LU.64 R10, [R1+0x268] ;  /* 0x00026800010a7983 */ /* 0x002ee20000300a00 */
[C---:B------:R-:W-:Y:S08]  /*2a9b0*/  HMMA.16816.F32 R48, R4.reuse, R44, R48 ;  /* 0x0000002c0430723c */ /* 0x040ff00000001830 */
[C---:B------:R-:W-:Y:S08]  /*2a9c0*/  HMMA.16816.F32 R40, R4.reuse, R36, R40 ;  /* 0x000000240428723c */ /* 0x040ff00000001828 */
[----:B----4-:R-:W-:Y:S01]  /*2a9d0*/  HMMA.16816.F32 R24, R4, R20, R24 ;  /* 0x000000140418723c */ /* 0x010fe20000001818 */
[----:B------:R-:W-:-:S02]  /*2a9e0*/  IMAD.MOV.U32 R2, RZ, RZ, R44 ;  /* 0x000000ffff027224 */ /* 0x000fc400078e002c */
[----:B------:R-:W-:Y:S02]  /*2a9f0*/  IMAD.MOV.U32 R0, RZ, RZ, R45 ;  /* 0x000000ffff007224 */ /* 0x000fe400078e002d */
[----:B------:R-:W4:Y:S01]  /*2aa00*/  LDL.LU.64 R44, [R1+0x1db0] ;  /* 0x001db000012c7983 */ /* 0x000f220000300a00 */
[----:B------:R-:W-:Y:S02]  /*2aa10*/  IMAD.MOV.U32 R18, RZ, RZ, R12 ;  /* 0x000000ffff127224 */ /* 0x000fe400078e000c */
[----:B------:R-:W-:Y:S01]  /*2aa20*/  IMAD.MOV.U32 R19, RZ, RZ, R37 ;  /* 0x000000ffff137224 */ /* 0x000fe200078e0025 */
[----:B------:R0:W-:Y:S01]  /*2aa30*/  STL [R1+0x290], R48 ;  /* 0x0002903001007387 */ /* 0x0001e20000100800 */
[----:B------:R-:W-:-:S03]  /*2aa40*/  IMAD.MOV.U32 R46, RZ, RZ, R49 ;  /* 0x000000ffff2e7224 */ /* 0x000fc600078e0031 */
[----:B------:R-:W-:Y:S01]  /*2aa50*/  STL [R1+0x29c], R51 ;  /* 0x00029c3301007387 */ /* 0x000fe20000100800 */
[----:B------:R-:W-:Y:S02]  /*2aa60*/  IMAD.MOV.U32 R47, RZ, RZ, R50 ;  /* 0x000000ffff2f7224 */ /* 0x000fe400078e0032 */
[----:B------:R-:W-:Y:S01]  /*2aa70*/  IMAD.MOV.U32 R50, RZ, RZ, R36 ;  /* 0x000000ffff327224 */ /* 0x000fe200078e0024 */
[----:B0-----:R-:W2:Y:S04]  /*2aa80*/  LDL.LU.64 R48, [R1+0x1da8] ;  /* 0x001da80001307983 */ /* 0x001ea80000300a00 */
[----:B------:R-:W-:Y:S04]  /*2aa90*/  STL.64 [R1+0x280], R40 ;  /* 0x0002802801007387 */ /* 0x000fe80000100a00 */
[----:B------:R0:W-:Y:S04]  /*2aaa0*/  STL.64 [R1+0x288], R42 ;  /* 0x0002882a01007387 */ /* 0x0001e80000100a00 */
[----:B0-----:R-:W2:Y:S04]  /*2aab0*/  LDL.LU.64 R42, [R1+0x1da0] ;  /* 0x001da000012a7983 */ /* 0x001ea80000300a00 */
[----:B------:R-:W2:Y:S04]  /*2aac0*/  LDL.LU.64 R40, [R1+0x1d98] ;  /* 0x001d980001287983 */ /* 0x000ea80000300a00 */
[----:B------:R-:W2:Y:S04]  /*2aad0*/  LDL.LU.64 R36, [R1+0x250] ;  /* 0x0002500001247983 */ /* 0x000ea80000300a00 */
[----:B------:R-:W2:Y:S04]  /*2aae0*/  LDL.LU.64 R38, [R1+0x258] ;  /* 0x0002580001267983 */ /* 0x000ea80000300a00 */
[----:B------:R-:W-:Y:S04]  /*2aaf0*/  STL.64 [R1+0x1d38], R18 ;  /* 0x001d381201007387 */ /* 0x000fe80000100a00 */
[----:B------:R0:W-:Y:S01]  /*2ab00*/  STL.64 [R1+0x1d30], R16 ;  /* 0x001d301001007387 */ /* 0x0001e20000100a00 */
[----:B------:R-:W-:-:S02]  /*2ab10*/  IMAD.MOV.U32 R15, RZ, RZ, R13 ;  /* 0x000000ffff0f7224 */ /* 0x000fc400078e000d */
[----:B------:R-:W-:Y:S02]  /*2ab20*/  IMAD.MOV.U32 R60, RZ, RZ, R20 ;  /* 0x000000ffff3c7224 */ /* 0x000fe400078e0014 */
[----:B------:R-:W-:Y:S02]  /*2ab30*/  IMAD.MOV.U32 R51, RZ, RZ, R21 ;  /* 0x000000ffff337224 */ /* 0x000fe400078e0015 */
[----:B------:R-:W-:Y:S02]  /*2ab40*/  IMAD.MOV.U32 R13, RZ, RZ, R32 ;  /* 0x000000ffff0d7224 */ /* 0x000fe400078e0020 */
[----:B------:R-:W-:Y:S01]  /*2ab50*/  IMAD.MOV.U32 R61, RZ, RZ, R33 ;  /* 0x000000ffff3d7224 */ /* 0x000fe200078e0021 */
[----:B0-----:R-:W2:Y:S04]  /*2ab60*/  LDL.64 R16, [R1] ;  /* 0x0000000001107983 */ /* 0x001ea80000100a00 */
[----:B------:R0:W-:Y:S04]  /*2ab70*/  STL.64 [R1+0x270], R24 ;  /* 0x0002701801007387 */ /* 0x0001e80000100a00 */
[----:B------:R1:W-:Y:S04]  /*2ab80*/  STL.64 [R1+0x278], R26 ;  /* 0x0002781a01007387 */ /* 0x0003e80000100a00 */
[----:B0-----:R-:W4:Y:S04]  /*2ab90*/  LDL.LU.64 R24, [R1+0x1d90] ;  /* 0x001d900001187983 */ /* 0x001f280000300a00 */
[----:B------:R-:W4:Y:S01]  /*2aba0*/  LDL.LU.64 R20, [R1+0x1d88] ;  /* 0x001d880001147983 */ /* 0x000f220000300a00 */
[----:B---3--:R-:W-:Y:S03]  /*2abb0*/  HMMA.16816.F32 R8, R4, R32, R8 ;  /* 0x000000200408723c */ /* 0x008fe60000001808 */
[----:B------:R-:W4:Y:S04]  /*2abc0*/  LDL.LU.64 R32, [R1+0x240] ;  /* 0x0002400001207983 */ /* 0x000f280000300a00 */
[----:B------:R-:W4:-:S12]  /*2abd0*/  LDL.LU.64 R34, [R1+0x248] ;  /* 0x0002480001227983 */ /* 0x000f180000300a00 */
[----:B-1----:R-:W-:Y:S02]  /*2abe0*/  IMAD.MOV.U32 R26, RZ, RZ, R8 ;  /* 0x000000ffff1a7224 */ /* 0x002fe400078e0008 */
[----:B------:R-:W-:Y:S02]  /*2abf0*/  IMAD.MOV.U32 R27, RZ, RZ, R9 ;  /* 0x000000ffff1b7224 */ /* 0x000fe400078e0009 */
[----:B------:R-:W-:Y:S02]  /*2ac00*/  IMAD.MOV.U32 R22, RZ, RZ, R10 ;  /* 0x000000ffff167224 */ /* 0x000fe400078e000a */
[----:B------:R-:W-:Y:S01]  /*2ac10*/  IMAD.MOV.U32 R23, RZ, RZ, R11 ;  /* 0x000000ffff177224 */ /* 0x000fe200078e000b */
[----:B------:R-:W3:Y:S04]  /*2ac20*/  LDL.LU.64 R8, [R1+0x230] ;  /* 0x0002300001087983 */ /* 0x000ee80000300a00 */
[----:B------:R-:W3:Y:S01]  /*2ac30*/  LDL.LU.64 R10, [R1+0x238] ;  /* 0x00023800010a7983 */ /* 0x000ee20000300a00 */
[----:B--2---:R-:W-:Y:S01]  /*2ac40*/  HMMA.16816.F32 R36, R4, R16, R36 ;  /* 0x000000100424723c */ /* 0x004fe20000001824 */
[----:B------:R-:W-:-:S02]  /*2ac50*/  IMAD.MOV.U32 R14, RZ, RZ, R16 ;  /* 0x000000ffff0e7224 */ /* 0x000fc400078e0010 */
[----:B------:R-:W-:-:S15]  /*2ac60*/  IMAD.MOV.U32 R12, RZ, RZ, R17 ;  /* 0x000000ffff0c7224 */ /* 0x000fde00078e0011 */
[----:B------:R-:W-:Y:S01]  /*2ac70*/  NOP ;  /* 0x0000000000007918 */ /* 0x000fe20000000000 */
[----:B------:R0:W-:Y:S04]  /*2ac80*/  STL.64 [R1+0x250], R36 ;  /* 0x0002502401007387 */ /* 0x0001e80000100a00 */
[----:B------:R-:W-:Y:S04]  /*2ac90*/  STL.64 [R1+0x258], R38 ;  /* 0x0002582601007387 */ /* 0x000fe80000100a00 */
[----:B0-----:R-:W2:Y:S04]  /*2aca0*/  LDL.LU.64 R36, [R1+0x1d80] ;  /* 0x001d800001247983 */ /* 0x001ea80000300a00 */
[----:B------:R-:W2:Y:S04]  /*2acb0*/  LDL.LU.64 R16, [R1+0x1f0] ;  /* 0x0001f00001107983 */ /* 0x000ea80000300a00 */
[----:B------:R-:W2:Y:S04]  /*2acc0*/  LDL.LU.64 R18, [R1+0x1f8] ;  /* 0x0001f80001127983 */ /* 0x000ea80000300a00 */
[----:B------:R-:W-:Y:S04]  /*2acd0*/  STL.64 [R1+0x1d48], R14 ;  /* 0x001d480e01007387 */ /* 0x000fe80000100a00 */
[----:B------:R0:W-:Y:S04]  /*2ace0*/  STL.64 [R1+0x1d40], R12 ;  /* 0x001d400c01007387 */ /* 0x0001e80000100a00 */
[----:B0-----:R-:W2:Y:S04]  /*2acf0*/  LDL.LU.64 R12, [R1+0x220] ;  /* 0x00022000010c7983 */ /* 0x001ea80000300a00 */
[----:B------:R-:W2:Y:S01]  /*2ad00*/  LDL.LU.64 R14, [R1+0x228] ;  /* 0x00022800010e7983 */ /* 0x000ea20000300a00 */
[C---:B----4-:R-:W-:Y:S08]  /*2ad10*/  HMMA.16816.F32 R32, R4.reuse, R20, R32 ;  /* 0x000000140420723c */ /* 0x050ff00000001820 */
[C---:B---3--:R-:W-:Y:S11]  /*2ad20*/  HMMA.16816.F32 R8, R4.reuse, R24, R8 ;  /* 0x000000180408723c */ /* 0x048ff60000001808 */
[----:B------:R0:W-:Y:S04]  /*2ad30*/  STL.64 [R1+0x240], R32 ;  /* 0x0002402001007387 */ /* 0x0001e80000100a00 */
[----:B------:R-:W-:Y:S04]  /*2ad40*/  STL.64 [R1+0x248], R34 ;  /* 0x0002482201007387 */ /* 0x000fe80000100a00 */
[----:B0-----:R-:W3:Y:S04]  /*2ad50*/  LDL.LU.64 R32, [R1+0x1d78] ;  /* 0x001d780001207983 */ /* 0x001ee80000300a00 */
[----:B------:R-:W-:Y:S04]  /*2ad60*/  STL.64 [R1+0x1c78], R22 ;  /* 0x001c781601007387 */ /* 0x000fe80000100a00 */
[----:B------:R0:W-:Y:S04]  /*2ad70*/  STL.64 [R1+0x1c70], R20 ;  /* 0x001c701401007387 */ /* 0x0001e80000100a00 */
[----:B0-----:R-:W4:Y:S04]  /*2ad80*/  LDL.LU.64 R20, [R1+0x200] ;  /* 0x0002000001147983 */ /* 0x001f280000300a00 */
[----:B------:R-:W4:Y:S04]  /*2ad90*/  LDL.LU.64 R22, [R1+0x208] ;  /* 0x0002080001167983 */ /* 0x000f280000300a00 */
[----:B------:R-:W-:Y:S04]  /*2ada0*/  STL.64 [R1+0x230], R8 ;  /* 0x0002300801007387 */ /* 0x000fe80000100a00 */
[----:B------:R0:W-:Y:S04]  /*2adb0*/  STL.64 [R1+0x238], R10 ;  /* 0x0002380a01007387 */ /* 0x0001e80000100a00 */
[----:B0-----:R-:W3:Y:S04]  /*2adc0*/  LDL.LU.64 R10, [R1+0x1d70] ;  /* 0x001d7000010a7983 */ /* 0x001ee80000300a00 */
[----:B------:R-:W3:Y:S04]  /*2add0*/  LDL.LU.64 R8, [R1+0x1d68] ;  /* 0x001d680001087983 */ /* 0x000ee80000300a00 */
[----:B------:R-:W-:Y:S04]  /*2ade0*/  STL.64 [R1+0x1c68], R26 ;  /* 0x001c681a01007387 */ /* 0x000fe80000100a00 */
[----:B------:R0:W-:Y:S04]  /*2adf0*/  STL.64 [R1+0x1c60], R24 ;  /* 0x001c601801007387 */ /* 0x0001e80000100a00 */
[----:B0-----:R-:W3:Y:S04]  /*2ae00*/  LDL.LU.64 R24, [R1+0x210] ;  /* 0x0002100001187983 */ /* 0x001ee80000300a00 */
[----:B------:R-:W3:Y:S01]  /*2ae10*/  LDL.LU.64 R26, [R1+0x218] ;  /* 0x00021800011a7983 */ /* 0x000ee20000300a00 */
[C---:B--2---:R-:W-:Y:S08]  /*2ae20*/  HMMA.16816.F32 R16, R4.reuse, R40, R16 ;  /* 0x000000280410723c */ /* 0x044ff00000001810 */
[----:B------:R-:W-:-:S15]  /*2ae30*/  HMMA.16816.F32 R12, R4, R28, R12 ;  /* 0x0000001c040c723c */ /* 0x000fde000000180c */
[----:B------:R-:W-:-:S04]  /*2ae40*/  NOP ;  /* 0x0000000000007918 */ /* 0x000fc80000000000 */
[----:B------:R0:W-:Y:S04]  /*2ae50*/  STL.64 [R1+0x220], R12 ;  /* 0x0002200c01007387 */ /* 0x0001e80000100a00 */
[----:B------:R1:W-:Y:S04]  /*2ae60*/  STL.64 [R1+0x228], R14 ;  /* 0x0002280e01007387 */ /* 0x0003e80000100a00 */
[----:B0-----:R-:W2:Y:S04]  /*2ae70*/  LDL.LU.64 R12, [R1+0x1e0] ;  /* 0x0001e000010c7983 */ /* 0x001ea80000300a00 */
[----:B-1----:R-:W2:Y:S04]  /*2ae80*/  LDL.LU.64 R14, [R1+0x1e8] ;  /* 0x0001e800010e7983 */ /* 0x002ea80000300a00 */
[----:B------:R-:W-:Y:S04]  /*2ae90*/  STL.64 [R1+0x1c88], R30 ;  /* 0x001c881e01007387 */ /* 0x000fe80000100a00 */
[----:B------:R-:W-:Y:S01]  /*2aea0*/  STL.64 [R1+0x1c80], R28 ;  /* 0x001c801c01007387 */ /* 0x000fe20000100a00 */
[C---:B----4-:R-:W-:Y:S08]  /*2aeb0*/  HMMA.16816.F32 R20, R4.reuse, R36, R20 ;  /* 0x000000240414723c */ /* 0x050ff00000001814 */
[----:B---3--:R-:W-:-:S15]  /*2aec0*/  HMMA.16816.F32 R24, R4, R32, R24 ;  /* 0x000000200418723c */ /* 0x008fde0000001818 */
[----:B------:R-:W-:-:S04]  /*2aed0*/  NOP ;  /* 0x0000000000007918 */ /* 0x000fc80000000000 */
[----:B------:R0:W-:Y:S04]  /*2aee0*/  STL.64 [R1+0x210], R24 ;  /* 0x0002101801007387 */ /* 0x0001e80000100a00 */
[----:B------:R-:W-:Y:S04]  /*2aef0*/  STL.64 [R1+0x218], R26 ;  /* 0x0002181a01007387 */ /* 0x000fe80000100a00 */
[----:B0-----:R-:W3:Y:S04]  /*2af00*/  LDL R24, [R1+0x110] ;  /* 0x0001100001187983 */ /* 0x001ee80000100800 */
[----:B------:R0:W-:Y:S04]  /*2af10*/  STL.64 [R1+0x200], R20 ;  /* 0x0002001401007387 */ /* 0x0001e80000100a00 */
[----:B------:R1:W-:Y:S04]  /*2af20*/  STL.64 [R1+0x208], R22 ;  /* 0x0002081601007387 */ /* 0x0003e80000100a00 */
[----:B------:R-:W-:Y:S04]  /*2af30*/  STL.64 [R1+0x1f0], R16 ;  /* 0x0001f01001007387 */ /* 0x000fe80000100a00 */
[----:B------:R-:W-:Y:S04]  /*2af40*/  STL.64 [R1+0x1f8], R18 ;  /* 0x0001f81201007387 */ /* 0x000fe80000100a00 */
[----:B------:R-:W3:Y:S04]  /*2af50*/  LDL R25, [R1+0x114] ;  /* 0x0001140001197983 */ /* 0x000ee80000100800 */
[----:B0-----:R-:W4:Y:S04]  /*2af60*/  LDL.LU.64 R20, [R1+0x1c0] ;  /* 0x0001c00001147983 */ /* 0x001f280000300a00 */
[----:B-1----:R-:W4:Y:S04]  /*2af70*/  LDL.LU.64 R22, [R1+0x1c8] ;  /* 0x0001c80001167983 */ /* 0x002f280000300a00 */
[----:B---3--:R0:W-:Y:S04]  /*2af80*/  STL.64 [R1+0x1d50], R24 ;  /* 0x001d501801007387 */ /* 0x0081e80000100a00 */
[----:B0-----:R-:W3:Y:S04]  /*2af90*/  LDL.LU.64 R24, [R1+0x1d0] ;  /* 0x0001d00001187983 */ /* 0x001ee80000300a00 */
[----:B------:R-:W3:Y:S01]  /*2afa0*/  LDL.LU.64 R26, [R1+0x1d8] ;  /* 0x0001d800011a7983 */ /* 0x000ee20000300a00 */
[C---:B--2---:R-:W-:Y:S03]  /*2afb0*/  HMMA.16816.F32 R12, R4.reuse, R44, R12 ;  /* 0x0000002c040c723c */ /* 0x044fe6000000180c */
[----:B------:R-:W2:Y:S04]  /*2afc0*/  LDL R28, [R1+0x130] ;  /* 0x00013000011c7983 */ /* 0x000ea80000100800 */
[----:B------:R-:W2:Y:S04]  /*2afd0*/  LDL R29, [R1+0x134] ;  /* 0x00013400011d7983 */ /* 0x000ea80000100800 */
[----:B------:R-:W-:Y:S04]  /*2afe0*/  STL.64 [R1+0x1c98], R42 ;  /* 0x001c982a01007387 */ /* 0x000fe80000100a00 */
[----:B------:R-:W-:Y:S01]  /*2aff0*/  STL.64 [R1+0x1c90], R40 ;  /* 0x001c902801007387 */ /* 0x000fe20000100a00 */
[----:B----4-:R-:W-:Y:S01]  /*2b000*/  HMMA.16816.F32 R20, R4, R52, R20 ;  /* 0x000000340414723c */ /* 0x010fe20000001814 */
[----:B------:R-:W-:-:S02]  /*2b010*/  IMAD.MOV.U32 R16, RZ, RZ, R8 ;  /* 0x000000ffff107224 */ /* 0x000fc400078e0008 */
[----:B------:R-:W-:Y:S02]  /*2b020*/  IMAD.MOV.U32 R17, RZ, RZ, R9 ;  /* 0x000000ffff117224 */ /* 0x000fe400078e0009 */
[----:B------:R-:W-:Y:S01]  /*2b030*/  IMAD.MOV.U32 R34, RZ, RZ, R12 ;  /* 0x000000ffff227224 */ /* 0x000fe200078e000c */
[----:B------:R0:W-:Y:S01]  /*2b040*/  STL.64 [R1+0x1e8], R14 ;  /* 0x0001e80e01007387 */ /* 0x0001e20000100a00 */
[----:B------:R-:W-:-:S03]  /*2b050*/  IMAD.MOV.U32 R35, RZ, RZ, R13 ;  /* 0x000000ffff237224 */ /* 0x000fc600078e000d */
[----:B------:R-:W4:Y:S04]  /*2b060*/  LDL.LU.64 R12, [R1+0x970] ;  /* 0x00097000010c7983 */ /* 0x000f280000300a00 */
[----:B0-----:R-:W4:Y:S04]  /*2b070*/  LDL.LU.64 R14, [R1+0x978] ;  /* 0x00097800010e7983 */ /* 0x001f280000300a00 */
[----:B------:R-:W2:Y:S04]  /*2b080*/  LDL.LU R8, [R1+0x1d64] ;  /* 0x001d640001087983 */ /* 0x000ea80000300800 */
[----:B------:R-:W2:Y:S04]  /*2b090*/  LDL.LU R9, [R1+0x1d60] ;  /* 0x001d600001097983 */ /* 0x000ea80000300800 */
[----:B------:R-:W-:Y:S04]  /*2b0a0*/  STL.64 [R1+0x1c58], R46 ;  /* 0x001c582e01007387 */ /* 0x000fe80000100a00 */
[----:B------:R-:W-:Y:S04]  /*2b0b0*/  STL.64 [R1+0x1c50], R44 ;  /* 0x001c502c01007387 */ /* 0x000fe80000100a00 */
[----:B------:R-:W-:Y:S04]  /*2b0c0*/  STL [R1+0x1974], R35 ;  /* 0x0019742301007387 */ /* 0x000fe80000100800 */
[----:B------:R-:W-:Y:S04]  /*2b0d0*/  STL [R1+0x1970], R34 ;  /* 0x0019702201007387 */ /* 0x000fe80000100800 */
[----:B------:R-:W-:Y:S01]  /*2b0e0*/  STL.64 [R1+0x1ca0], R48 ;  /* 0x001ca03001007387 */ /* 0x000fe20000100a00 */
[----:B---3--:R-:W-:-:S15]  /*2b0f0*/  HMMA.16816.F32 R24, R4, R48, R24 ;  /* 0x000000300418723c */ /* 0x008fde0000001818 */
[----:B------:R-:W-:-:S04]  /*2b100*/  NOP ;  /* 0x0000000000007918 */ /* 0x000fc80000000000 */
[----:B------:R0:W-:Y:S04]  /*2b110*/  STL.64 [R1+0x1d0], R24 ;  /* 0x0001d01801007387 */ /* 0x0001e80000100a00 */
[----:B------:R1:W-:Y:S04]  /*2b120*/  STL.64 [R1+0x1d8], R26 ;  /* 0x0001d81a01007387 */ /* 0x0003e80000100a00 */
[----:B0-----:R-:W2:Y:S04]  /*2b130*/  LDL.LU.64 R24, [R1+0x3e0] ;  /* 0x0003e00001187983 */ /* 0x001ea80000300a00 */
[----:B-1----:R-:W2:Y:S04]  /*2b140*/  LDL.LU.64 R26, [R1+0x3e8] ;  /* 0x0003e800011a7983 */ /* 0x002ea80000300a00 */
[----:B------:R0:W-:Y:S04]  /*2b150*/  STL.64 [R1+0x1c0], R20 ;  /* 0x0001c01401007387 */ /* 0x0001e80000100a00 */
[----:B------:R-:W-:Y:S04]  /*2b160*/  STL.64 [R1+0x1c8], R22 ;  /* 0x0001c81601007387 */ /* 0x000fe80000100a00 */
[----:B0-----:R-:W3:Y:S04]  /*2b170*/  LDL.64 R20, [R1+0xf0] ;  /* 0x0000f00001147983 */ /* 0x001ee80000100a00 */
[----:B------:R-:W-:Y:S04]  /*2b180*/  STL.64 [R1+0x1cb0], R54 ;  /* 0x001cb03601007387 */ /* 0x000fe80000100a00 */
[----:B------:R0:W-:Y:S02]  /*2b190*/  STL.64 [R1+0x1ca8], R52 ;  /* 0x001ca83401007387 */ /* 0x0001e40000100a00 */
[----:B0-----:R-:W-:-:S02]  /*2b1a0*/  IMAD.MOV.U32 R52, RZ, RZ, R10 ;  /* 0x000000ffff347224 */ /* 0x001fc400078e000a */
[----:B------:R-:W-:Y:S01]  /*2b1b0*/  IMAD.MOV.U32 R53, RZ, RZ, R11 ;  /* 0x000000ffff357224 */ /* 0x000fe200078e000b */
[----:B------:R-:W2:Y:S04]  /*2b1c0*/  LDL.LU R10, [R1+0x1d5c] ;  /* 0x001d5c00010a7983 */ /* 0x000ea80000300800 */
[----:B------:R-:W2:Y:S01]  /*2b1d0*/  LDL.LU R11, [R1+0x1d58] ;  /* 0x001d5800010b7983 */ /* 0x000ea20000300800 */
[----:B----4-:R-:W-:-:S15]  /*2b1e0*/  HMMA.16816.F32 R4, R4, R56, R12 ;  /* 0x000000380404723c */ /* 0x010fde000000180c */
[----:B------:R-:W-:-:S04]  /*2b1f0*/  NOP ;  /* 0x0000000000007918 */ /* 0x000fc80000000000 */
[----:B------:R0:W-:Y:S04]  /*2b200*/  STL.64 [R1+0x160], R4 ;  /* 0x0001600401007387 */ /* 0x0001e80000100a00 */
[----:B------:R-:W4:Y:S01]  /*2b210*/  LDL.LU.64 R12, [R1+0x3c0] ;  /* 0x0003c000010c7983 */ /* 0x000f220000300a00 */
[----:B------:R-:W-:-:S03]  /*2b220*/  IMAD.MOV.U32 R39, RZ, RZ, R7 ;  /* 0x000000ffff277224 */ /* 0x000fc600078e0007 */
[----:B------:R-:W4:Y:S01]  /*2b230*/  LDL.LU.64 R14, [R1+0x3c8] ;  /* 0x0003c800010e7983 */ /* 0x000f220000300a00 */
[----:B------:R-:W-:-:S03]  /*2b240*/  IMAD.MOV.U32 R38, RZ, RZ, R6 ;  /* 0x000000ffff267224 */ /* 0x000fc600078e0006 */
[----:B------:R-:W3:Y:S04]  /*2b250*/  LDL.LU.64 R44, [R1+0x3b0] ;  /* 0x0003b000012c7983 */ /* 0x000ee80000300a00 */
[----:B------:R-:W3:Y:S04]  /*2b260*/  LDL.LU.64 R46, [R1+0x3b8] ;  /* 0x0003b800012e7983 */ /* 0x000ee80000300a00 */
[----:B0-----:R-:W3:Y:S04]  /*2b270*/  LDL.LU R4, [R1+0xa0] ;  /* 0x0000a00001047983 */ /* 0x001ee80000300800 */
[----:B------:R-:W3:Y:S04]  /*2b280*/  LDL.LU R5, [R1+0xa4] ;  /* 0x0000a40001057983 */ /* 0x000ee80000300800 */
[----:B------:R-:W-:Y:S04]  /*2b290*/  STL [R1+0x1964], R39 ;  /* 0x0019642701007387 */ /* 0x000fe80000100800 */
[----:B------:R-:W-:Y:S01]  /*2b2a0*/  STL [R1+0x1960], R38 ;  /* 0x0019602601007387 */ /* 0x000fe20000100800 */
[----:B--2---:R-:W-:Y:S03]  /*2b2b0*/  HMMA.16816.F32 R28, R8, R28, R24 ;  /* 0x0000001c081c723c */ /* 0x004fe60000001818 */
[----:B------:R-:W3:Y:S01]  /*2b2c0*/  LDL.LU.64 R24, [R1+0x1d50] ;  /* 0x001d500001187983 */ /* 0x000ee20000300a00 */
[----:B------:R-:W-:-:S02]  /*2b2d0*/  IMAD.MOV.U32 R40, RZ, RZ, R59 ;  /* 0x000000ffff287224 */ /* 0x000fc400078e003b */
[----:B------:R-:W-:Y:S02]  /*2b2e0*/  IMAD.MOV.U32 R41, RZ, RZ, R58 ;  /* 0x000000ffff297224 */ /* 0x000fe400078e003a */
[----:B----4-:R-:W-:Y:S11]  /*2b2f0*/  HMMA.16816.F32 R16, R8, R16, R12 ;  /* 0x000000100810723c */ /* 0x010ff6000000180c */
[----:B------:R-:W-:-:S02]  /*2b300*/  IMAD.MOV.U32 R59, RZ, RZ, R30 ;  /* 0x000000ffff3b7224 */ /* 0x000fc400078e001e */
[----:B------:R-:W-:Y:S01]  /*2b310*/  IMAD.MOV.U32 R58, RZ, RZ, R29 ;  /* 0x000000ffff3a7224 */ /* 0x000fe200078e001d */
[----:B------:R0:W-:Y:S04]  /*2b320*/  STL [R1+0x3e0], R28 ;  /* 0x0003e01c01007387 */ /* 0x0001e80000100800 */
[----:B------:R1:W-:Y:S04]  /*2b330*/  STL [R1+0x3ec], R31 ;  /* 0x0003ec1f01007387 */ /* 0x0003e80000100800 */
[----:B0-----:R-:W2:Y:S04]  /*2b340*/  LDL.LU.64 R28, [R1+0x390] ;  /* 0x00039000011c7983 */ /* 0x001ea80000300a00 */
[----:B-1----:R-:W2:Y:S04]  /*2b350*/  LDL.LU.64 R30, [R1+0x398] ;  /* 0x00039800011e7983 */ /* 0x002ea80000300a00 */
[----:B------:R-:W-:Y:S04]  /*2b360*/  STL [R1+0x197c], R59 ;  /* 0x00197c3b01007387 */ /* 0x000fe80000100800 */
[----:B------:R-:W-:Y:S04]  /*2b370*/  STL [R1+0x1978], R58 ;  /* 0x0019783a01007387 */ /* 0x000fe80000100800 */
[----:B------:R-:W4:Y:S04]  /*2b380*/  LDL.LU.64 R14, [R1+0x1d48] ;  /* 0x001d4800010e7983 */ /* 0x000f280000300a00 */
[----:B------:R-:W4:Y:S04]  /*2b390*/  LDL.LU.64 R12, [R1+0x1d40] ;  /* 0x001d4000010c7983 */ /* 0x000f280000300a00 */
[----:B------:R-:W-:Y:S04]  /*2b3a0*/  STL.64 [R1+0x3c0], R16 ;  /* 0x0003c01001007387 */ /* 0x000fe80000100a00 */
[----:B------:R0:W-:Y:S04]  /*2b3b0*/  STL.64 [R1+0x3c8], R18 ;  /* 0x0003c81201007387 */ /* 0x0001e80000100a00 */
[----:B0-----:R-:W4:Y:S04]  /*2b3c0*/  LDL.LU.64 R18, [R1+0x1d38] ;  /* 0x001d380001127983 */ /* 0x001f280000300a00 */
[----:B------:R-:W4:Y:S01]  /*2b3d0*/  LDL.LU.64 R16, [R1+0x1d30] ;  /* 0x001d300001107983 */ /* 0x000f220000300a00 */
[----:B---3--:R-:W-:Y:S03]  /*2b3e0*/  HMMA.16816.F32 R24, R8, R24, R44 ;  /* 0x000000180818723c */ /* 0x008fe6000000182c */
[----:B------:R-:W3:Y:S04]  /*2b3f0*/  LDL.LU.64 R44, [R1+0x560] ;  /* 0x00056000012c7983 */ /* 0x000ee80000300a00 */
[----:B------:R-:W3:-:S12]  /*2b400*/  LDL.LU.64 R46, [R1+0x568] ;  /* 0x00056800012e7983 */ /* 0x000ed80000300a00 */
[----:B------:R-:W-:Y:S02]  /*2b410*/  IMAD.MOV.U32 R35, RZ, RZ, R26 ;  /* 0x000000ffff237224 */ /* 0x000fe400078e001a */
[----:B------:R-:W-:Y:S02]  /*2b420*/  IMAD.MOV.U32 R34, RZ, RZ, R27 ;  /* 0x000000ffff227224 */ /* 0x000fe400078e001b */
[----:B------:R-:W-:Y:S02]  /*2b430*/  IMAD.MOV.U32 R59, RZ, RZ, R24 ;  /* 0x000000ffff3b7224 */ /* 0x000fe400078e0018 */
[----:B------:R-:W-:Y:S02]  /*2b440*/  IMAD.MOV.U32 R58, RZ, RZ, R25 ;  /* 0x000000ffff3a7224 */ /* 0x000fe400078e0019 */
[----:B------:R-:W3:Y:S04]  /*2b450*/  LDL.64 R24, [R1+0xd0] ;  /* 0x0000d00001187983 */ /* 0x000ee80000100a00 */
[----:B------:R-:W-:Y:S04]  /*2b460*/  STL.64 [R1+0x1cd0], R34 ;  /* 0x001cd02201007387 */ /* 0x000fe80000100a00 */
[----:B------:R0:W-:Y:S04]  /*2b470*/  STL.64 [R1+0x1cc8], R32 ;  /* 0x001cc82001007387 */ /* 0x0001e80000100a00 */
[----:B0-----:R-:W3:Y:S04]  /*2b480*/  LDL.LU.64 R32, [R1+0x3a0] ;  /* 0x0003a00001207983 */ /* 0x001ee80000300a00 */
[----:B------:R-:W3:Y:S01]  /*2b490*/  LDL.LU.64 R34, [R1+0x3a8] ;  /* 0x0003a80001227983 */ /* 0x000ee20000300a00 */
[----:B--2---:R-:W-:Y:S03]  /*2b4a0*/  HMMA.16816.F32 R28, R8, R20, R28 ;  /* 0x00000014081c723c */ /* 0x004fe6000000181c */
[----:B------:R-:W-:Y:S04]  /*2b4b0*/  STL.64 [R1+0x1cc0], R58 ;  /* 0x001cc03a01007387 */ /* 0x000fe80000100a00 */
[----:B------:R0:W-:Y:S01]  /*2b4c0*/  STL.64 [R1+0x1cb8], R56 ;  /* 0x001cb83801007387 */ /* 0x0001e20000100a00 */
[----:B------:R-:W-:-:S02]  /*2b4d0*/  IMAD.MOV.U32 R39, RZ, RZ, R20 ;  /* 0x000000ffff277224 */ /* 0x000fc400078e0014 */
[----:B------:R-:W-:Y:S02]  /*2b4e0*/  IMAD.MOV.U32 R38, RZ, RZ, R21 ;  /* 0x000000ffff267224 */ /* 0x000fe400078e0015 */
[----:B----4-:R-:W-:Y:S02]  /*2b4f0*/  IMAD.MOV.U32 R20, RZ, RZ, R14 ;  /* 0x000000ffff147224 */ /* 0x010fe400078e000e */
[----:B------:R-:W-:Y:S01]  /*2b500*/  IMAD.MOV.U32 R21, RZ, RZ, R12 ;  /* 0x000000ffff157224 */ /* 0x000fe200078e000c */
[----:B---3--:R-:W-:-:S15]  /*2b510*/  HMMA.16816.F32 R32, R8, R52, R32 ;  /* 0x000000340820723c */ /* 0x008fde0000001820 */
[----:B------:R-:W-:-:S04]  /*2b520*/  NOP ;  /* 0x0000000000007918 */ /* 0x000fc80000000000 */
[----:B------:R-:W-:Y:S04]  /*2b530*/  STL.64 [R1+0x3a0], R32 ;  /* 0x0003a02001007387 */ /* 0x000fe80000100a00 */
[----:B------:R-:W-:Y:S04]  /*2b540*/  STL.64 [R1+0x3a8], R34 ;  /* 0x0003a82201007387 */ /* 0x000fe80000100a00 */
[----:B------:R1:W-:Y:S04]  /*2b550*/  STL.64 [R1+0x390], R28 ;  /* 0x0003901c01007387 */ /* 0x0003e80000100a00 */
[----:B------:R2:W-:Y:S04]  /*2b560*/  STL.64 [R1+0x398], R30 ;  /* 0x0003981e01007387 */ /* 0x0005e80000100a00 */
[----:B------:R-:W3:Y:S04]  /*2b570*/  LDL.64 R48, [R1+0xb0] ;  /* 0x0000b00001307983 */ /* 0x000ee80000100a00 */
[----:B------:R-:W-:Y:S04]  /*2b580*/  STL.64 [R1+0x1ce0], R38 ;  /* 0x001ce02601007387 */ /* 0x000fe80000100a00 */
[----:B------:R-:W-:Y:S04]  /*2b590*/  STL.64 [R1+0x1cd8], R36 ;  /* 0x001cd82401007387 */ /* 0x000fe80000100a00 */
[----:B------:R-:W4:Y:S04]  /*2b5a0*/  LDL.LU R14, [R1+0x1d28] ;  /* 0x001d2800010e7983 */ /* 0x000f280000300800 */
[----:B------:R-:W3:Y:S04]  /*2b5b0*/  LDL.LU R12, [R1+0x1d24] ;  /* 0x001d2400010c7983 */ /* 0x000ee80000300800 */
[----:B0-----:R-:W3:Y:S04]  /*2b5c0*/  LDL R56, [R1+0xc0] ;  /* 0x0000c00001387983 */ /* 0x001ee80000100800 */
[----:B------:R-:W3:Y:S04]  /*2b5d0*/  LDL R57, [R1+0xc4] ;  /* 0x0000c40001397983 */ /* 0x000ee80000100800 */
[----:B-1----:R-:W3:Y:S04]  /*2b5e0*/  LDL.LU.64 R28, [R1+0x550] ;  /* 0x00055000011c7983 */ /* 0x002ee80000300a00 */
[----:B--2---:R-:W3:Y:S04]  /*2b5f0*/  LDL.LU.64 R30, [R1+0x558] ;  /* 0x00055800011e7983 */ /* 0x004ee80000300a00 */
[----:B------:R0:W-:Y:S02]  /*2b600*/  STL.64 [R1+0x1ce8], R20 ;  /* 0x001ce81401007387 */ /* 0x0001e40000100a00 */
[----:B0-----:R-:W-:Y:S01]  /*2b610*/  HMMA.16816.F32 R20, R8, R40, R44 ;  /* 0x000000280814723c */ /* 0x001fe2000000182c */
[----:B------:R-:W-:-:S02]  /*2b620*/  IMAD.MOV.U32 R40, RZ, RZ, R13 ;  /* 0x000000ffff287224 */ /* 0x000fc400078e000d */
[----:B------:R-:W-:Y:S02]  /*2b630*/  IMAD.MOV.U32 R41, RZ, RZ, R61 ;  /* 0x000000ffff297224 */ /* 0x000fe400078e003d */
[----:B------:R-:W-:Y:S02]  /*2b640*/  IMAD.MOV.U32 R52, RZ, RZ, R60 ;  /* 0x000000ffff347224 */ /* 0x000fe400078e003c */
[----:B------:R-:W-:Y:S01]  /*2b650*/  IMAD.MOV.U32 R53, RZ, RZ, R51 ;  /* 0x000000ffff357224 */ /* 0x000fe200078e0033 */
[----:B------:R-:W2:Y:S01]  /*2b660*/  LDL.LU R13, [R1+0x1d20] ;  /* 0x001d2000010d7983 */ /* 0x000ea20000300800 */
[----:B------:R-:W-:Y:S02]  /*2b670*/  IMAD.MOV.U32 R32, RZ, RZ, R50 ;  /* 0x000000ffff207224 */ /* 0x000fe400078e0032 */
[----:B------:R-:W-:-:S08]  /*2b680*/  IMAD.MOV.U32 R33, RZ, RZ, R19 ;  /* 0x000000ffff217224 */ /* 0x000fd000078e0013 */
[----:B------:R-:W-:Y:S04]  /*2b690*/  STL.64 [R1+0x560], R20 ;  /* 0x0005601401007387 */ /* 0x000fe80000100a00 */
[----:B------:R-:W-:Y:S04]  /*2b6a0*/  STL.64 [R1+0x568], R22 ;  /* 0x0005681601007387 */ /* 0x000fe80000100a00 */
[----:B------:R0:W-:Y:S04]  /*2b6b0*/  STL.64 [R1+0x1cf0], R40 ;  /* 0x001cf02801007387 */ /* 0x0001e80000100a00 */
[----:B------:R1:W-:Y:S04]  /*2b6c0*/  STL.64 [R1+0x1cf8], R52 ;  /* 0x001cf83401007387 */ /* 0x0003e80000100a00 */
[----:B0-----:R-:W2:Y:S04]  /*2b6d0*/  LDL.LU.64 R40, [R1+0x540] ;  /* 0x0005400001287983 */ /* 0x001ea80000300a00 */
[----:B------:R-:W2:Y:S04]  /*2b6e0*/  LDL.LU.64 R42, [R1+0x548] ;  /* 0x00054800012a7983 */ /* 0x000ea80000300a00 */
[----:B------:R-:W2:Y:S04]  /*2b6f0*/  LDL.LU.64 R36, [R1+0x530] ;  /* 0x0005300001247983 */ /* 0x000ea80000300a00 */
[----:B------:R-:W2:Y:S04]  /*2b700*/  LDL.LU.64 R38, [R1+0x538] ;  /* 0x0005380001267983 */ /* 0x000ea80000300a00 */
[----:B------:R2:W-:Y:S04]  /*2b710*/  STL.64 [R1+0x1d00], R32 ;  /* 0x001d002001007387 */ /* 0x0005e80000100a00 */
[----:B-1----:R-:W2:Y:S01]  /*2b720*/  LDL.64 R52, [R1+0x60] ;  /* 0x0000600001347983 */ /* 0x002ea20000100a00 */
[----:B------:R-:W-:-:S02]  /*2b730*/  IMAD.MOV.U32 R60, RZ, RZ, R24 ;  /* 0x000000ffff3c7224 */ /* 0x000fc400078e0018 */
[----:B------:R-:W-:Y:S01]  /*2b740*/  IMAD.MOV.U32 R19, RZ, RZ, R25 ;  /* 0x000000ffff137224 */ /* 0x000fe200078e0019 */
[----:B---3--:R-:W-:Y:S01]  /*2b750*/  HMMA.16816.F32 R20, R8, R24, R28 ;  /* 0x000000180814723c */ /* 0x008fe2000000181c */
[----:B--2---:R0:W-:-:S15]  /*2b760*/  STL.64 [R1+0x1d08], R52 ;  /* 0x001d083401007387 */ /* 0x0041de0000100a00 */
[----:B------:R-:W-:-:S03]  /*2b770*/  NOP ;  /* 0x0000000000007918 */ /* 0x000fc60000000000 */
[----:B------:R1:W-:Y:S04]  /*2b780*/  STL.64 [R1+0x550], R20 ;  /* 0x0005501401007387 */ /* 0x0003e80000100a00 */
[----:B------:R-:W-:Y:S04]  /*2b790*/  STL.64 [R1+0x558], R22 ;  /* 0x0005581601007387 */ /* 0x000fe80000100a00 */
[----:B------:R-:W2:Y:S04]  /*2b7a0*/  LDL.LU.64 R28, [R1+0x520] ;  /* 0x00052000011c7983 */ /* 0x000ea80000300a00 */
[----:B------:R-:W2:Y:S04]  /*2b7b0*/  LDL.LU.64 R30, [R1+0x528] ;  /* 0x00052800011e7983 */ /* 0x000ea80000300a00 */
[----:B------:R-:W3:Y:S04]  /*2b7c0*/  LDL.LU.64 R24, [R1+0x510] ;  /* 0x0005100001187983 */ /* 0x000ee80000300a00 */
[----:B------:R-:W3:Y:S01]  /*2b7d0*/  LDL.LU.64 R26, [R1+0x518] ;  /* 0x00051800011a7983 */ /* 0x000ee20000300a00 */
[----:B------:R-:W-:Y:S01]  /*2b7e0*/  HMMA.16816.F32 R32, R8, R56, R40 ;  /* 0x000000380820723c */ /* 0x000fe20000001828 */
[----:B0-----:R-:W-:-:S02]  /*2b7f0*/  IMAD.MOV.U32 R52, RZ, RZ, R18 ;  /* 0x000000ffff347224 */ /* 0x001fc400078e0012 */
[----:B------:R-:W-:Y:S02]  /*2b800*/  IMAD.MOV.U32 R53, RZ, RZ, R15 ;  /* 0x000000ffff357224 */ /* 0x000fe400078e000f */
[----:B-1----:R-:W-:Y:S02]  /*2b810*/  IMAD.MOV.U32 R20, RZ, RZ, R2 ;  /* 0x000000ffff147224 */ /* 0x002fe400078e0002 */
[----:B------:R-:W-:Y:S01]  /*2b820*/  IMAD.MOV.U32 R21, RZ, RZ, R0 ;  /* 0x000000ffff157224 */ /* 0x000fe200078e0000 */
[----:B------:R-:W-:Y:S04]  /*2b830*/  STL.64 [R1+0x1d18], R52 ;  /* 0x001d183401007387 */ /* 0x000fe80000100a00 */
[----:B------:R0:W-:Y:S02]  /*2b840*/  STL.64 [R1+0x1d10], R20 ;  /* 0x001d101401007387 */ /* 0x0001e40000100a00 */
[C---:B0-----:R-:W-:Y:S05]  /*2b850*/  HMMA.16816.F32 R20, R8.reuse, R48, R36 ;  /* 0x000000300814723c */ /* 0x041fea0000001824 */
[----:B------:R-:W-:Y:S04]  /*2b860*/  STL.64 [R1+0x540], R32 ;  /* 0x0005402001007387 */ /* 0x000fe80000100a00 */
[----:B------:R-:W-:Y:S10]  /*2b870*/  STL.64 [R1+0x548], R34 ;  /* 0x0005482201007387 */ /* 0x000ff40000100a00 */
[----:B------:R-:W-:Y:S04]  /*2b880*/  STL.64 [R1+0x530], R20 ;  /* 0x0005301401007387 */ /* 0x000fe80000100a00 */
[----:B------:R3:W-:Y:S04]  /*2b890*/  STL.64 [R1+0x538], R22 ;  /* 0x0005381601007387 */ /* 0x0007e80000100a00 */
[----:B------:R-:W-:Y:S01]  /*2b8a0*/  STL.64 [R1+0x1c30], R4 ;  /* 0x001c300401007387 */ /* 0x000fe20000100a00 */
[C---:B--2---:R-:W-:Y:S08]  /*2b8b0*/  HMMA.16816.F32 R28, R8.reuse, R4, R28 ;  /* 0x00000004081c723c */ /* 0x044ff0000000181c */
[----:B---3--:R-:W-:Y:S11]  /*2b8c0*/  HMMA.16816.F32 R20, R8, R12, R24 ;  /* 0x0000000c0814723c */ /* 0x008ff60000001818 */
[----:B------:R-:W-:Y:S04]  /*2b8d0*/  STL.64 [R1+0x520], R28 ;  /* 0x0005201c01007387 */ /* 0x000fe80000100a00 */
[----:B------:R-:W-:Y:S04]  /*2b8e0*/  STL.64 [R1+0x528], R30 ;  /* 0x0005281e01007387 */ /* 0x000fe80000100a00 */
[----:B------:R0:W-:Y:S04]  /*2b8f0*/  STL.64 [R1+0x510], R20 ;  /* 0x0005101401007387 */ /* 0x0001e80000100a00 */
[----:B------:R1:W-:Y:S04]  /*2b900*/  STL.64 [R1+0x518], R22 ;  /* 0x0005181601007387 */ /* 0x0003e80000100a00 */
[----:B------:R-:W2:Y:S04]  /*2b910*/  LDL.LU.64 R52, [R1+0x500] ;  /* 0x0005000001347983 */ /* 0x000ea80000300a00 */
[----:B------:R-:W2:Y:S01]  /*2b920*/  LDL.LU.64 R54, [R1+0x508] ;  /* 0x0005080001367983 */ /* 0x000ea20000300a00 */
[----:B------:R-:W-:-:S02]  /*2b930*/  IMAD.MOV.U32 R45, RZ, RZ, R3 ;  /* 0x000000ffff2d7224 */ /* 0x000fc400078e0003 */
[----:B------:R-:W-:Y:S02]  /*2b940*/  IMAD.MOV.U32 R6, RZ, RZ, R12 ;  /* 0x000000ffff067224 */ /* 0x000fe400078e000c */
[----:B------:R-:W-:Y:S02]  /*2b950*/  IMAD.MOV.U32 R3, RZ, RZ, R13 ;  /* 0x000000ffff037224 */ /* 0x000fe400078e000d */
[----:B----4-:R-:W-:Y:S01]  /*2b960*/  IMAD.MOV.U32 R44, RZ, RZ, R14 ;  /* 0x000000ffff2c7224 */ /* 0x010fe200078e000e */
[----:B0-----:R-:W3:Y:S04]  /*2b970*/  LDL.LU.64 R20, [R1+0x4f0] ;  /* 0x0004f00001147983 */ /* 0x001ee80000300a00 */
[----:B-1----:R-:W3:Y:S04]  /*2b980*/  LDL.LU.64 R22, [R1+0x4f8] ;  /* 0x0004f80001167983 */ /* 0x002ee80000300a00 */
[----:B------:R-:W4:Y:S04]  /*2b990*/  LDL.LU.64 R32, [R1+0x4e0] ;  /* 0x0004e00001207983 */ /* 0x000f280000300a00 */
[----:B------:R-:W4:Y:S04]  /*2b9a0*/  LDL.LU.64 R34, [R1+0x4e8] ;  /* 0x0004e80001227983 */ /* 0x000f280000300a00 */
[----:B------:R-:W3:Y:S04]  /*2b9b0*/  LDL.LU.64 R12, [R1+0x4d0] ;  /* 0x0004d000010c7983 */ /* 0x000ee80000300a00 */
[----:B------:R-:W3:Y:S04]  /*2b9c0*/  LDL.LU.64 R14, [R1+0x4d8] ;  /* 0x0004d800010e7983 */ /* 0x000ee80000300a00 */
[----:B------:R-:W3:Y:S04]  /*2b9d0*/  LDL.LU.64 R40, [R1+0x4c0] ;  /* 0x0004c00001287983 */ /* 0x000ee80000300a00 */
[----:B------:R-:W3:Y:S04]  /*2b9e0*/  LDL.LU.64 R42, [R1+0x4c8] ;  /* 0x0004c800012a7983 */ /* 0x000ee80000300a00 */
[----:B------:R-:W3:Y:S04]  /*2b9f0*/  LDL.LU.64 R36, [R1+0x4b0] ;  /* 0x0004b00001247983 */ /* 0x000ee80000300a00 */
[----:B------:R-:W3:Y:S04]  /*2ba00*/  LDL.LU.64 R38, [R1+0x4b8] ;  /* 0x0004b80001267983 */ /* 0x000ee80000300a00 */
[----:B------:R-:W3:Y:S01]  /*2ba10*/  LDL.LU.64 R56, [R1+0x4a0] ;  /* 0x0004a00001387983 */ /* 0x000ee20000300a00 */
[----:B------:R-:W-:-:S02]  /*2ba20*/  IMAD.MOV.U32 R18, RZ, RZ, R48 ;  /* 0x000000ffff127224 */ /* 0x000fc400078e0030 */
[----:B------:R-:W-:Y:S01]  /*2ba30*/  IMAD.MOV.U32 R7, RZ, RZ, R49 ;  /* 0x000000ffff077224 */ /* 0x000fe200078e0031 */
[----:B------:R-:W3:Y:S04]  /*2ba40*/  LDL.LU.64 R58, [R1+0x4a8] ;  /* 0x0004a800013a7983 */ /* 0x000ee80000300a00 */
[----:B------:R-:W3:Y:S04]  /*2ba50*/  LDL.LU.64 R48, [R1+0x490] ;  /* 0x0004900001307983 */ /* 0x000ee80000300a00 */
[----:B------:R-:W3:Y:S04]  /*2ba60*/  LDL.LU.64 R50, [R1+0x498] ;  /* 0x0004980001327983 */ /* 0x000ee80000300a00 */
[----:B------:R-:W3:Y:S04]  /*2ba70*/  LDL.LU.64 R28, [R1+0x480] ;  /* 0x00048000011c7983 */ /* 0x000ee80000300a00 */
[----:B------:R-:W3:Y:S04]  /*2ba80*/  LDL.LU.64 R30, [R1+0x488] ;  /* 0x00048800011e7983 */ /* 0x000ee80000300a00 */
[----:B------:R-:W3:Y:S04]  /*2ba90*/  LDL.LU.64 R24, [R1+0x470] ;  /* 0x0004700001187983 */ /* 0x000ee80000300a00 */
[----:B------:R-:W3:Y:S01]  /*2baa0*/  LDL.LU.64 R26, [R1+0x478] ;  /* 0x00047800011a7983 */ /* 0x000ee20000300a00 */
[----:B--2---:R-:W-:Y:S03]  /*2bab0*/  HMMA.16816.F32 R44, R8, R44, R52 ;  /* 0x0000002c082c723c */ /* 0x004fe60000001834 */
[----:B------:R-:W3:-:S15]  /*2bac0*/  LDL.LU.64 R52, [R1+0x1d18] ;  /* 0x001d180001347983 */ /* 0x000ede0000300a00 */
[----:B------:R-:W-:Y:S01]  /*2bad0*/  NOP ;  /* 0x0000000000007918 */ /* 0x000fe20000000000 */
[----:B------:R0:W-:Y:S04]  /*2bae0*/  STL.64 [R1+0x500], R44 ;  /* 0x0005002c01007387 */ /* 0x0001e80000100a00 */
[----:B------:R1:W-:Y:S04]  /*2baf0*/  STL.64 [R1+0x508], R46 ;  /* 0x0005082e01007387 */ /* 0x0003e80000100a00 */
[----:B0-----:R-:W2:Y:S04]  /*2bb00*/  LDL.LU.64 R44, [R1+0x460] ;  /* 0x00046000012c7983 */ /* 0x001ea80000300a00 */
[----:B-1----:R-:W2:Y:S01]  /*2bb10*/  LDL.LU.64 R46, [R1+0x468] ;  /* 0x00046800012e7983 */ /* 0x002ea20000300a00 */
[----:B---3--:R-:W-:Y:S03]  /*2bb20*/  HMMA.16816.F32 R52, R8, R52, R20 ;  /* 0x000000340834723c */ /* 0x008fe60000001814 */
[----:B------:R-:W3:-:S15]  /*2bb30*/  LDL.LU.64 R20, [R1+0x1d10] ;  /* 0x001d100001147983 */ /* 0x000ede0000300a00 */
[----:B------:R-:W-:Y:S01]  /*2bb40*/  NOP ;  /* 0x0000000000007918 */ /* 0x000fe20000000000 */
[----:B------:R0:W-:Y:S04]  /*2bb50*/  STL.64 [R1+0x4f0], R52 ;  /* 0x0004f03401007387 */ /* 0x0001e80000100a00 */
[----:B------:R-:W-:Y:S04]  /*2bb60*/  STL.64 [R1+0x4f8], R54 ;  /* 0x0004f83601007387 */ /* 0x000fe80000100a00 */
[----:B0-----:R-:W4:Y:S01]  /*2bb70*/  LDL.LU.64 R52, [R1+0x1d08] ;  /* 0x001d080001347983 */ /* 0x001f220000300a00 */
[C---:B------:R-:W-:Y:S08]  /*2bb80*/  HMMA.16816.F32 R12, R8.reuse, R16, R12 ;  /* 0x00000010080c723c */ /* 0x040ff0000000180c */
[C---:B---3--:R-:W-:Y:S08]  /*2bb90*/  HMMA.16816.F32 R20, R8.reuse, R20, R40 ;  /* 0x000000140814723c */ /* 0x048ff00000001828 */
[----:B----4-:R-:W-:Y:S01]  /*2bba0*/  HMMA.16816.F32 R32, R8, R52, R32 ;  /* 0x000000340820723c */ /* 0x010fe20000001820 */
[----:B------:R-:W-:-:S02]  /*2bbb0*/  IMAD.MOV.U32 R2, RZ, RZ, R52 ;  /* 0x000000ffff027224 */ /* 0x000fc400078e0034 */
[----:B------:R-:W-:-:S15]  /*2bbc0*/  IMAD.MOV.U32 R0, RZ, RZ, R53 ;  /* 0x000000ffff007224 */ /* 0x000fde00078e0035 */
[----:B------:R-:W-:Y:S01]  /*2bbd0*/  NOP ;  /* 0x0000000000007918 */ /* 0x000fe20000000000 */
[----:B------:R0:W-:Y:S04]  /*2bbe0*/  STL.64 [R1+0x4e0], R32 ;  /* 0x0004e02001007387 */ /* 0x0001e80000100a00 */
[----:B------:R-:W-:Y:S04]  /*2bbf0*/  STL.64 [R1+0x4e8], R34 ;  /* 0x0004e82201007387 */ /* 0x000fe80000100a00 */
[----:B0-----:R-:W3:Y:S04]  /*2bc00*/  LDL.LU.64 R32, [R1+0x1d00] ;  /* 0x001d000001207983 */ /* 0x001ee80000300a00 */
[----:B------:R-:W4:Y:S04]  /*2bc10*/  LDL.LU.64 R52, [R1+0x1cf8] ;  /* 0x001cf80001347983 */ /* 0x000f280000300a00 */
[----:B------:R0:W-:Y:S04]  /*2bc20*/  STL.64 [R1+0x4d0], R12 ;  /* 0x0004d00c01007387 */ /* 0x0001e80000100a00 */
[----:B------:R1:W-:Y:S04]  /*2bc30*/  STL.64 [R1+0x4d8], R14 ;  /* 0x0004d80e01007387 */ /* 0x0003e80000100a00 */
[----:B0-----:R-:W2:Y:S04]  /*2bc40*/  LDL.LU.64 R12, [R1+0x450] ;  /* 0x00045000010c7983 */ /* 0x001ea80000300a00 */
[----:B-1----:R-:W2:Y:S04]  /*2bc50*/  LDL.LU.64 R14, [R1+0x458] ;  /* 0x00045800010e7983 */ /* 0x002ea80000300a00 */
[----:B------:R-:W-:Y:S04]  /*2bc60*/  STL.64 [R1+0x1c28], R16 ;  /* 0x001c281001007387 */ /* 0x000fe80000100a00 */
[----:B------:R-:W2:Y:S04]  /*2bc70*/  LDL.LU.64 R40, [R1+0x1cf0] ;  /* 0x001cf00001287983 */ /* 0x000ea80000300a00 */
[----:B------:R0:W-:Y:S04]  /*2bc80*/  STL.64 [R1+0x4c0], R20 ;  /* 0x0004c01401007387 */ /* 0x0001e80000100a00 */
[----:B------:R1:W-:Y:S04]  /*2bc90*/  STL.64 [R1+0x4c8], R22 ;  /* 0x0004c81601007387 */ /* 0x0003e80000100a00 */
[----:B0-----:R-:W1:Y:S01]  /*2bca0*/  LDL.LU.64 R20, [R1+0x1ce8] ;  /* 0x001ce80001147983 */ /* 0x001e620000300a00 */
[C---:B---3--:R-:W-:Y:S08]  /*2bcb0*/  HMMA.16816.F32 R32, R8.reuse, R32, R36 ;  /* 0x000000200820723c */ /* 0x048ff00000001824 */
[C---:B----4-:R-:W-:Y:S01]  /*2bcc0*/  HMMA.16816.F32 R52, R8.reuse, R52, R56 ;  /* 0x000000340834723c */ /* 0x050fe20000001838 */
[----:B------:R-:W3:Y:S04]  /*2bcd0*/  LDL.LU.64 R38, [R1+0x1ce0] ;  /* 0x001ce00001267983 */ /* 0x000ee80000300a00 */
[----:B------:R-:W4:Y:S03]  /*2bce0*/  LDL.LU.64 R36, [R1+0x1cd8] ;  /* 0x001cd80001247983 */ /* 0x000f260000300a00 */
[C---:B--2---:R-:W-:Y:S03]  /*2bcf0*/  HMMA.16816.F32 R40, R8.reuse, R40, R48 ;  /* 0x000000280828723c */ /* 0x044fe60000001830 */
[----:B------:R-:W-:Y:S04]  /*2bd00*/  STL.64 [R1+0x4b0], R32 ;  /* 0x0004b02001007387 */ /* 0x000fe80000100a00 */
[----:B------:R0:W-:Y:S01]  /*2bd10*/  STL.64 [R1+0x4b8], R34 ;  /* 0x0004b82201007387 */ /* 0x0001e20000100a00 */
[C---:B-1----:R-:W-:Y:S03]  /*2bd20*/  HMMA.16816.F32 R20, R8.reuse, R20, R28 ;  /* 0x000000140814723c */ /* 0x042fe6000000181c */
[----:B0-----:R-:W2:Y:S04]  /*2bd30*/  LDL.LU.64 R34, [R1+0x1cd0] ;  /* 0x001cd00001227983 */ /* 0x001ea80000300a00 */
[----:B------:R-:W2:Y:S04]  /*2bd40*/  LDL.LU.64 R32, [R1+0x1cc8] ;  /* 0x001cc80001207983 */ /* 0x000ea80000300a00 */
[----:B------:R-:W2:Y:S04]  /*2bd50*/  LDL.LU.64 R58, [R1+0x1cc0] ;  /* 0x001cc000013a7983 */ /* 0x000ea80000300a00 */
[----:B------:R-:W2:Y:S04]  /*2bd60*/  LDL.LU.64 R56, [R1+0x1cb8] ;  /* 0x001cb80001387983 */ /* 0x000ea80000300a00 */
[----:B------:R-:W-:Y:S04]  /*2bd70*/  STL.64 [R1+0x4a0], R52 ;  /* 0x0004a03401007387 */ /* 0x000fe80000100a00 */
[----:B------:R0:W-:Y:S04]  /*2bd80*/  STL.64 [R1+0x4a8], R54 ;  /* 0x0004a83601007387 */ /* 0x0001e80000100a00 */
[----:B0-----:R-:W2:Y:S04]  /*2bd90*/  LDL.LU.64 R54, [R1+0x1cb0] ;  /* 0x001cb00001367983 */ /* 0x001ea80000300a00 */
[----:B------:R-:W2:Y:S04]  /*2bda0*/  LDL.LU.64 R52, [R1+0x1ca8] ;  /* 0x001ca80001347983 */ /* 0x000ea80000300a00 */
[----:B------:R-:W2:Y:S04]  /*2bdb0*/  LDL.LU.64 R48, [R1+0x1ca0] ;  /* 0x001ca00001307983 */ /* 0x000ea80000300a00 */
[----:B------:R-:W-:Y:S04]  /*2bdc0*/  STL.64 [R1+0x490], R40 ;  /* 0x0004902801007387 */ /* 0x000fe80000100a00 */
[----:B------:R0:W-:Y:S04]  /*2bdd0*/  STL.64 [R1+0x498], R42 ;  /* 0x0004982a01007387 */ /* 0x0001e80000100a00 */
[----:B0-----:R-:W2:Y:S04]  /*2bde0*/  LDL.LU.64 R42, [R1+0x1c98] ;  /* 0x001c9800012a7983 */ /* 0x001ea80000300a00 */
[----:B------:R-:W2:Y:S04]  /*2bdf0*/  LDL.LU.64 R40, [R1+0x1c90] ;  /* 0x001c900001287983 */ /* 0x000ea80000300a00 */
[----:B------:R-:W2:Y:S04]  /*2be00*/  LDL.LU.64 R30, [R1+0x1c88] ;  /* 0x001c8800011e7983 */ /* 0x000ea80000300a00 */
[----:B------:R-:W2:Y:S04]  /*2be10*/  LDL.LU.64 R28, [R1+0x1c80] ;  /* 0x001c8000011c7983 */ /* 0x000ea80000300a00 */
[----:B------:R-:W-:Y:S04]  /*2be20*/  STL.64 [R1+0x480], R20 ;  /* 0x0004801401007387 */ /* 0x000fe80000100a00 */
[----:B------:R0:W-:Y:S04]  /*2be30*/  STL.64 [R1+0x488], R22 ;  /* 0x0004881601007387 */ /* 0x0001e80000100a00 */
[----:B0-----:R-:W2:Y:S04]  /*2be40*/  LDL.LU.64 R22, [R1+0x1c78] ;  /* 0x001c780001167983 */ /* 0x001ea80000300a00 */
[----:B------:R-:W2:Y:S02]  /*2be50*/  LDL.LU.64 R20, [R1+0x1c70] ;  /* 0x001c700001147983 */ /* 0x000ea40000300a00 */
[----:B--2---:R-:W-:-:S15]  /*2be60*/  HMMA.16816.F32 R24, R8, R20, R24 ;  /* 0x000000140818723c */ /* 0x004fde0000001818 */
[----:B------:R-:W-:-:S04]  /*2be70*/  NOP ;  /* 0x0000000000007918 */ /* 0x000fc80000000000 */
[----:B------:R-:W-:Y:S04]  /*2be80*/  STL.64 [R1+0x470], R24 ;  /* 0x0004701801007387 */ /* 0x000fe80000100a00 */
[----:B------:R0:W-:Y:S04]  /*2be90*/  STL.64 [R1+0x478], R26 ;  /* 0x0004781a01007387 */ /* 0x0001e80000100a00 */
[----:B0-----:R-:W2:Y:S04]  /*2bea0*/  LDL.LU.64 R26, [R1+0x1c68] ;  /* 0x001c6800011a7983 */ /* 0x001ea80000300a00 */
[----:B------:R-:W2:Y:S04]  /*2beb0*/  LDL.LU.64 R24, [R1+0x1c60] ;  /* 0x001c600001187983 */ /* 0x000ea80000300a00 */
[----:B------:R-:W-:Y:S04]  /*2bec0*/  STL.64 [R1+0x1ba0], R22 ;  /* 0x001ba01601007387 */ /* 0x000fe80000100a00 */
[----:B------:R2:W-:Y:S02]  /*2bed0*/  STL.64 [R1+0x1b98], R20 ;  /* 0x001b981401007387 */ /* 0x0005e40000100a00 */
[----:B--2---:R-:W-:Y:S02]  /*2bee0*/  HMMA.16816.F32 R20, R8, R24, R44 ;  /* 0x000000180814723c */ /* 0x004fe4000000182c */
[----:B------:R-:W2:Y:S04]  /*2bef0*/  LDL.LU.64 R44, [R1+0x420] ;  /* 0x00042000012c7983 */ /* 0x000ea80000300a00 */
[----:B------:R-:W2:-:S13]  /*2bf00*/  LDL.LU.64 R46, [R1+0x428] ;  /* 0x00042800012e7983 */ /* 0x000e9a0000300a00 */
[----:B------:R-:W-:Y:S04]  /*2bf10*/  STL.64 [R1+0x460], R20 ;  /* 0x0004601401007387 */ /* 0x000fe80000100a00 */
[----:B------:R0:W-:Y:S02]  /*2bf20*/  STL.64 [R1+0x468], R22 ;  /* 0x0004681601007387 */ /* 0x0001e40000100a00 */
[C---:B0-----:R-:W-:Y:S02]  /*2bf30*/  HMMA.16816.F32 R20, R8.reuse, R28, R12 ;  /* 0x0000001c0814723c */ /* 0x041fe4000000180c */
[----:B------:R-:W-:Y:S04]  /*2bf40*/  STL.64 [R1+0x1bb0], R26 ;  /* 0x001bb01a01007387 */ /* 0x000fe80000100a00 */
[----:B------:R0:W-:Y:S04]  /*2bf50*/  STL.64 [R1+0x1ba8], R24 ;  /* 0x001ba81801007387 */ /* 0x0001e80000100a00 */
[----:B0-----:R-:W3:Y:S04]  /*2bf60*/  LDL.LU.64 R24, [R1+0x440] ;  /* 0x0004400001187983 */ /* 0x001ee80000300a00 */
[----:B------:R-:W3:Y:S04]  /*2bf70*/  LDL.LU.64 R26, [R1+0x448] ;  /* 0x00044800011a7983 */ /* 0x000ee80000300a00 */
[----:B------:R-:W4:Y:S04]  /*2bf80*/  LDL.LU.64 R12, [R1+0x410] ;  /* 0x00041000010c7983 */ /* 0x000f280000300a00 */
[----:B------:R-:W4:Y:S04]  /*2bf90*/  LDL.LU.64 R14, [R1+0x418] ;  /* 0x00041800010e7983 */ /* 0x000f280000300a00 */
[----:B------:R0:W-:Y:S04]  /*2bfa0*/  STL.64 [R1+0x450], R20 ;  /* 0x0004501401007387 */ /* 0x0001e80000100a00 */
[----:B------:R-:W-:Y:S04]  /*2bfb0*/  STL.64 [R1+0x458], R22 ;  /* 0x0004581601007387 */ /* 0x000fe80000100a00 */
[----:B0-----:R-:W4:Y:S04]  /*2bfc0*/  LDL.LU.64 R20, [R1+0x130] ;  /* 0x0001300001147983 */ /* 0x001f280000300a00 */
[----:B------:R-:W-:Y:S04]  /*2bfd0*/  STL.64 [R1+0x1bc0], R30 ;  /* 0x001bc01e01007387 */ /* 0x000fe80000100a00 */
[----:B------:R0:W-:Y:S04]  /*2bfe0*/  STL.64 [R1+0x1bb8], R28 ;  /* 0x001bb81c01007387 */ /* 0x0001e80000100a00 */
[----:B0-----:R-:W4:Y:S04]  /*2bff0*/  LDL.LU.64 R28, [R1+0x430] ;  /* 0x00043000011c7983 */ /* 0x001f280000300a00 */
[----:B------:R-:W4:Y:S01]  /*2c000*/  LDL.LU.64 R30, [R1+0x438] ;  /* 0x00043800011e7983 */ /* 0x000f220000300a00 */
[C---:B--2---:R-:W-:Y:S08]  /*2c010*/  HMMA.16816.F32 R44, R8.reuse, R40, R44 ;  /* 0x00000028082c723c */ /* 0x044ff0000000182c */
[----:B---3--:R-:W-:-:S15]  /*2c020*/  HMMA.16816.F32 R24, R8, R32, R24 ;  /* 0x000000200818723c */ /* 0x008fde0000001818 */
[----:B------:R-:W-:-:S04]  /*2c030*/  NOP ;  /* 0x0000000000007918 */ /* 0x000fc80000000000 */
[----:B------:R0:W-:Y:S01]  /*2c040*/  STL.64 [R1+0x440], R24 ;  /* 0x0004401801007387 */ /* 0x0001e20000100a00 */
[C---:B----4-:R-:W-:Y:S03]  /*2c050*/  HMMA.16816.F32 R28, R8.reuse, R36, R28 ;  /* 0x00000024081c723c */ /* 0x050fe6000000181c */
[----:B------:R1:W-:Y:S04]  /*2c060*/  STL.64 [R1+0x448], R26 ;  /* 0x0004481a01007387 */ /* 0x0003e80000100a00 */
[----:B0-----:R-:W2:Y:S04]  /*2c070*/  LDL.LU.64 R24, [R1+0x380] ;  /* 0x0003800001187983 */ /* 0x001ea80000300a00 */
[----:B-1----:R-:W2:Y:S04]  /*2c080*/  LDL.LU.64 R26, [R1+0x388] ;  /* 0x00038800011a7983 */ /* 0x002ea80000300a00 */
[----:B------:R-:W-:Y:S04]  /*2c090*/  STL.64 [R1+0x1bd0], R34 ;  /* 0x001bd02201007387 */ /* 0x000fe80000100a00 */
[----:B------:R0:W-:Y:S04]  /*2c0a0*/  STL.64 [R1+0x1bc8], R32 ;  /* 0x001bc82001007387 */ /* 0x0001e80000100a00 */
[----:B0-----:R-:W3:Y:S04]  /*2c0b0*/  LDL.LU.64 R32, [R1+0x3f0] ;  /* 0x0003f00001207983 */ /* 0x001ee80000300a00 */
[----:B------:R-:W3:Y:S04]  /*2c0c0*/  LDL.LU.64 R34, [R1+0x3f8] ;  /* 0x0003f80001227983 */ /* 0x000ee80000300a00 */
[----:B------:R0:W-:Y:S04]  /*2c0d0*/  STL.64 [R1+0x430], R28 ;  /* 0x0004301c01007387 */ /* 0x0001e80000100a00 */
[----:B------:R-:W-:Y:S04]  /*2c0e0*/  STL.64 [R1+0x438], R30 ;  /* 0x0004381e01007387 */ /* 0x000fe80000100a00 */
[----:B0-----:R-:W4:Y:S04]  /*2c0f0*/  LDL.LU.64 R28, [R1+0x120] ;  /* 0x00012000011c7983 */ /* 0x001f280000300a00 */
[----:B------:R-:W-:Y:S04]  /*2c100*/  STL.64 [R1+0x1be8], R36 ;  /* 0x001be82401007387 */ /* 0x000fe80000100a00 */
[----:B------:R-:W-:Y:S04]  /*2c110*/  STL.64 [R1+0x420], R44 ;  /* 0x0004202c01007387 */ /* 0x000fe80000100a00 */
[----:B------:R0:W-:Y:S04]  /*2c120*/  STL.64 [R1+0x428], R46 ;  /* 0x0004282e01007387 */ /* 0x0001e80000100a00 */
[----:B0-----:R-:W2:Y:S04]  /*2c130*/  LDL.LU.64 R46, [R1+0x1c58] ;  /* 0x001c5800012e7983 */ /* 0x001ea80000300a00 */
[----:B------:R-:W2:Y:S04]  /*2c140*/  LDL.LU.64 R44, [R1+0x1c50] ;  /* 0x001c5000012c7983 */ /* 0x000ea80000300a00 */
[----:B------:R-:W-:Y:S04]  /*2c150*/  STL.64 [R1+0x1b88], R42 ;  /* 0x001b882a01007387 */ /* 0x000fe80000100a00 */
[----:B------:R0:W-:Y:S04]  /*2c160*/  STL.64 [R1+0x1b80], R40 ;  /* 0x001b802801007387 */ /* 0x0001e80000100a00 */
[----:B0-----:R-:W4:Y:S04]  /*2c170*/  LDL.LU.64 R40, [R1+0x400] ;  /* 0x0004000001287983 */ /* 0x001f280000300a00 */
[----:B------:R-:W4:Y:S01]  /*2c180*/  LDL.LU.64 R42, [R1+0x408] ;  /* 0x00040800012a7983 */ /* 0x000f220000300a00 */
[C---:B---3--:R-:W-:Y:S08]  /*2c190*/  HMMA.16816.F32 R32, R8.reuse, R52, R32 ;  /* 0x000000340820723c */ /* 0x048ff00000001820 */
        /* <DEDUP_REMOVED lines=8> */
[C---:B----4-:R-:W-:Y:S08]  /*2c220*/  HMMA.16816.F32 R44, R8.reuse, R48, R40 ;  /* 0x00000030082c723c */ /* 0x050ff00000001828 */
[----:B------:R-:W-:Y:S01]  /*2c230*/  HMMA.16816.F32 R8, R8, R56, R24 ;  /* 0x000000380808723c */ /* 0x000fe20000001818 */
[----:B------:R-:W2:Y:S10]  /*2c240*/  LDL.LU.64 R40, [R1+0x5c0] ;  /* 0x0005c00001287983 */ /* 0x000eb40000300a00 */
[----:B------:R-:W-:Y:S04]  /*2c250*/  STL.64 [R1+0x400], R44 ;  /* 0x0004002c01007387 */ /* 0x000fe80000100a00 */
[----:B------:R-:W-:Y:S04]  /*2c260*/  STL.64 [R1+0x408], R46 ;  /* 0x0004082e01007387 */ /* 0x000fe80000100a00 */
[----:B------:R-:W2:Y:S04]  /*2c270*/  LDL.LU.64 R42, [R1+0x5c8] ;  /* 0x0005c800012a7983 */ /* 0x000ea80000300a00 */
[----:B------:R0:W-:Y:S04]  /*2c280*/  STL.64 [R1+0x3f0], R32 ;  /* 0x0003f02001007387 */ /* 0x0001e80000100a00 */
[----:B------:R-:W-:Y:S04]  /*2c290*/  STL.64 [R1+0x3f8], R34 ;  /* 0x0003f82201007387 */ /* 0x000fe80000100a00 */
[----:B------:R-:W-:Y:S04]  /*2c2a0*/  STL.64 [R1+0x1bf8], R54 ;  /* 0x001bf83601007387 */ /* 0x000fe80000100a00 */
[----:B------:R-:W-:Y:S04]  /*2c2b0*/  STL.64 [R1+0x1bf0], R52 ;  /* 0x001bf03401007387 */ /* 0x000fe80000100a00 */
[----:B------:R1:W-:Y:S04]  /*2c2c0*/  STL.64 [R1+0x380], R8 ;  /* 0x0003800801007387 */ /* 0x0003e80000100a00 */
[----:B------:R3:W-:Y:S04]  /*2c2d0*/  STL.64 [R1+0x388], R10 ;  /* 0x0003880a01007387 */ /* 0x0007e80000100a00 */
[----:B------:R-:W4:Y:S01]  /*2c2e0*/  LDL.LU.64 R36, [R1+0x5b0] ;  /* 0x0005b00001247983 */ /* 0x000f220000300a00 */
[----:B0-----:R-:W-:-:S02]  /*2c2f0*/  IMAD.MOV.U32 R32, RZ, RZ, R39 ;  /* 0x000000ffff207224 */ /* 0x001fc400078e0027 */
[----:B------:R-:W-:Y:S02]  /*2c300*/  IMAD.MOV.U32 R33, RZ, RZ, R38 ;  /* 0x000000ffff217224 */ /* 0x000fe400078e0026 */
[----:B------:R-:W4:Y:S04]  /*2c310*/  LDL.LU.64 R38, [R1+0x5b8] ;  /* 0x0005b80001267983 */ /* 0x000f280000300a00 */
[----:B------:R-:W4:Y:S04]  /*2c320*/  LDL.LU.64 R24, [R1+0x5a0] ;  /* 0x0005a00001187983 */ /* 0x000f280000300a00 */
[----:B------:R-:W4:Y:S04]  /*2c330*/  LDL.LU.64 R26, [R1+0x5a8] ;  /* 0x0005a800011a7983 */ /* 0x000f280000300a00 */
[----:B------:R-:W4:Y:S04]  /*2c340*/  LDL.64 R16, [R1+0xe0] ;  /* 0x0000e00001107983 */ /* 0x000f280000100a00 */
[----:B------:R-:W-:Y:S04]  /*2c350*/  STL.64 [R1+0x1c08], R58 ;  /* 0x001c083a01007387 */ /* 0x000fe80000100a00 */
[----:B------:R-:W-:Y:S04]  /*2c360*/  STL.64 [R1+0x1c00], R56 ;  /* 0x001c003801007387 */ /* 0x000fe80000100a00 */
[----:B-1----:R-:W4:Y:S04]  /*2c370*/  LDL.LU.64 R8, [R1+0x110] ;  /* 0x0001100001087983 */ /* 0x002f280000300a00 */
[----:B---3--:R-:W3:Y:S01]  /*2c380*/  LDL.64 R10, [R1+0x118] ;  /* 0x00011800010a7983 */ /* 0x008ee20000100a00 */
[----:B------:R-:W-:-:S02]  /*2c390*/  IMAD.MOV.U32 R50, RZ, RZ, R20 ;  /* 0x000000ffff327224 */ /* 0x000fc400078e0014 */
[----:B------:R-:W-:Y:S01]  /*2c3a0*/  IMAD.MOV.U32 R51, RZ, RZ, R21 ;  /* 0x000000ffff337224 */ /* 0x000fe200078e0015 */
[C---:B--2---:R-:W-:Y:S08]  /*2c3b0*/  HMMA.16816.F32 R40, R12.reuse, R20, R40 ;  /* 0x000000140c28723c */ /* 0x044ff00000001828 */
[C---:B----4-:R-:W-:Y:S08]  /*2c3c0*/  HMMA.16816.F32 R36, R12.reuse, R28, R36 ;  /* 0x0000001c0c24723c */ /* 0x050ff00000001824 */
[----:B------:R-:W-:Y:S01]  /*2c3d0*/  HMMA.16816.F32 R24, R12, R8, R24 ;  /* 0x000000080c18723c */ /* 0x000fe20000001818 */
[----:B---3--:R-:W-:Y:S04]  /*2c3e0*/  STL [R1+0x1b54], R10 ;  /* 0x001b540a01007387 */ /* 0x008fe80000100800 */
[----:B------:R-:W-:Y:S04]  /*2c3f0*/  STL [R1+0x1b50], R11 ;  /* 0x001b500b01007387 */ /* 0x000fe80000100800 */
[----:B------:R0:W-:Y:S04]  /*2c400*/  STL.64 [R1+0x5c0], R40 ;  /* 0x0005c02801007387 */ /* 0x0001e80000100a00 */
[----:B------:R-:W-:Y:S04]  /*2c410*/  STL.64 [R1+0x5c8], R42 ;  /* 0x0005c82a01007387 */ /* 0x000fe80000100a00 */
[----:B------:R-:W2:Y:S04]  /*2c420*/  LDL.64 R20, [R1+0xc0] ;  /* 0x0000c00001147983 */ /* 0x000ea80000100a00 */
[----:B------:R-:W-:Y:S04]  /*2c430*/  STL.64 [R1+0x1c18], R50 ;  /* 0x001c183201007387 */ /* 0x000fe80000100a00 */
[----:B------:R1:W-:Y:S01]  /*2c440*/  STL.64 [R1+0x1c10], R48 ;  /* 0x001c103001007387 */ /* 0x0003e20000100a00 */
[----:B0-----:R-:W-:-:S02]  /*2c450*/  IMAD.MOV.U32 R41, RZ, RZ, R28 ;  /* 0x000000ffff297224 */ /* 0x001fc400078e001c */
[----:B------:R-:W-:Y:S01]  /*2c460*/  IMAD.MOV.U32 R40, RZ, RZ, R29 ;  /* 0x000000ffff287224 */ /* 0x000fe200078e001d */
[----:B------:R-:W-:Y:S04]  /*2c470*/  STL.64 [R1+0x5b0], R36 ;  /* 0x0005b02401007387 */ /* 0x000fe80000100a00 */
[----:B------:R-:W-:Y:S04]  /*2c480*/  STL.64 [R1+0x5b8], R38 ;  /* 0x0005b82601007387 */ /* 0x000fe80000100a00 */
[----:B------:R0:W-:Y:S04]  /*2c490*/  STL.64 [R1+0x1c20], R40 ;  /* 0x001c202801007387 */ /* 0x0001e80000100a00 */
[----:B------:R3:W-:Y:S04]  /*2c4a0*/  STL.64 [R1+0x5a0], R24 ;  /* 0x0005a01801007387 */ /* 0x0007e80000100a00 */
[----:B------:R-:W-:Y:S04]  /*2c4b0*/  STL.64 [R1+0x5a8], R26 ;  /* 0x0005a81a01007387 */ /* 0x000fe80000100a00 */
[----:B------:R-:W4:Y:S04]  /*2c4c0*/  LDL.LU.64 R52, [R1+0x580] ;  /* 0x0005800001347983 */ /* 0x000f280000300a00 */
[----:B------:R-:W4:Y:S04]  /*2c4d0*/  LDL.LU.64 R54, [R1+0x588] ;  /* 0x0005880001367983 */ /* 0x000f280000300a00 */
[----:B-1----:R-:W2:Y:S04]  /*2c4e0*/  LDL.LU.64 R48, [R1+0x750] ;  /* 0x0007500001307983 */ /* 0x002ea80000300a00 */
[----:B------:R-:W2:Y:S04]  /*2c4f0*/  LDL.LU.64 R50, [R1+0x758] ;  /* 0x0007580001327983 */ /* 0x000ea80000300a00 */
[----:B0-----:R-:W4:Y:S01]  /*2c500*/  LDL.LU.64 R40, [R1+0x740] ;  /* 0x0007400001287983 */ /* 0x001f220000300a00 */
[----:B---3--:R-:W-:-:S02]  /*2c510*/  IMAD.MOV.U32 R24, RZ, RZ, R6 ;  /* 0x000000ffff187224 */ /* 0x008fc400078e0006 */
[----:B------:R-:W-:Y:S01]  /*2c520*/  IMAD.MOV.U32 R25, RZ, RZ, R3 ;  /* 0x000000ffff197224 */ /* 0x000fe200078e0003 */
[----:B------:R-:W3:Y:S04]  /*2c530*/  LDL.LU.64 R42, [R1+0x748] ;  /* 0x00074800012a7983 */ /* 0x000ee80000300a00 */
[----:B------:R-:W3:Y:S04]  /*2c540*/  LDL.LU.64 R28, [R1+0x730] ;  /* 0x00073000011c7983 */ /* 0x000ee80000300a00 */
[----:B------:R-:W3:Y:S04]  /*2c550*/  LDL.LU.64 R30, [R1+0x738] ;  /* 0x00073800011e7983 */ /* 0x000ee80000300a00 */
[----:B------:R0:W-:Y:S04]  /*2c560*/  STL.64 [R1+0x1c38], R24 ;  /* 0x001c381801007387 */ /* 0x0001e80000100a00 */
[----:B0-----:R-:W3:Y:S04]  /*2c570*/  LDL.64 R24, [R1+0x100] ;  /* 0x0001000001187983 */ /* 0x001ee80000100a00 */
[----:B------:R-:W3:Y:S04]  /*2c580*/  LDL.LU.64 R56, [R1+0x80] ;  /* 0x0000800001387983 */ /* 0x000ee80000300a00 */
[----:B------:R-:W3:Y:S04]  /*2c590*/  LDL.LU.64 R36, [R1+0x70] ;  /* 0x0000700001247983 */ /* 0x000ee80000300a00 */
[----:B------:R-:W-:Y:S04]  /*2c5a0*/  STL [R1+0x1b60], R8 ;  /* 0x001b600801007387 */ /* 0x000fe80000100800 */
[----:B------:R0:W-:Y:S04]  /*2c5b0*/  STL [R1+0x1b5c], R9 ;  /* 0x001b5c0901007387 */ /* 0x0001e80000100800 */
[----:B0-----:R-:W3:Y:S04]  /*2c5c0*/  LDL.LU.64 R8, [R1+0x590] ;  /* 0x0005900001087983 */ /* 0x001ee80000300a00 */
[----:B------:R-:W3:Y:S01]  /*2c5d0*/  LDL.LU.64 R10, [R1+0x598] ;  /* 0x00059800010a7983 */ /* 0x000ee20000300a00 */
[C---:B--2---:R-:W-:Y:S08]  /*2c5e0*/  HMMA.16816.F32 R48, R12.reuse, R16, R48 ;  /* 0x000000100c30723c */ /* 0x044ff00000001830 */
[----:B---3--:R-:W-:-:S15]  /*2c5f0*/  HMMA.16816.F32 R8, R12, R24, R8 ;  /* 0x000000180c08723c */ /* 0x008fde0000001808 */
[----:B------:R-:W-:-:S04]  /*2c600*/  NOP ;  /* 0x0000000000007918 */ /* 0x000fc80000000000 */
[----:B------:R-:W-:Y:S04]  /*2c610*/  STL.64 [R1+0x590], R8 ;  /* 0x0005900801007387 */ /* 0x000fe80000100a00 */
[----:B------:R0:W-:Y:S02]  /*2c620*/  STL.64 [R1+0x598], R10 ;  /* 0x0005980a01007387 */ /* 0x0001e40000100a00 */
[----:B0-----:R-:W-:-:S05]  /*2c630*/  IMAD.MOV.U32 R10, RZ, RZ, R25 ;  /* 0x000000ffff0a7224 */ /* 0x001fca00078e0019 */
[----:B------:R4:W-:Y:S02]  /*2c640*/  STL [R1+0x1b58], R10 ;  /* 0x001b580a01007387 */ /* 0x0009e40000100800 */
[----:B----4-:R-:W-:-:S15]  /*2c650*/  HMMA.16816.F32 R8, R12, R32, R52 ;  /* 0x000000200c08723c */ /* 0x010fde0000001834 */
[----:B------:R-:W-:-:S04]  /*2c660*/  NOP ;  /* 0x0000000000007918 */ /* 0x000fc80000000000 */
[----:B------:R-:W-:Y:S04]  /*2c670*/  STL.64 [R1+0x580], R8 ;  /* 0x0005800801007387 */ /* 0x000fe80000100a00 */
[----:B------:R0:W-:Y:S04]  /*2c680*/  STL.64 [R1+0x588], R10 ;  /* 0x0005880a01007387 */ /* 0x0001e80000100a00 */
[----:B------:R-:W2:Y:S04]  /*2c690*/  LDL.LU.64 R24, [R1+0x720] ;  /* 0x0007200001187983 */ /* 0x000ea80000300a00 */
[----:B------:R-:W-:Y:S04]  /*2c6a0*/  STL.64 [R1+0x750], R48 ;  /* 0x0007503001007387 */ /* 0x000fe80000100a00 */
[----:B------:R-:W-:Y:S04]  /*2c6b0*/  STL.64 [R1+0x758], R50 ;  /* 0x0007583201007387 */ /* 0x000fe80000100a00 */
[----:B------:R-:W2:Y:S01]  /*2c6c0*/  LDL.LU.64 R26, [R1+0x728] ;  /* 0x00072800011a7983 */ /* 0x000ea20000300a00 */
[----:B------:R-:W-:-:S02]  /*2c6d0*/  IMAD.MOV.U32 R44, RZ, RZ, R60 ;  /* 0x000000ffff2c7224 */ /* 0x000fc400078e003c */
[----:B------:R-:W-:Y:S01]  /*2c6e0*/  IMAD.MOV.U32 R45, RZ, RZ, R19 ;  /* 0x000000ffff2d7224 */ /* 0x000fe200078e0013 */
[C---:B------:R-:W-:Y:S08]  /*2c6f0*/  HMMA.16816.F32 R28, R12.reuse, R20, R28 ;  /* 0x000000140c1c723c */ /* 0x040ff0000000181c */
[----:B------:R-:W-:Y:S01]  /*2c700*/  HMMA.16816.F32 R40, R12, R44, R40 ;  /* 0x0000002c0c28723c */ /* 0x000fe20000001828 */
[----:B------:R-:W-:-:S02]  /*2c710*/  IMAD.MOV.U32 R4, RZ, RZ, R18 ;  /* 0x000000ffff047224 */ /* 0x000fc400078e0012 */
[----:B------:R-:W-:Y:S02]  /*2c720*/  IMAD.MOV.U32 R5, RZ, RZ, R7 ;  /* 0x000000ffff057224 */ /* 0x000fe400078e0007 */
[----:B0-----:R-:W-:Y:S02]  /*2c730*/  IMAD.MOV.U32 R10, RZ, RZ, R17 ;  /* 0x000000ffff0a7224 */ /* 0x001fe400078e0011 */
[----:B------:R-:W3:Y:S04]  /*2c740*/  LDL.LU.64 R16, [R1+0x710] ;  /* 0x0007100001107983 */ /* 0x000ee80000300a00 */
[----:B------:R-:W3:Y:S04]  /*2c750*/  LDL.LU.64 R18, [R1+0x718] ;  /* 0x0007180001127983 */ /* 0x000ee80000300a00 */
[----:B------:R0:W-:Y:S04]  /*2c760*/  STL [R1+0x1b64], R10 ;  /* 0x001b640a01007387 */ /* 0x0001e80000100800 */
[----:B------:R1:W-:Y:S04]  /*2c770*/  STL.64 [R1+0x740], R40 ;  /* 0x0007402801007387 */ /* 0x0003e80000100a00 */
[----:B------:R4:W-:Y:S01]  /*2c780*/  STL.64 [R1+0x748], R42 ;  /* 0x0007482a01007387 */ /* 0x0009e20000100a00 */
[----:B0-----:R-:W-:-:S03]  /*2c790*/  IMAD.MOV.U32 R10, RZ, RZ, R21 ;  /* 0x000000ffff0a7224 */ /* 0x001fc600078e0015 */
[----:B-1----:R-:W3:Y:S04]  /*2c7a0*/  LDL.LU.64 R40, [R1+0x6e0] ;  /* 0x0006e00001287983 */ /* 0x002ee80000300a00 */
[----:B------:R0:W-:Y:S04]  /*2c7b0*/  STL.64 [R1+0x730], R28 ;  /* 0x0007301c01007387 */ /* 0x0001e80000100a00 */
[----:B------:R-:W-:Y:S04]  /*2c7c0*/  STL.64 [R1+0x738], R30 ;  /* 0x0007381e01007387 */ /* 0x000fe80000100a00 */
[----:B----4-:R-:W4:Y:S04]  /*2c7d0*/  LDL.LU.64 R42, [R1+0x6e8] ;  /* 0x0006e800012a7983 */ /* 0x010f280000300a00 */
[----:B------:R-:W3:Y:S04]  /*2c7e0*/  LDL.LU.64 R48, [R1+0x40] ;  /* 0x0000400001307983 */ /* 0x000ee80000300a00 */
[----:B------:R-:W3:Y:S04]  /*2c7f0*/  LDL.LU.64 R52, [R1+0x30] ;  /* 0x0000300001347983 */ /* 0x000ee80000300a00 */
[----:B------:R-:W3:Y:S04]  /*2c800*/  LDL.LU.64 R44, [R1+0x20] ;  /* 0x00002000012c7983 */ /* 0x000ee80000300a00 */
[----:B0-----:R-:W3:Y:S04]  /*2c810*/  LDL.LU.64 R28, [R1+0x10] ;  /* 0x00001000011c7983 */ /* 0x001ee80000300a00 */
[----:B------:R-:W3:Y:S04]  /*2c820*/  LDL.LU.64 R20, [R1] ;  /* 0x0000000001147983 */ /* 0x000ee80000300a00 */
[----:B------:R0:W-:Y:S04]  /*2c830*/  STL [R1+0x1b68], R10 ;  /* 0x001b680a01007387 */ /* 0x0001e80000100800 */
[----:B------:R-:W3:Y:S04]  /*2c840*/  LDL.LU.64 R8, [R1+0x6f0] ;  /* 0x0006f00001087983 */ /* 0x000ee80000300a00 */
[----:B0-----:R-:W3:Y:S01]  /*2c850*/  LDL.LU.64 R10, [R1+0x6f8] ;  /* 0x0006f800010a7983 */ /* 0x001ee20000300a00 */
[----:B--2---:R-:W-:Y:S03]  /*2c860*/  HMMA.16816.F32 R4, R12, R4, R24 ;  /* 0x000000040c04723c */ /* 0x004fe60000001818 */
[----:B------:R-:W2:-:S15]  /*2c870*/  LDL.LU.64 R24, [R1+0x1c38] ;  /* 0x001c380001187983 */ /* 0x000e9e0000300a00 */
[----:B------:R-:W-:Y:S01]  /*2c880*/  NOP ;  /* 0x0000000000007918 */ /* 0x000fe20000000000 */
[----:B------:R0:W-:Y:S04]  /*2c890*/  STL.64 [R1+0x720], R4 ;  /* 0x0007200401007387 */ /* 0x0001e80000100a00 */
[----:B------:R-:W-:Y:S04]  /*2c8a0*/  STL.64 [R1+0x728], R6 ;  /* 0x0007280601007387 */ /* 0x000fe80000100a00 */
[----:B0-----:R-:W3:Y:S02]  /*2c8b0*/  LDL.LU.64 R4, [R1+0x1c30] ;  /* 0x001c300001047983 */ /* 0x001ee40000300a00 */
[----:B---3--:R-:W-:-:S15]  /*2c8c0*/  HMMA.16816.F32 R16, R12, R4, R16 ;  /* 0x000000040c10723c */ /* 0x008fde0000001810 */
[----:B------:R-:W-:-:S04]  /*2c8d0*/  NOP ;  /* 0x0000000000007918 */ /* 0x000fc80000000000 */
[----:B------:R0:W-:Y:S04]  /*2c8e0*/  STL.64 [R1+0x710], R16 ;  /* 0x0007101001007387 */ /* 0x0001e80000100a00 */
[----:B------:R1:W-:Y:S04]  /*2c8f0*/  STL.64 [R1+0x718], R18 ;  /* 0x0007181201007387 */ /* 0x0003e80000100a00 */
[----:B0-----:R-:W3:Y:S04]  /*2c900*/  LDL.LU.64 R16, [R1+0x6d0] ;  /* 0x0006d00001107983 */ /* 0x001ee80000300a00 */
[----:B-1----:R-:W3:Y:S04]  /*2c910*/  LDL.LU.64 R18, [R1+0x6d8] ;  /* 0x0006d80001127983 */ /* 0x002ee80000300a00 */
[----:B------:R0:W-:Y:S04]  /*2c920*/  STL.64 [R1+0x1ad8], R4 ;  /* 0x001ad80401007387 */ /* 0x0001e80000100a00 */
[----:B0-----:R-:W2:Y:S04]  /*2c930*/  LDL.LU.64 R4, [R1+0x700] ;  /* 0x0007000001047983 */ /* 0x001ea80000300a00 */
[----:B------:R-:W2:Y:S01]  /*2c940*/  LDL.LU.64 R6, [R1+0x708] ;  /* 0x0007080001067983 */ /* 0x000ea20000300a00 */
[----:B----4-:R-:W-:Y:S01]  /*2c950*/  HMMA.16816.F32 R40, R12, R36, R40 ;  /* 0x000000240c28723c */ /* 0x010fe20000001828 */
[----:B------:R-:W-:-:S02]  /*2c960*/  IMAD.MOV.U32 R32, RZ, RZ, R2 ;  /* 0x000000ffff207224 */ /* 0x000fc400078e0002 */
[----:B------:R-:W-:-:S05]  /*2c970*/  IMAD.MOV.U32 R33, RZ, RZ, R0 ;  /* 0x000000ffff217224 */ /* 0x000fca00078e0000 */
[----:B--2---:R-:W-:Y:S01]  /*2c980*/  HMMA.16816.F32 R4, R12, R24, R4 ;  /* 0x000000180c04723c */ /* 0x004fe20000001804 */
[----:B------:R-:W2:Y:S04]  /*2c990*/  LDL.LU.64 R24, [R1+0x6c0] ;  /* 0x0006c00001187983 */ /* 0x000ea80000300a00 */
[----:B------:R-:W2:-:S14]  /*2c9a0*/  LDL.LU.64 R26, [R1+0x6c8] ;  /* 0x0006c800011a7983 */ /* 0x000e9c0000300a00 */
[----:B------:R-:W-:Y:S04]  /*2c9b0*/  STL.64 [R1+0x700], R4 ;  /* 0x0007000401007387 */ /* 0x000fe80000100a00 */
[----:B------:R0:W-:Y:S02]  /*2c9c0*/  STL.64 [R1+0x708], R6 ;  /* 0x0007080601007387 */ /* 0x0001e40000100a00 */
[----:B0-----:R-:W-:Y:S01]  /*2c9d0*/  HMMA.16816.F32 R4, R12, R56, R8 ;  /* 0x000000380c04723c */ /* 0x001fe20000001808 */
[----:B------:R-:W-:Y:S02]  /*2c9e0*/  IMAD.MOV.U32 R8, RZ, RZ, R56 ;  /* 0x000000ffff087224 */ /* 0x000fe400078e0038 */
[----:B------:R-:W-:-:S05]  /*2c9f0*/  IMAD.MOV.U32 R9, RZ, RZ, R57 ;  /* 0x000000ffff097224 */ /* 0x000fca00078e0039 */
[----:B---3--:R-:W-:Y:S11]  /*2ca00*/  HMMA.16816.F32 R32, R12, R32, R16 ;  /* 0x000000200c20723c */ /* 0x008ff60000001810 */
[----:B------:R0:W-:Y:S04]  /*2ca10*/  STL.64 [R1+0x6f0], R4 ;  /* 0x0006f00401007387 */ /* 0x0001e80000100a00 */
[----:B------:R-:W-:Y:S04]  /*2ca20*/  STL.64 [R1+0x6f8], R6 ;  /* 0x0006f80601007387 */ /* 0x000fe80000100a00 */
[----:B------:R-:W-:Y:S04]  /*2ca30*/  STL [R1+0x1b6c], R8 ;  /* 0x001b6c0801007387 */ /* 0x000fe80000100800 */
[----:B------:R1:W-:Y:S04]  /*2ca40*/  STL.64 [R1+0x6e0], R40 ;  /* 0x0006e02801007387 */ /* 0x0003e80000100a00 */
[----:B------:R3:W-:Y:S01]  /*2ca50*/  STL.64 [R1+0x6e8], R42 ;  /* 0x0006e82a01007387 */ /* 0x0007e20000100a00 */
[----:B0-----:R-:W-:-:S03]  /*2ca60*/  IMAD.MOV.U32 R5, RZ, RZ, R36 ;  /* 0x000000ffff057224 */ /* 0x001fc600078e0024 */
[----:B-1----:R-:W4:Y:S04]  /*2ca70*/  LDL.LU.64 R40, [R1+0x6b0] ;  /* 0x0006b00001287983 */ /* 0x002f280000300a00 */
[----:B---3--:R-:W4:Y:S04]  /*2ca80*/  LDL.LU.64 R42, [R1+0x6b8] ;  /* 0x0006b800012a7983 */ /* 0x008f280000300a00 */
[----:B------:R-:W3:Y:S01]  /*2ca90*/  LDL.LU.64 R56, [R1+0x6a0] ;  /* 0x0006a00001387983 */ /* 0x000ee20000300a00 */
[----:B------:R-:W-:-:S03]  /*2caa0*/  IMAD.MOV.U32 R4, RZ, RZ, R37 ;  /* 0x000000ffff047224 */ /* 0x000fc600078e0025 */
[----:B------:R-:W3:Y:S04]  /*2cab0*/  LDL.LU.64 R58, [R1+0x6a8] ;  /* 0x0006a800013a7983 */ /* 0x000ee80000300a00 */
[----:B------:R-:W2:Y:S04]  /*2cac0*/  LDL.LU.64 R36, [R1+0x690] ;  /* 0x0006900001247983 */ /* 0x000ea80000300a00 */
[----:B------:R-:W2:Y:S04]  /*2cad0*/  LDL.LU.64 R38, [R1+0x698] ;  /* 0x0006980001267983 */ /* 0x000ea80000300a00 */
[----:B------:R-:W2:Y:S04]  /*2cae0*/  LDL.LU.64 R16, [R1+0x1c28] ;  /* 0x001c280001107983 */ /* 0x000ea80000300a00 */
[----:B------:R0:W-:Y:S04]  /*2caf0*/  STL.64 [R1+0x6d0], R32 ;  /* 0x0006d02001007387 */ /* 0x0001e80000100a00 */
[----:B------:R1:W-:Y:S04]  /*2cb00*/  STL.64 [R1+0x6d8], R34 ;  /* 0x0006d82201007387 */ /* 0x0003e80000100a00 */
[----:B0-----:R-:W3:Y:S04]  /*2cb10*/  LDL.LU.64 R32, [R1+0x680] ;  /* 0x0006800001207983 */ /* 0x001ee80000300a00 */
[----:B-1----:R-:W3:Y:S01]  /*2cb20*/  LDL.LU.64 R34, [R1+0x688] ;  /* 0x0006880001227983 */ /* 0x002ee20000300a00 */
[----:B--2---:R-:W-:-:S15]  /*2cb30*/  HMMA.16816.F32 R24, R12, R16, R24 ;  /* 0x000000100c18723c */ /* 0x004fde0000001818 */
[----:B------:R-:W-:-:S04]  /*2cb40*/  NOP ;  /* 0x0000000000007918 */ /* 0x000fc80000000000 */
[----:B------:R0:W-:Y:S04]  /*2cb50*/  STL.64 [R1+0x6c0], R24 ;  /* 0x0006c01801007387 */ /* 0x0001e80000100a00 */
[----:B------:R1:W-:Y:S04]  /*2cb60*/  STL.64 [R1+0x6c8], R26 ;  /* 0x0006c81a01007387 */ /* 0x0003e80000100a00 */
[----:B0-----:R-:W2:Y:S04]  /*2cb70*/  LDL.LU.64 R24, [R1+0x670] ;  /* 0x0006700001187983 */ /* 0x001ea80000300a00 */
[----:B-1----:R-:W2:Y:S01]  /*2cb80*/  LDL.LU.64 R26, [R1+0x678] ;  /* 0x00067800011a7983 */ /* 0x002ea20000300a00 */
[C---:B----4-:R-:W-:Y:S08]  /*2cb90*/  HMMA.16816.F32 R40, R12.reuse, R48, R40 ;  /* 0x000000300c28723c */ /* 0x050ff00000001828 */
[C---:B---3--:R-:W-:Y:S08]  /*2cba0*/  HMMA.16816.F32 R56, R12.reuse, R52, R56 ;  /* 0x000000340c38723c */ /* 0x048ff00000001838 */
[----:B------:R-:W-:Y:S01]  /*2cbb0*/  HMMA.16816.F32 R36, R12, R44, R36 ;  /* 0x0000002c0c24723c */ /* 0x000fe20000001824 */
[----:B------:R-:W-:-:S02]  /*2cbc0*/  IMAD.MOV.U32 R7, RZ, RZ, R16 ;  /* 0x000000ffff077224 */ /* 0x000fc400078e0010 */
[----:B------:R-:W-:-:S05]  /*2cbd0*/  IMAD.MOV.U32 R6, RZ, RZ, R17 ;  /* 0x000000ffff067224 */ /* 0x000fca00078e0011 */
[----:B------:R-:W-:Y:S01]  /*2cbe0*/  HMMA.16816.F32 R32, R12, R28, R32 ;  /* 0x0000001c0c20723c */ /* 0x000fe20000001820 */
[----:B------:R-:W3:Y:S04]  /*2cbf0*/  LDL.LU.64 R16, [R1+0x660] ;  /* 0x0006600001107983 */ /* 0x000ee80000300a00 */
[----:B------:R-:W3:Y:S01]  /*2cc00*/  LDL.LU.64 R18, [R1+0x668] ;  /* 0x0006680001127983 */ /* 0x000ee20000300a00 */
[----:B------:R-:W-:Y:S02]  /*2cc10*/  IMAD.MOV.U32 R11, RZ, RZ, R48 ;  /* 0x000000ffff0b7224 */ /* 0x000fe400078e0030 */
[----:B------:R-:W-:Y:S02]  /*2cc20*/  IMAD.MOV.U32 R0, RZ, RZ, R49 ;  /* 0x000000ffff007224 */ /* 0x000fe400078e0031 */
[----:B------:R-:W-:Y:S01]  /*2cc30*/  IMAD.MOV.U32 R3, RZ, RZ, R52 ;  /* 0x000000ffff037224 */ /* 0x000fe200078e0034 */
[----:B------:R0:W-:Y:S04]  /*2cc40*/  STL.64 [R1+0x6b0], R40 ;  /* 0x0006b02801007387 */ /* 0x0001e80000100a00 */
[----:B------:R-:W-:Y:S01]  /*2cc50*/  STL.64 [R1+0x6b8], R42 ;  /* 0x0006b82a01007387 */ /* 0x000fe20000100a00 */
[----:B------:R-:W-:-:S03]  /*2cc60*/  IMAD.MOV.U32 R61, RZ, RZ, R53 ;  /* 0x000000ffff3d7224 */ /* 0x000fc600078e0035 */
[----:B0-----:R-:W4:Y:S04]  /*2cc70*/  LDL.LU.64 R40, [R1+0x1c20] ;  /* 0x001c200001287983 */ /* 0x001f280000300a00 */
[----:B------:R-:W3:Y:S04]  /*2cc80*/  LDL.LU.64 R50, [R1+0x1c18] ;  /* 0x001c180001327983 */ /* 0x000ee80000300a00 */
[----:B------:R-:W3:Y:S04]  /*2cc90*/  LDL.LU.64 R48, [R1+0x1c10] ;  /* 0x001c100001307983 */ /* 0x000ee80000300a00 */
[----:B------:R-:W-:Y:S04]  /*2cca0*/  STL.64 [R1+0x6a0], R56 ;  /* 0x0006a03801007387 */ /* 0x000fe80000100a00 */
[----:B------:R0:W-:Y:S04]  /*2ccb0*/  STL.64 [R1+0x6a8], R58 ;  /* 0x0006a83a01007387 */ /* 0x0001e80000100a00 */
[----:B0-----:R-:W3:Y:S04]  /*2ccc0*/  LDL.LU.64 R58, [R1+0x1c08] ;  /* 0x001c0800013a7983 */ /* 0x001ee80000300a00 */
[----:B------:R-:W3:Y:S04]  /*2ccd0*/  LDL.LU.64 R56, [R1+0x1c00] ;  /* 0x001c000001387983 */ /* 0x000ee80000300a00 */
[----:B------:R-:W3:Y:S04]  /*2cce0*/  LDL.LU.64 R54, [R1+0x1bf8] ;  /* 0x001bf80001367983 */ /* 0x000ee80000300a00 */
[----:B------:R-:W3:Y:S04]  /*2ccf0*/  LDL.LU.64 R52, [R1+0x1bf0] ;  /* 0x001bf00001347983 */ /* 0x000ee80000300a00 */
[----:B------:R0:W-:Y:S04]  /*2cd00*/  STL.64 [R1+0x690], R36 ;  /* 0x0006902401007387 */ /* 0x0001e80000100a00 */
[----:B------:R1:W-:Y:S01]  /*2cd10*/  STL.64 [R1+0x698], R38 ;  /* 0x0006982601007387 */ /* 0x0003e20000100a00 */
[----:B------:R-:W-:-:S02]  /*2cd20*/  IMAD.MOV.U32 R2, RZ, RZ, R28 ;  /* 0x000000ffff027224 */ /* 0x000fc400078e001c */
[----:B------:R-:W-:Y:S01]  /*2cd30*/  IMAD.MOV.U32 R60, RZ, RZ, R29 ;  /* 0x000000ffff3c7224 */ /* 0x000fe200078e001d */
[----:B0-----:R-:W3:Y:S01]  /*2cd40*/  LDL.LU.64 R36, [R1+0x1be8] ;  /* 0x001be80001247983 */ /* 0x001ee20000300a00 */
[----:B-1----:R-:W-:Y:S02]  /*2cd50*/  IMAD.MOV.U32 R39, RZ, RZ, R44 ;  /* 0x000000ffff277224 */ /* 0x002fe400078e002c */
[----:B------:R-:W-:Y:S01]  /*2cd60*/  IMAD.MOV.U32 R38, RZ, RZ, R45 ;  /* 0x000000ffff267224 */ /* 0x000fe200078e002d */
[----:B------:R-:W3:Y:S04]  /*2cd70*/  LDL.LU.64 R46, [R1+0x1be0] ;  /* 0x001be000012e7983 */ /* 0x000ee80000300a00 */
[----:B------:R-:W3:Y:S04]  /*2cd80*/  LDL.LU.64 R44, [R1+0x1bd8] ;  /* 0x001bd800012c7983 */ /* 0x000ee80000300a00 */
[----:B------:R-:W-:Y:S04]  /*2cd90*/  STL.64 [R1+0x680], R32 ;  /* 0x0006802001007387 */ /* 0x000fe80000100a00 */
[----:B------:R0:W-:Y:S01]  /*2cda0*/  STL.64 [R1+0x688], R34 ;  /* 0x0006882201007387 */ /* 0x0001e20000100a00 */
[----:B------:R-:W-:-:S02]  /*2cdb0*/  IMAD.MOV.U32 R8, RZ, RZ, R20 ;  /* 0x000000ffff087224 */ /* 0x000fc400078e0014 */
[----:B------:R-:W-:Y:S01]  /*2cdc0*/  IMAD.MOV.U32 R10, RZ, RZ, R21 ;  /* 0x000000ffff0a7224 */ /* 0x000fe200078e0015 */
[----:B0-----:R-:W3:Y:S04]  /*2cdd0*/  LDL.LU.64 R34, [R1+0x1bd0] ;  /* 0x001bd00001227983 */ /* 0x001ee80000300a00 */
[----:B------:R-:W3:Y:S04]  /*2cde0*/  LDL.LU.64 R32, [R1+0x1bc8] ;  /* 0x001bc80001207983 */ /* 0x000ee80000300a00 */
[----:B------:R-:W3:Y:S04]  /*2cdf0*/  LDL.LU.64 R30, [R1+0x1bc0] ;  /* 0x001bc000011e7983 */ /* 0x000ee80000300a00 */
[----:B------:R-:W3:Y:S01]  /*2ce00*/  LDL.LU.64 R28, [R1+0x1bb8] ;  /* 0x001bb800011c7983 */ /* 0x000ee20000300a00 */
[----:B--2---:R-:W-:-:S15]  /*2ce10*/  HMMA.16816.F32 R24, R12, R20, R24 ;  /* 0x000000140c18723c */ /* 0x004fde0000001818 */
[----:B------:R-:W-:-:S04]  /*2ce20*/  NOP ;  /* 0x0000000000007918 */ /* 0x000fc80000000000 */
[----:B------:R-:W-:Y:S04]  /*2ce30*/  STL.64 [R1+0x670], R24 ;  /* 0x0006701801007387 */ /* 0x000fe80000100a00 */
[----:B------:R0:W-:Y:S04]  /*2ce40*/  STL.64 [R1+0x678], R26 ;  /* 0x0006781a01007387 */ /* 0x0001e80000100a00 */
[----:B0-----:R-:W2:Y:S04]  /*2ce50*/  LDL.LU.64 R26, [R1+0x1bb0] ;  /* 0x001bb000011a7983 */ /* 0x001ea80000300a00 */
[----:B------:R-:W2:Y:S04]  /*2ce60*/  LDL.LU.64 R24, [R1+0x1ba8] ;  /* 0x001ba80001187983 */ /* 0x000ea80000300a00 */
[----:B------:R-:W2:Y:S04]  /*2ce70*/  LDL.LU.64 R22, [R1+0x1ba0] ;  /* 0x001ba00001167983 */ /* 0x000ea80000300a00 */
[----:B------:R-:W3:Y:S02]  /*2ce80*/  LDL.LU.64 R20, [R1+0x1b98] ;  /* 0x001b980001147983 */ /* 0x000ee40000300a00 */
[----:B---3--:R-:W-:-:S15]  /*2ce90*/  HMMA.16816.F32 R16, R12, R20, R16 ;  /* 0x000000140c10723c */ /* 0x008fde0000001810 */
[----:B------:R-:W-:-:S04]  /*2cea0*/  NOP ;  /* 0x0000000000007918 */ /* 0x000fc80000000000 */
[----:B------:R0:W-:Y:S04]  /*2ceb0*/  STL.64 [R1+0x660], R16 ;  /* 0x0006601001007387 */ /* 0x0001e80000100a00 */
[----:B------:R1:W-:Y:S04]  /*2cec0*/  STL.64 [R1+0x668], R18 ;  /* 0x0006681201007387 */ /* 0x0003e80000100a00 */
[----:B0-----:R-:W3:Y:S04]  /*2ced0*/  LDL.LU.64 R16, [R1+0x630] ;  /* 0x0006300001107983 */ /* 0x001ee80000300a00 */
[----:B-1----:R-:W3:Y:S04]  /*2cee0*/  LDL.LU.64 R18, [R1+0x638] ;  /* 0x0006380001127983 */ /* 0x002ee80000300a00 */
[----:B--2---:R-:W-:Y:S04]  /*2cef0*/  STL.64 [R1+0x1a60], R22 ;  /* 0x001a601601007387 */ /* 0x004fe80000100a00 */
[----:B------:R0:W-:Y:S04]  /*2cf00*/  STL.64 [R1+0x1a58], R20 ;  /* 0x001a581401007387 */ /* 0x0001e80000100a00 */
[----:B0-----:R-:W2:Y:S04]  /*2cf10*/  LDL.LU.64 R20, [R1+0x650] ;  /* 0x0006500001147983 */ /* 0x001ea80000300a00 */
[----:B------:R-:W2:Y:S02]  /*2cf20*/  LDL.LU.64 R22, [R1+0x658] ;  /* 0x0006580001167983 */ /* 0x000ea40000300a00 */
[----:B--2---:R-:W-:-:S15]  /*2cf30*/  HMMA.16816.F32 R20, R12, R24, R20 ;  /* 0x000000180c14723c */ /* 0x004fde0000001814 */
[----:B------:R-:W-:-:S04]  /*2cf40*/  NOP ;  /* 0x0000000000007918 */ /* 0x000fc80000000000 */
[----:B------:R4:W-:Y:S04]  /*2cf50*/  STL.64 [R1+0x650], R20 ;  /* 0x0006501401007387 */ /* 0x0009e80000100a00 */
[----:B------:R-:W-:Y:S01]  /*2cf60*/  STL.64 [R1+0x658], R22 ;  /* 0x0006581601007387 */ /* 0x000fe20000100a00 */
[----:B----4-:R-:W-:Y:S02]  /*2cf70*/  IMAD.MOV.U32 R20, RZ, RZ, R41 ;  /* 0x000000ffff147224 */ /* 0x010fe400078e0029 */
[----:B------:R-:W-:Y:S02]  /*2cf80*/  IMAD.MOV.U32 R21, RZ, RZ, R40 ;  /* 0x000000ffff157224 */ /* 0x000fe400078e0028 */
[----:B------:R-:W2:Y:S04]  /*2cf90*/  LDL.LU.64 R40, [R1+0x620] ;  /* 0x0006200001287983 */ /* 0x000ea80000300a00 */
[----:B------:R-:W2:Y:S04]  /*2cfa0*/  LDL.LU.64 R42, [R1+0x628] ;  /* 0x00062800012a7983 */ /* 0x000ea80000300a00 */
[----:B------:R-:W-:Y:S04]  /*2cfb0*/  STL.64 [R1+0x1a70], R26 ;  /* 0x001a701a01007387 */ /* 0x000fe80000100a00 */
[----:B------:R0:W-:Y:S04]  /*2cfc0*/  STL.64 [R1+0x1a68], R24 ;  /* 0x001a681801007387 */ /* 0x0001e80000100a00 */
[----:B0-----:R-:W4:Y:S04]  /*2cfd0*/  LDL.LU.64 R24, [R1+0x640] ;  /* 0x0006400001187983 */ /* 0x001f280000300a00 */
[----:B------:R-:W4:Y:S01]  /*2cfe0*/  LDL.LU.64 R26, [R1+0x648] ;  /* 0x00064800011a7983 */ /* 0x000f220000300a00 */
[C---:B---3--:R-:W-:Y:S08]  /*2cff0*/  HMMA.16816.F32 R16, R12.reuse, R32, R16 ;  /* 0x000000200c10723c */ /* 0x048ff00000001810 */
[C---:B----4-:R-:W-:Y:S08]  /*2d000*/  HMMA.16816.F32 R24, R12.reuse, R28, R24 ;  /* 0x0000001c0c18723c */ /* 0x050ff00000001818 */
[----:B--2---:R-:W-:Y:S11]  /*2d010*/  HMMA.16816.F32 R40, R12, R36, R40 ;  /* 0x000000240c28723c */ /* 0x004ff60000001828 */
[----:B------:R0:W-:Y:S04]  /*2d020*/  STL.64 [R1+0x640], R24 ;  /* 0x0006401801007387 */ /* 0x0001e80000100a00 */
[----:B------:R1:W-:Y:S04]  /*2d030*/  STL.64 [R1+0x648], R26 ;  /* 0x0006481a01007387 */ /* 0x0003e80000100a00 */
[----:B0-----:R-:W2:Y:S04]  /*2d040*/  LDL.LU.64 R24, [R1+0x600] ;  /* 0x0006000001187983 */ /* 0x001ea80000300a00 */
[----:B-1----:R-:W2:Y:S04]  /*2d050*/  LDL.LU.64 R26, [R1+0x608] ;  /* 0x00060800011a7983 */ /* 0x002ea80000300a00 */
[----:B------:R-:W-:Y:S04]  /*2d060*/  STL.64 [R1+0x1a50], R30 ;  /* 0x001a501e01007387 */ /* 0x000fe80000100a00 */
[----:B------:R0:W-:Y:S02]  /*2d070*/  STL.64 [R1+0x1a48], R28 ;  /* 0x001a481c01007387 */ /* 0x0001e40000100a00 */
[----:B0-----:R-:W-:-:S02]  /*2d080*/  IMAD.MOV.U32 R28, RZ, RZ, R50 ;  /* 0x000000ffff1c7224 */ /* 0x001fc400078e0032 */
[----:B------:R-:W-:Y:S01]  /*2d090*/  IMAD.MOV.U32 R29, RZ, RZ, R51 ;  /* 0x000000ffff1d7224 */ /* 0x000fe200078e0033 */
[----:B------:R-:W3:Y:S04]  /*2d0a0*/  LDL.LU R50, [R1+0x1b94] ;  /* 0x001b940001327983 */ /* 0x000ee80000300800 */
[----:B------:R-:W3:Y:S04]  /*2d0b0*/  LDL.LU R51, [R1+0x1b90] ;  /* 0x001b900001337983 */ /* 0x000ee80000300800 */
[----:B------:R0:W-:Y:S04]  /*2d0c0*/  STL.64 [R1+0x630], R16 ;  /* 0x0006301001007387 */ /* 0x0001e80000100a00 */
[----:B------:R1:W-:Y:S04]  /*2d0d0*/  STL.64 [R1+0x638], R18 ;  /* 0x0006381201007387 */ /* 0x0003e80000100a00 */
[----:B0-----:R-:W4:Y:S04]  /*2d0e0*/  LDL.LU.64 R16, [R1+0x5f0] ;  /* 0x0005f00001107983 */ /* 0x001f280000300a00 */
[----:B-1----:R-:W4:Y:S04]  /*2d0f0*/  LDL.LU.64 R18, [R1+0x5f8] ;  /* 0x0005f80001127983 */ /* 0x002f280000300a00 */
[----:B------:R-:W-:Y:S04]  /*2d100*/  STL.64 [R1+0x1a40], R34 ;  /* 0x001a402201007387 */ /* 0x000fe80000100a00 */
[----:B------:R0:W-:Y:S04]  /*2d110*/  STL.64 [R1+0x1a38], R32 ;  /* 0x001a382001007387 */ /* 0x0001e80000100a00 */
[----:B0-----:R-:W3:Y:S04]  /*2d120*/  LDL.LU.64 R32, [R1+0x610] ;  /* 0x0006100001207983 */ /* 0x001ee80000300a00 */
[----:B------:R-:W3:Y:S04]  /*2d130*/  LDL.LU.64 R34, [R1+0x618] ;  /* 0x0006180001227983 */ /* 0x000ee80000300a00 */
[----:B------:R-:W-:Y:S04]  /*2d140*/  STL.64 [R1+0x620], R40 ;  /* 0x0006202801007387 */ /* 0x000fe80000100a00 */
[----:B------:R0:W-:Y:S04]  /*2d150*/  STL.64 [R1+0x628], R42 ;  /* 0x0006282a01007387 */ /* 0x0001e80000100a00 */
[----:B0-----:R-:W3:Y:S04]  /*2d160*/  LDL.LU.64 R42, [R1+0x1b88] ;  /* 0x001b8800012a7983 */ /* 0x001ee80000300a00 */
[----:B------:R-:W3:Y:S04]  /*2d170*/  LDL.LU.64 R40, [R1+0x1b80] ;  /* 0x001b800001287983 */ /* 0x000ee80000300a00 */
[----:B------:R-:W-:Y:S01]  /*2d180*/  STL.64 [R1+0x1a30], R36 ;  /* 0x001a302401007387 */ /* 0x000fe20000100a00 */
[C---:B--2---:R-:W-:Y:S08]  /*2d190*/  HMMA.16816.F32 R24, R12.reuse, R44, R24 ;  /* 0x0000002c0c18723c */ /* 0x044ff00000001818 */
[----:B---3--:R-:W-:Y:S01]  /*2d1a0*/  HMMA.16816.F32 R32, R12, R40, R32 ;  /* 0x000000280c20723c */ /* 0x008fe20000001820 */
[----:B------:R-:W-:Y:S04]  /*2d1b0*/  STL.64 [R1+0x1a80], R42 ;  /* 0x001a802a01007387 */ /* 0x000fe80000100a00 */
[----:B------:R0:W-:-:S14]  /*2d1c0*/  STL.64 [R1+0x1a78], R40 ;  /* 0x001a782801007387 */ /* 0x0001dc0000100a00 */
[----:B------:R1:W-:Y:S04]  /*2d1d0*/  STL.64 [R1+0x610], R32 ;  /* 0x0006102001007387 */ /* 0x0003e80000100a00 */
[----:B------:R2:W-:Y:S04]  /*2d1e0*/  STL.64 [R1+0x618], R34 ;  /* 0x0006182201007387 */ /* 0x0005e80000100a00 */
[----:B0-----:R-:W3:Y:S04]  /*2d1f0*/  LDL.LU.64 R40, [R1+0x360] ;  /* 0x0003600001287983 */ /* 0x001ee80000300a00 */
[----:B------:R-:W3:Y:S04]  /*2d200*/  LDL.LU.64 R42, [R1+0x368] ;  /* 0x00036800012a7983 */ /* 0x000ee80000300a00 */
[----:B-1----:R-:W3:Y:S04]  /*2d210*/  LDL.LU.64 R32, [R1+0x8f0] ;  /* 0x0008f00001207983 */ /* 0x002ee80000300a00 */
[----:B--2---:R-:W2:Y:S04]  /*2d220*/  LDL.LU.64 R34, [R1+0x8f8] ;  /* 0x0008f80001227983 */ /* 0x004ea80000300a00 */
[----:B------:R0:W-:Y:S04]  /*2d230*/  STL.64 [R1+0x600], R24 ;  /* 0x0006001801007387 */ /* 0x0001e80000100a00 */
[----:B------:R1:W-:Y:S04]  /*2d240*/  STL.64 [R1+0x608], R26 ;  /* 0x0006081a01007387 */ /* 0x0003e80000100a00 */
[----:B0-----:R-:W2:Y:S04]  /*2d250*/  LDL.LU.64 R24, [R1+0x8e0] ;  /* 0x0008e00001187983 */ /* 0x001ea80000300a00 */
[----:B-1----:R-:W2:Y:S04]  /*2d260*/  LDL.LU.64 R26, [R1+0x8e8] ;  /* 0x0008e800011a7983 */ /* 0x002ea80000300a00 */
[----:B------:R-:W-:Y:S04]  /*2d270*/  STL.64 [R1+0x1a90], R46 ;  /* 0x001a902e01007387 */ /* 0x000fe80000100a00 */
[----:B------:R0:W-:Y:S04]  /*2d280*/  STL.64 [R1+0x1a88], R44 ;  /* 0x001a882c01007387 */ /* 0x0001e80000100a00 */
[----:B0-----:R-:W2:Y:S04]  /*2d290*/  LDL.LU.64 R44, [R1+0x5e0] ;  /* 0x0005e000012c7983 */ /* 0x001ea80000300a00 */
[----:B------:R-:W2:Y:S01]  /*2d2a0*/  LDL.LU.64 R46, [R1+0x5e8] ;  /* 0x0005e800012e7983 */ /* 0x000ea20000300a00 */
[----:B----4-:R-:W-:-:S15]  /*2d2b0*/  HMMA.16816.F32 R16, R12, R48, R16 ;  /* 0x000000300c10723c */ /* 0x010fde0000001810 */
[----:B------:R-:W-:-:S04]  /*2d2c0*/  NOP ;  /* 0x0000000000007918 */ /* 0x000fc80000000000 */
[----:B------:R-:W-:Y:S04]  /*2d2d0*/  STL.64 [R1+0x5f0], R16 ;  /* 0x0005f01001007387 */ /* 0x000fe80000100a00 */
[----:B------:R0:W-:Y:S04]  /*2d2e0*/  STL.64 [R1+0x5f8], R18 ;  /* 0x0005f81201007387 */ /* 0x0001e80000100a00 */
[----:B0-----:R-:W4:Y:S04]  /*2d2f0*/  LDL.LU.64 R18, [R1+0x1b78] ;  /* 0x001b780001127983 */ /* 0x001f280000300a00 */
[----:B------:R-:W4:Y:S04]  /*2d300*/  LDL.LU.64 R16, [R1+0x1b70] ;  /* 0x001b700001107983 */ /* 0x000f280000300a00 */
[----:B------:R-:W-:Y:S04]  /*2d310*/  STL.64 [R1+0x1aa0], R50 ;  /* 0x001aa03201007387 */ /* 0x000fe80000100a00 */
[----:B------:R-:W-:Y:S04]  /*2d320*/  STL.64 [R1+0x1a98], R48 ;  /* 0x001a983001007387 */ /* 0x000fe80000100a00 */
[----:B------:R-:W-:Y:S04]  /*2d330*/  STL.64 [R1+0x1ab0], R54 ;  /* 0x001ab03601007387 */ /* 0x000fe80000100a00 */
[----:B------:R-:W-:Y:S01]  /*2d340*/  STL.64 [R1+0x1aa8], R52 ;  /* 0x001aa83401007387 */ /* 0x000fe20000100a00 */
[C---:B--2---:R-:W-:Y:S08]  /*2d350*/  HMMA.16816.F32 R44, R12.reuse, R52, R44 ;  /* 0x000000340c2c723c */ /* 0x044ff0000000182c */
[----:B---3--:R-:W-:Y:S11]  /*2d360*/  HMMA.16816.F32 R12, R12, R56, R40 ;  /* 0x000000380c0c723c */ /* 0x008ff60000001828 */
[----:B------:R-:W-:Y:S04]  /*2d370*/  STL.64 [R1+0x5e0], R44 ;  /* 0x0005e02c01007387 */ /* 0x000fe80000100a00 */
[----:B------:R-:W-:Y:S04]  /*2d380*/  STL.64 [R1+0x5e8], R46 ;  /* 0x0005e82e01007387 */ /* 0x000fe80000100a00 */
[----:B------:R-:W-:Y:S04]  /*2d390*/  STL.64 [R1+0x1ac0], R58 ;  /* 0x001ac03a01007387 */ /* 0x000fe80000100a00 */
[----:B------:R-:W-:Y:S04]  /*2d3a0*/  STL.64 [R1+0x1ab8], R56 ;  /* 0x001ab83801007387 */ /* 0x000fe80000100a00 */
[----:B------:R-:W-:Y:S04]  /*2d3b0*/  STL.64 [R1+0x1628], R14 ;  /* 0x0016280e01007387 */ /* 0x000fe80000100a00 */
[----:B------:R0:W-:Y:S04]  /*2d3c0*/  STL.64 [R1+0x1620], R12 ;  /* 0x0016200c01007387 */ /* 0x0001e80000100a00 */
[----:B0-----:R-:W2:Y:S04]  /*2d3d0*/  LDL.LU.64 R12, [R1+0x60] ;  /* 0x00006000010c7983 */ /* 0x001ea80000300a00 */
[----:B------:R-:W3:Y:S01]  /*2d3e0*/  LDL.LU.64 R14, [R1+0x68] ;  /* 0x00006800010e7983 */ /* 0x000ee20000300a00 */
[C---:B----4-:R-:W-:Y:S08]  /*2d3f0*/  HMMA.16816.F32 R28, R16.reuse, R28, R32 ;  /* 0x0000001c101c723c */ /* 0x050ff00000001820 */
[----:B------:R-:W-:Y:S01]  /*2d400*/  HMMA.16816.F32 R20, R16, R20, R24 ;  /* 0x000000141014723c */ /* 0x000fe20000001818 */
[----:B------:R-:W-:-:S02]  /*2d410*/  IMAD.MOV.U32 R24, RZ, RZ, R5 ;  /* 0x000000ffff187224 */ /* 0x000fc400078e0005 */
[----:B------:R-:W-:Y:S01]  /*2d420*/  IMAD.MOV.U32 R25, RZ, RZ, R4 ;  /* 0x000000ffff197224 */ /* 0x000fe200078e0004 */
[----:B---3--:R-:W-:Y:S04]  /*2d430*/  STL.64 [R1+0x1ae8], R14 ;  /* 0x001ae80e01007387 */ /* 0x008fe80000100a00 */
[----:B--2---:R0:W-:Y:S04]  /*2d440*/  STL.64 [R1+0x1ae0], R12 ;  /* 0x001ae00c01007387 */ /* 0x0041e80000100a00 */
[----:B0-----:R-:W2:Y:S04]  /*2d450*/  LDL.LU.64 R12, [R1+0x8d0] ;  /* 0x0008d000010c7983 */ /* 0x001ea80000300a00 */
[----:B------:R-:W-:Y:S04]  /*2d460*/  STL.64 [R1+0x8f0], R28 ;  /* 0x0008f01c01007387 */ /* 0x000fe80000100a00 */
[----:B------:R-:W-:Y:S04]  /*2d470*/  STL.64 [R1+0x8f8], R30 ;  /* 0x0008f81e01007387 */ /* 0x000fe80000100a00 */
[----:B------:R-:W2:Y:S04]  /*2d480*/  LDL.LU.64 R14, [R1+0x8d8] ;  /* 0x0008d800010e7983 */ /* 0x000ea80000300a00 */
[----:B------:R0:W-:Y:S04]  /*2d490*/  STL.64 [R1+0x8e0], R20 ;  /* 0x0008e01401007387 */ /* 0x0001e80000100a00 */
[----:B------:R-:W-:Y:S01]  /*2d4a0*/  STL.64 [R1+0x8e8], R22 ;  /* 0x0008e81601007387 */ /* 0x000fe20000100a00 */
[----:B0-----:R-:W-:-:S02]  /*2d4b0*/  IMAD.MOV.U32 R20, RZ, RZ, R8 ;  /* 0x000000ffff147224 */ /* 0x001fc400078e0008 */
[----:B------:R-:W-:Y:S01]  /*2d4c0*/  IMAD.MOV.U32 R21, RZ, RZ, R10 ;  /* 0x000000ffff157224 */ /* 0x000fe200078e000a */
[----:B------:R-:W3:Y:S04]  /*2d4d0*/  LDL.LU R8, [R1+0x1b6c] ;  /* 0x001b6c0001087983 */ /* 0x000ee80000300800 */
[----:B------:R-:W4:Y:S04]  /*2d4e0*/  LDL.LU R10, [R1+0x1b68] ;  /* 0x001b6800010a7983 */ /* 0x000f280000300800 */
[----:B------:R4:W-:Y:S04]  /*2d4f0*/  STL.64 [R1+0x1af0], R24 ;  /* 0x001af01801007387 */ /* 0x0009e80000100a00 */
[----:B------:R-:W2:Y:S04]  /*2d500*/  LDL.LU R4, [R1+0xb0] ;  /* 0x0000b00001047983 */ /* 0x000ea80000300800 */
[----:B------:R-:W2:Y:S04]  /*2d510*/  LDL.LU R5, [R1+0xb4] ;  /* 0x0000b40001057983 */ /* 0x000ea80000300800 */
[----:B--2---:R-:W-:Y:S04]  /*2d520*/  STL.64 [R1+0x1af8], R4 ;  /* 0x001af80401007387 */ /* 0x004fe80000100a00 */
[----:B------:R-:W2:Y:S04]  /*2d530*/  LDL.LU R36, [R1+0x90] ;  /* 0x0000900001247983 */ /* 0x000ea80000300800 */
[----:B------:R-:W2:Y:S01]  /*2d540*/  LDL.LU R37, [R1+0x94] ;  /* 0x0000940001257983 */ /* 0x000ea20000300800 */
[----:B----4-:R-:W-:-:S03]  /*2d550*/  IMAD.MOV.U32 R25, RZ, RZ, R10 ;  /* 0x000000ffff197224 */ /* 0x010fc600078e000a */
[----:B--2---:R0:W-:Y:S04]  /*2d560*/  STL.64 [R1+0x1b00], R36 ;  /* 0x001b002401007387 */ /* 0x0041e80000100a00 */
[----:B------:R-:W2:Y:S04]  /*2d570*/  LDL.LU R24, [R1+0xc0] ;  /* 0x0000c00001187983 */ /* 0x000ea80000300800 */
[----:B------:R-:W4:Y:S04]  /*2d580*/  LDL.LU R10, [R1+0x1b64] ;  /* 0x001b6400010a7983 */ /* 0x000f280000300800 */
[----:B--2---:R-:W-:Y:S04]  /*2d590*/  STL.64 [R1+0x1b08], R24 ;  /* 0x001b081801007387 */ /* 0x004fe80000100a00 */
[----:B0-----:R-:W2:Y:S04]  /*2d5a0*/  LDL.LU R36, [R1+0xd0] ;  /* 0x0000d00001247983 */ /* 0x001ea80000300800 */
[----:B------:R-:W2:Y:S01]  /*2d5b0*/  LDL.LU R37, [R1+0xd4] ;  /* 0x0000d40001257983 */ /* 0x000ea20000300800 */
[----:B---3--:R-:W-:-:S02]  /*2d5c0*/  IMAD.MOV.U32 R52, RZ, RZ, R8 ;  /* 0x000000ffff347224 */ /* 0x008fc400078e0008 */
[----:B------:R-:W-:Y:S01]  /*2d5d0*/  IMAD.MOV.U32 R53, RZ, RZ, R9 ;  /* 0x000000ffff357224 */ /* 0x000fe200078e0009 */
[----:B--2---:R0:W-:Y:S04]  /*2d5e0*/  STL.64 [R1+0x1b10], R36 ;  /* 0x001b102401007387 */ /* 0x0041e80000100a00 */
[----:B------:R-:W2:Y:S04]  /*2d5f0*/  LDL.LU R8, [R1+0x1b60] ;  /* 0x001b600001087983 */ /* 0x000ea80000300800 */
[----:B------:R-:W2:Y:S04]  /*2d600*/  LDL.LU R9, [R1+0x1b5c] ;  /* 0x001b5c0001097983 */ /* 0x000ea80000300800 */
[----:B------:R-:W-:Y:S04]  /*2d610*/  STL.64 [R1+0x1b18], R52 ;  /* 0x001b183401007387 */ /* 0x000fe80000100a00 */
[----:B0-----:R-:W3:Y:S01]  /*2d620*/  LDL.LU R36, [R1+0xe0] ;  /* 0x0000e00001247983 */ /* 0x001ee20000300800 */
[----:B----4-:R-:W-:-:S03]  /*2d630*/  IMAD.MOV.U32 R37, RZ, RZ, R10 ;  /* 0x000000ffff257224 */ /* 0x010fc600078e000a */
[----:B------:R-:W4:Y:S04]  /*2d640*/  LDL.LU R10, [R1+0x1b58] ;  /* 0x001b5800010a7983 */ /* 0x000f280000300800 */
[----:B---3--:R0:W-:Y:S04]  /*2d650*/  STL.64 [R1+0x1b20], R36 ;  /* 0x001b202401007387 */ /* 0x0081e80000100a00 */
[----:B0-----:R-:W3:Y:S04]  /*2d660*/  LDL.LU R36, [R1+0xf0] ;  /* 0x0000f00001247983 */ /* 0x001ee80000300800 */
[----:B------:R-:W3:Y:S01]  /*2d670*/  LDL.LU R37, [R1+0xf4] ;  /* 0x0000f40001257983 */ /* 0x000ee20000300800 */
[----:B--2---:R-:W-:Y:S01]  /*2d680*/  HMMA.16816.F32 R12, R16, R8, R12 ;  /* 0x00000008100c723c */ /* 0x004fe2000000180c */
[----:B------:R-:W-:-:S02]  /*2d690*/  IMAD.MOV.U32 R28, RZ, RZ, R11 ;  /* 0x000000ffff1c7224 */ /* 0x000fc400078e000b */
[----:B------:R-:W-:Y:S02]  /*2d6a0*/  IMAD.MOV.U32 R29, RZ, RZ, R0 ;  /* 0x000000ffff1d7224 */ /* 0x000fe400078e0000 */
[----:B------:R-:W-:Y:S02]  /*2d6b0*/  IMAD.MOV.U32 R32, RZ, RZ, R3 ;  /* 0x000000ffff207224 */ /* 0x000fe400078e0003 */
[----:B------:R-:W-:Y:S02]  /*2d6c0*/  IMAD.MOV.U32 R33, RZ, RZ, R61 ;  /* 0x000000ffff217224 */ /* 0x000fe400078e003d */
[----:B------:R-:W-:Y:S02]  /*2d6d0*/  IMAD.MOV.U32 R56, RZ, RZ, R7 ;  /* 0x000000ffff387224 */ /* 0x000fe400078e0007 */
[----:B------:R-:W-:Y:S01]  /*2d6e0*/  IMAD.MOV.U32 R57, RZ, RZ, R6 ;  /* 0x000000ffff397224 */ /* 0x000fe200078e0006 */
[----:B---3--:R0:W-:Y:S04]  /*2d6f0*/  STL.64 [R1+0x1b30], R36 ;  /* 0x001b302401007387 */ /* 0x0081e80000100a00 */
[----:B------:R-:W-:Y:S04]  /*2d700*/  STL.64 [R1+0x1ac8], R20 ;  /* 0x001ac81401007387 */ /* 0x000fe80000100a00 */
[----:B0-----:R-:W2:Y:S04]  /*2d710*/  LDL.LU R36, [R1+0x100] ;  /* 0x0001000001247983 */ /* 0x001ea80000300800 */
[----:B------:R-:W-:Y:S04]  /*2d720*/  STL.64 [R1+0x8d0], R12 ;  /* 0x0008d00c01007387 */ /* 0x000fe80000100a00 */
[----:B------:R-:W-:Y:S01]  /*2d730*/  STL.64 [R1+0x8d8], R14 ;  /* 0x0008d80e01007387 */ /* 0x000fe20000100a00 */
[----:B----4-:R-:W-:-:S03]  /*2d740*/  IMAD.MOV.U32 R37, RZ, RZ, R10 ;  /* 0x000000ffff257224 */ /* 0x010fc600078e000a */
[----:B------:R-:W3:Y:S04]  /*2d750*/  LDL.LU R10, [R1+0x1b54] ;  /* 0x001b5400010a7983 */ /* 0x000ee80000300800 */
[----:B------:R-:W3:Y:S04]  /*2d760*/  LDL.LU R11, [R1+0x1b50] ;  /* 0x001b5000010b7983 */ /* 0x000ee80000300800 */
[----:B------:R-:W4:Y:S04]  /*2d770*/  LDL.LU R0, [R1+0x1b4c] ;  /* 0x001b4c0001007983 */ /* 0x000f280000300800 */
[----:B------:R-:W-:Y:S04]  /*2d780*/  STL.64 [R1+0x1ad0], R28 ;  /* 0x001ad01c01007387 */ /* 0x000fe80000100a00 */
[----:B------:R-:W2:Y:S04]  /*2d790*/  LDL.LU R3, [R1+0x1b48] ;  /* 0x001b480001037983 */ /* 0x000ea80000300800 */
[----:B------:R-:W2:Y:S04]  /*2d7a0*/  LDL.LU R61, [R1+0x1b44] ;  /* 0x001b4400013d7983 */ /* 0x000ea80000300800 */
[----:B------:R-:W-:Y:S04]  /*2d7b0*/  STL.64 [R1+0x1b28], R32 ;  /* 0x001b282001007387 */ /* 0x000fe80000100a00 */
[----:B------:R0:W-:Y:S04]  /*2d7c0*/  STL.64 [R1+0x1b38], R56 ;  /* 0x001b383801007387 */ /* 0x0001e80000100a00 */
[----:B0-----:R-:W2:Y:S04]  /*2d7d0*/  LDL.LU.64 R56, [R1+0x8c0] ;  /* 0x0008c00001387983 */ /* 0x001ea80000300a00 */
[----:B------:R-:W2:Y:S04]  /*2d7e0*/  LDL.LU.64 R58, [R1+0x8c8] ;  /* 0x0008c800013a7983 */ /* 0x000ea80000300a00 */
[----:B------:R-:W4:Y:S04]  /*2d7f0*/  LDL.LU.64 R32, [R1+0x8b0] ;  /* 0x0008b00001207983 */ /* 0x000f280000300a00 */
[----:B------:R-:W4:Y:S01]  /*2d800*/  LDL.LU.64 R34, [R1+0x8b8] ;  /* 0x0008b80001227983 */ /* 0x000f220000300a00 */
[----:B------:R-:W-:-:S02]  /*2d810*/  IMAD.MOV.U32 R48, RZ, RZ, R39 ;  /* 0x000000ffff307224 */ /* 0x000fc400078e0027 */
[----:B------:R-:W-:Y:S01]  /*2d820*/  IMAD.MOV.U32 R49, RZ, RZ, R38 ;  /* 0x000000ffff317224 */ /* 0x000fe200078e0026 */
[----:B------:R-:W4:Y:S04]  /*2d830*/  LDL.LU.64 R52, [R1+0x8a0] ;  /* 0x0008a00001347983 */ /* 0x000f280000300a00 */
        /* <DEDUP_REMOVED lines=8> */
[----:B------:R-:W4:Y:S01]  /*2d8c0*/  LDL.LU.64 R30, [R1+0x328] ;  /* 0x00032800011e7983 */ /* 0x000f220000300a00 */
[----:B------:R-:W-:-:S03]  /*2d8d0*/  IMAD.MOV.U32 R40, RZ, RZ, R2 ;  /* 0x000000ffff287224 */ /* 0x000fc600078e0002 */
[----:B------:R-:W4:Y:S04]  /*2d8e0*/  LDL.LU R2, [R1+0x1b40] ;  /* 0x001b400001027983 */ /* 0x000f280000300800 */
[----:B------:R-:W4:Y:S04]  /*2d8f0*/  LDL.LU.64 R20, [R1+0x870] ;  /* 0x0008700001147983 */ /* 0x000f280000300a00 */
[----:B------:R-:W4:Y:S04]  /*2d900*/  LDL.LU.64 R22, [R1+0x878] ;  /* 0x0008780001167983 */ /* 0x000f280000300a00 */
[----:B------:R-:W4:Y:S04]  /*2d910*/  LDL.LU.64 R44, [R1+0x850] ;  /* 0x00085000012c7983 */ /* 0x000f280000300a00 */
[----:B------:R-:W4:Y:S04]  /*2d920*/  LDL.LU.64 R46, [R1+0x858] ;  /* 0x00085800012e7983 */ /* 0x000f280000300a00 */
[----:B---3--:R0:W-:Y:S04]  /*2d930*/  STL.64 [R1+0x1a28], R10 ;  /* 0x001a280a01007387 */ /* 0x0081e80000100a00 */
[----:B------:R-:W3:Y:S04]  /*2d940*/  LDL.LU.64 R8, [R1+0x860] ;  /* 0x0008600001087983 */ /* 0x000ee80000300a00 */
[----:B0-----:R-:W3:Y:S01]  /*2d950*/  LDL.LU.64 R10, [R1+0x868] ;  /* 0x00086800010a7983 */ /* 0x001ee20000300a00 */
[----:B--2---:R-:W-:Y:S03]  /*2d960*/  HMMA.16816.F32 R36, R16, R36, R56 ;  /* 0x000000241024723c */ /* 0x004fe60000001838 */
[----:B------:R-:W2:-:S15]  /*2d970*/  LDL.LU.64 R56, [R1+0x1b38] ;  /* 0x001b380001387983 */ /* 0x000e9e0000300a00 */
[----:B------:R-:W-:Y:S01]  /*2d980*/  NOP ;  /* 0x0000000000007918 */ /* 0x000fe20000000000 */
[----:B------:R0:W-:Y:S04]  /*2d990*/  STL.64 [R1+0x8c0], R36 ;  /* 0x0008c02401007387 */ /* 0x0001e80000100a00 */
[----:B------:R4:W-:Y:S04]  /*2d9a0*/  STL.64 [R1+0x8c8], R38 ;  /* 0x0008c82601007387 */ /* 0x0009e80000100a00 */
[----:B0-----:R-:W4:Y:S02]  /*2d9b0*/  LDL.LU.64 R36, [R1+0x1b30] ;  /* 0x001b300001247983 */ /* 0x001f240000300a00 */
[----:B----4-:R-:W-:Y:S02]  /*2d9c0*/  HMMA.16816.F32 R36, R16, R36, R32 ;  /* 0x000000241024723c */ /* 0x010fe40000001820 */
[----:B------:R-:W4:-:S15]  /*2d9d0*/  LDL.LU.64 R32, [R1+0x1b28] ;  /* 0x001b280001207983 */ /* 0x000f1e0000300a00 */
[----:B------:R-:W-:Y:S02]  /*2d9e0*/  NOP ;  /* 0x0000000000007918 */ /* 0x000fe40000000000 */
[----:B------:R0:W-:Y:S04]  /*2d9f0*/  STL.64 [R1+0x8b0], R36 ;  /* 0x0008b02401007387 */ /* 0x0001e80000100a00 */
[----:B------:R1:W-:Y:S04]  /*2da00*/  STL.64 [R1+0x8b8], R38 ;  /* 0x0008b82601007387 */ /* 0x0003e80000100a00 */
[----:B0-----:R-:W1:Y:S02]  /*2da10*/  LDL.LU.64 R36, [R1+0x1b20] ;  /* 0x001b200001247983 */ /* 0x001e640000300a00 */
[----:B-1----:R-:W-:Y:S02]  /*2da20*/  HMMA.16816.F32 R36, R16, R36, R52 ;  /* 0x000000241024723c */ /* 0x002fe40000001834 */
[----:B------:R-:W3:-:S15]  /*2da30*/  LDL.LU.64 R52, [R1+0x1b18] ;  /* 0x001b180001347983 */ /* 0x000ede0000300a00 */
[----:B------:R-:W-:Y:S02]  /*2da40*/  NOP ;  /* 0x0000000000007918 */ /* 0x000fe40000000000 */
[----:B------:R0:W-:Y:S04]  /*2da50*/  STL.64 [R1+0x8a0], R36 ;  /* 0x0008a02401007387 */ /* 0x0001e80000100a00 */
[----:B------:R1:W-:Y:S04]  /*2da60*/  STL.64 [R1+0x8a8], R38 ;  /* 0x0008a82601007387 */ /* 0x0003e80000100a00 */
[----:B0-----:R-:W1:Y:S02]  /*2da70*/  LDL.LU.64 R36, [R1+0x1b10] ;  /* 0x001b100001247983 */ /* 0x001e640000300a00 */
[----:B-1----:R-:W-:Y:S02]  /*2da80*/  HMMA.16816.F32 R36, R16, R36, R24 ;  /* 0x000000241024723c */ /* 0x002fe40000001818 */
[----:B------:R-:W2:-:S15]  /*2da90*/  LDL.LU.64 R24, [R1+0x1b08] ;  /* 0x001b080001187983 */ /* 0x000e9e0000300a00 */
[----:B------:R-:W-:Y:S02]  /*2daa0*/  NOP ;  /* 0x0000000000007918 */ /* 0x000fe40000000000 */
[----:B------:R0:W-:Y:S04]  /*2dab0*/  STL.64 [R1+0x890], R36 ;  /* 0x0008902401007387 */ /* 0x0001e80000100a00 */
[----:B------:R-:W-:Y:S04]  /*2dac0*/  STL.64 [R1+0x898], R38 ;  /* 0x0008982601007387 */ /* 0x000fe80000100a00 */
[----:B0-----:R-:W3:Y:S01]  /*2dad0*/  LDL.LU.64 R36, [R1+0x1b00] ;  /* 0x001b000001247983 */ /* 0x001ee20000300a00 */
[----:B--2---:R-:W-:Y:S03]  /*2dae0*/  HMMA.16816.F32 R24, R16, R24, R4 ;  /* 0x000000181018723c */ /* 0x004fe60000001804 */
[----:B------:R-:W2:-:S15]  /*2daf0*/  LDL.LU.64 R4, [R1+0x1af8] ;  /* 0x001af80001047983 */ /* 0x000e9e0000300a00 */
[----:B------:R-:W-:Y:S01]  /*2db00*/  NOP ;  /* 0x0000000000007918 */ /* 0x000fe20000000000 */
[----:B------:R0:W-:Y:S04]  /*2db10*/  STL.64 [R1+0x880], R24 ;  /* 0x0008801801007387 */ /* 0x0001e80000100a00 */
[----:B------:R-:W-:Y:S04]  /*2db20*/  STL.64 [R1+0x888], R26 ;  /* 0x0008881a01007387 */ /* 0x000fe80000100a00 */
[----:B0-----:R-:W3:Y:S01]  /*2db30*/  LDL.LU.64 R24, [R1+0x1af0] ;  /* 0x001af00001187983 */ /* 0x001ee20000300a00 */
[----:B--2---:R-:W-:Y:S03]  /*2db40*/  HMMA.16816.F32 R4, R16, R4, R12 ;  /* 0x000000041004723c */ /* 0x004fe6000000180c */
[----:B------:R-:W2:Y:S04]  /*2db50*/  LDL.LU.64 R14, [R1+0x1ae8] ;  /* 0x001ae800010e7983 */ /* 0x000ea80000300a00 */
[----:B------:R-:W2:-:S12]  /*2db60*/  LDL.LU.64 R12, [R1+0x1ae0] ;  /* 0x001ae000010c7983 */ /* 0x000e980000300a00 */
[----:B------:R0:W-:Y:S04]  /*2db70*/  STL.64 [R1+0x340], R4 ;  /* 0x0003400401007387 */ /* 0x0001e80000100a00 */
[----:B------:R1:W-:Y:S04]  /*2db80*/  STL.64 [R1+0x348], R6 ;  /* 0x0003480601007387 */ /* 0x0003e80000100a00 */
[----:B0-----:R-:W1:Y:S01]  /*2db90*/  LDL.LU.64 R4, [R1+0x1ad8] ;  /* 0x001ad80001047983 */ /* 0x001e620000300a00 */
[C---:B---3--:R-:W-:Y:S08]  /*2dba0*/  HMMA.16816.F32 R36, R16.reuse, R36, R20 ;  /* 0x000000241024723c */ /* 0x048ff00000001814 */
[C---:B------:R-:W-:Y:S08]  /*2dbb0*/  HMMA.16816.F32 R52, R16.reuse, R52, R8 ;  /* 0x000000341034723c */ /* 0x040ff00000001808 */
[C---:B------:R-:W-:Y:S08]  /*2dbc0*/  HMMA.16816.F32 R8, R16.reuse, R24, R44 ;  /* 0x000000181008723c */ /* 0x040ff0000000182c */
[----:B-1----:R-:W-:Y:S01]  /*2dbd0*/  HMMA.16816.F32 R4, R16, R4, R28 ;  /* 0x000000041004723c */ /* 0x002fe2000000181c */
[----:B------:R-:W2:Y:S04]  /*2dbe0*/  LDL.LU.64 R28, [R1+0x840] ;  /* 0x00084000011c7983 */ /* 0x000ea80000300a00 */
[----:B------:R-:W2:-:S14]  /*2dbf0*/  LDL.LU.64 R30, [R1+0x848] ;  /* 0x00084800011e7983 */ /* 0x000e9c0000300a00 */
[----:B------:R-:W-:Y:S04]  /*2dc00*/  STL.64 [R1+0x320], R4 ;  /* 0x0003200401007387 */ /* 0x000fe80000100a00 */
[----:B------:R-:W-:Y:S04]  /*2dc10*/  STL.64 [R1+0x328], R6 ;  /* 0x0003280601007387 */ /* 0x000fe80000100a00 */
[----:B------:R-:W3:Y:S04]  /*2dc20*/  LDL.LU.64 R20, [R1+0x830] ;  /* 0x0008300001147983 */ /* 0x000ee80000300a00 */
[----:B------:R-:W3:Y:S04]  /*2dc30*/  LDL.LU.64 R22, [R1+0x838] ;  /* 0x0008380001167983 */ /* 0x000ee80000300a00 */
[----:B------:R0:W-:Y:S04]  /*2dc40*/  STL.64 [R1+0x870], R36 ;  /* 0x0008702401007387 */ /* 0x0001e80000100a00 */
[----:B------:R1:W-:Y:S01]  /*2dc50*/  STL.64 [R1+0x878], R38 ;  /* 0x0008782601007387 */ /* 0x0003e20000100a00 */
[----:B------:R-:W-:-:S03]  /*2dc60*/  IMAD.MOV.U32 R41, RZ, RZ, R60 ;  /* 0x000000ffff297224 */ /* 0x000fc600078e003c */
[----:B------:R-:W2:Y:S04]  /*2dc70*/  LDSM.16.MT88.4 R4, [R2+UR5+0x4800] ;  /* 0x004800050204783b */ /* 0x000ea80008004200 */
[----:B0-----:R-:W4:Y:S04]  /*2dc80*/  LDL.LU.64 R36, [R1+0x810] ;  /* 0x0008100001247983 */ /* 0x001f280000300a00 */
[----:B-1----:R-:W4:Y:S04]  /*2dc90*/  LDL.LU.64 R38, [R1+0x818] ;  /* 0x0008180001267983 */ /* 0x002f280000300a00 */
[----:B------:R0:W-:Y:S04]  /*2dca0*/  STL.64 [R1+0x860], R52 ;  /* 0x0008603401007387 */ /* 0x0001e80000100a00 */
[----:B------:R1:W-:Y:S04]  /*2dcb0*/  STL.64 [R1+0x868], R54 ;  /* 0x0008683601007387 */ /* 0x0003e80000100a00 */
[----:B0-----:R-:W4:Y:S04]  /*2dcc0*/  LDL.LU.64 R52, [R1+0x800] ;  /* 0x0008000001347983 */ /* 0x001f280000300a00 */
[----:B-1----:R-:W4:Y:S04]  /*2dcd0*/  LDL.LU.64 R54, [R1+0x808] ;  /* 0x0008080001367983 */ /* 0x002f280000300a00 */
[----:B------:R0:W-:Y:S04]  /*2dce0*/  STL.64 [R1+0x850], R8 ;  /* 0x0008500801007387 */ /* 0x0001e80000100a00 */
[----:B------:R1:W-:Y:S04]  /*2dcf0*/  STL.64 [R1+0x858], R10 ;  /* 0x0008580a01007387 */ /* 0x0003e80000100a00 */
[----:B------:R-:W4:Y:S04]  /*2dd00*/  LDL.LU.64 R44, [R1+0x7f0] ;  /* 0x0007f000012c7983 */ /* 0x000f280000300a00 */
[----:B------:R-:W4:Y:S04]  /*2dd10*/  LDL.LU.64 R46, [R1+0x7f8] ;  /* 0x0007f800012e7983 */ /* 0x000f280000300a00 */
[----:B------:R-:W4:Y:S04]  /*2dd20*/  LDL.LU.64 R24, [R1+0x7e0] ;  /* 0x0007e00001187983 */ /* 0x000f280000300a00 */
[----:B------:R-:W4:Y:S04]  /*2dd30*/  LDL.LU.64 R26, [R1+0x7e8] ;  /* 0x0007e800011a7983 */ /* 0x000f280000300a00 */
[----:B0-----:R-:W4:Y:S04]  /*2dd40*/  LDL.LU.64 R8, [R1+0x7d0] ;  /* 0x0007d00001087983 */ /* 0x001f280000300a00 */
[----:B-1----:R-:W4:Y:S01]  /*2dd50*/  LDL.LU.64 R10, [R1+0x7d8] ;  /* 0x0007d800010a7983 */ /* 0x002f220000300a00 */
[----:B--2---:R-:W-:-:S15]  /*2dd60*/  HMMA.16816.F32 R28, R16, R12, R28 ;  /* 0x0000000c101c723c */ /* 0x004fde000000181c */
[----:B------:R-:W-:-:S04]  /*2dd70*/  NOP ;  /* 0x0000000000007918 */ /* 0x000fc80000000000 */
[----:B------:R0:W-:Y:S04]  /*2dd80*/  STL.64 [R1+0x840], R28 ;  /* 0x0008401c01007387 */ /* 0x0001e80000100a00 */
[----:B------:R-:W-:Y:S04]  /*2dd90*/  STL.64 [R1+0x848], R30 ;  /* 0x0008481e01007387 */ /* 0x000fe80000100a00 */
[----:B0-----:R-:W2:Y:S04]  /*2dda0*/  LDL.LU.64 R28, [R1+0x1ad0] ;  /* 0x001ad000011c7983 */ /* 0x001ea80000300a00 */
[----:B------:R0:W-:Y:S04]  /*2ddb0*/  STL.64 [R1+0x19e8], R14 ;  /* 0x0019e80e01007387 */ /* 0x0001e80000100a00 */
[----:B------:R-:W2:Y:S04]  /*2ddc0*/  LDL.LU.64 R12, [R1+0x820] ;  /* 0x00082000010c7983 */ /* 0x000ea80000300a00 */
[----:B0-----:R-:W2:Y:S01]  /*2ddd0*/  LDL.LU.64 R14, [R1+0x828] ;  /* 0x00082800010e7983 */ /* 0x001ea20000300a00 */
[C---:B---3--:R-:W-:Y:S03]  /*2dde0*/  HMMA.16816.F32 R56, R16.reuse, R56, R20 ;  /* 0x000000381038723c */ /* 0x048fe60000001814 */
[----:B------:R-:W3:Y:S05]  /*2ddf0*/  LDL.LU.64 R20, [R1+0x1ac8] ;  /* 0x001ac80001147983 */ /* 0x000eea0000300a00 */
[C---:B----4-:R-:W-:Y:S11]  /*2de00*/  HMMA.16816.F32 R48, R16.reuse, R48, R52 ;  /* 0x000000301030723c */ /* 0x050ff60000001834 */
[----:B------:R-:W-:Y:S04]  /*2de10*/  STL.64 [R1+0x830], R56 ;  /* 0x0008303801007387 */ /* 0x000fe80000100a00 */
[----:B------:R0:W-:Y:S04]  /*2de20*/  STL.64 [R1+0x838], R58 ;  /* 0x0008383a01007387 */ /* 0x0001e80000100a00 */
[----:B0-----:R-:W4:Y:S04]  /*2de30*/  LDL.LU.64 R58, [R1+0x1ac0] ;  /* 0x001ac000013a7983 */ /* 0x001f280000300a00 */
[----:B------:R-:W3:Y:S01]  /*2de40*/  LDL.LU.64 R56, [R1+0x1ab8] ;  /* 0x001ab80001387983 */ /* 0x000ee20000300a00 */
[C---:B------:R-:W-:Y:S08]  /*2de50*/  HMMA.16816.F32 R40, R16.reuse, R40, R44 ;  /* 0x000000281028723c */ /* 0x040ff0000000182c */
[----:B--2---:R-:W-:Y:S01]  /*2de60*/  HMMA.16816.F32 R12, R16, R28, R12 ;  /* 0x0000001c100c723c */ /* 0x004fe2000000180c */
[----:B------:R-:W2:Y:S04]  /*2de70*/  LDL.LU.64 R28, [R1+0x7c0] ;  /* 0x0007c000011c7983 */ /* 0x000ea80000300a00 */
[----:B------:R-:W2:-:S14]  /*2de80*/  LDL.LU.64 R30, [R1+0x7c8] ;  /* 0x0007c800011e7983 */ /* 0x000e9c0000300a00 */
[----:B------:R-:W-:Y:S04]  /*2de90*/  STL.64 [R1+0x820], R12 ;  /* 0x0008200c01007387 */ /* 0x000fe80000100a00 */
[----:B------:R0:W-:Y:S02]  /*2dea0*/  STL.64 [R1+0x828], R14 ;  /* 0x0008280e01007387 */ /* 0x0001e40000100a00 */
[C---:B0-----:R-:W-:Y:S02]  /*2deb0*/  HMMA.16816.F32 R12, R16.reuse, R32, R36 ;  /* 0x00000020100c723c */ /* 0x041fe40000001824 */
[----:B------:R-:W2:Y:S04]  /*2dec0*/  LDL.LU.64 R32, [R1+0x7b0] ;  /* 0x0007b00001207983 */ /* 0x000ea80000300a00 */
[----:B------:R-:W2:Y:S02]  /*2ded0*/  LDL.LU.64 R34, [R1+0x7b8] ;  /* 0x0007b80001227983 */ /* 0x000ea40000300a00 */
[C---:B---3--:R-:W-:Y:S11]  /*2dee0*/  HMMA.16816.F32 R20, R16.reuse, R20, R24 ;  /* 0x000000141014723c */ /* 0x048ff60000001818 */
[----:B------:R0:W-:Y:S04]  /*2def0*/  STL.64 [R1+0x810], R12 ;  /* 0x0008100c01007387 */ /* 0x0001e80000100a00 */
[----:B------:R1:W-:Y:S04]  /*2df00*/  STL.64 [R1+0x818], R14 ;  /* 0x0008180e01007387 */ /* 0x0003e80000100a00 */
[----:B------:R-:W3:Y:S04]  /*2df10*/  LDL.LU.64 R36, [R1+0x7a0] ;  /* 0x0007a00001247983 */ /* 0x000ee80000300a00 */
[----:B------:R-:W3:Y:S04]  /*2df20*/  LDL.LU.64 R38, [R1+0x7a8] ;  /* 0x0007a80001267983 */ /* 0x000ee80000300a00 */
[----:B0-----:R-:W2:Y:S04]  /*2df30*/  LDL.LU.64 R12, [R1+0x760] ;  /* 0x00076000010c7983 */ /* 0x001ea80000300a00 */
[----:B-1----:R-:W2:Y:S04]  /*2df40*/  LDL.LU.64 R14, [R1+0x768] ;  /* 0x00076800010e7983 */ /* 0x002ea80000300a00 */
        /* <DEDUP_REMOVED lines=16> */
[----:B0-----:R-:W3:Y:S04]  /*2e050*/  LDL.LU.64 R22, [R1+0x1a60] ;  /* 0x001a600001167983 */ /* 0x001ee80000300a00 */
[----:B------:R-:W3:Y:S01]  /*2e060*/  LDL.LU.64 R20, [R1+0x1a58] ;  /* 0x001a580001147983 */ /* 0x000ee20000300a00 */
[C---:B--2---:R-:W-:Y:S08]  /*2e070*/  HMMA.16816.F32 R28, R16.reuse, R24, R28 ;  /* 0x00000018101c723c */ /* 0x044ff0000000181c */
[----:B---3--:R-:W-:-:S15]  /*2e080*/  HMMA.16816.F32 R8, R16, R20, R8 ;  /* 0x000000141008723c */ /* 0x008fde0000001808 */
[----:B------:R-:W-:-:S04]  /*2e090*/  NOP ;  /* 0x0000000000007918 */ /* 0x000fc80000000000 */
[----:B------:R0:W-:Y:S04]  /*2e0a0*/  STL.64 [R1+0x7d0], R8 ;  /* 0x0007d00801007387 */ /* 0x0001e80000100a00 */
[----:B------:R1:W-:Y:S04]  /*2e0b0*/  STL.64 [R1+0x7d8], R10 ;  /* 0x0007d80a01007387 */ /* 0x0003e80000100a00 */
[----:B0-----:R-:W2:Y:S04]  /*2e0c0*/  LDL.LU.64 R8, [R1+0x3d0] ;  /* 0x0003d00001087983 */ /* 0x001ea80000300a00 */
[----:B-1----:R-:W2:Y:S04]  /*2e0d0*/  LDL.LU.64 R10, [R1+0x3d8] ;  /* 0x0003d800010a7983 */ /* 0x002ea80000300a00 */
[----:B------:R0:W-:Y:S04]  /*2e0e0*/  STL.64 [R1+0x1a00], R22 ;  /* 0x001a001601007387 */ /* 0x0001e80000100a00 */
[----:B------:R-:W3:Y:S04]  /*2e0f0*/  LDL.LU.64 R20, [R1+0x770] ;  /* 0x0007700001147983 */ /* 0x000ee80000300a00 */
[----:B0-----:R-:W3:Y:S04]  /*2e100*/  LDL.LU.64 R22, [R1+0x778] ;  /* 0x0007780001167983 */ /* 0x001ee80000300a00 */
[----:B------:R-:W-:Y:S04]  /*2e110*/  STL.64 [R1+0x7c0], R28 ;  /* 0x0007c01c01007387 */ /* 0x000fe80000100a00 */
[----:B------:R0:W-:Y:S04]  /*2e120*/  STL.64 [R1+0x7c8], R30 ;  /* 0x0007c81e01007387 */ /* 0x0001e80000100a00 */
[----:B0-----:R-:W2:Y:S04]  /*2e130*/  LDL.LU.64 R30, [R1+0x1a50] ;  /* 0x001a5000011e7983 */ /* 0x001ea80000300a00 */
[----:B------:R-:W2:Y:S04]  /*2e140*/  LDL.LU.64 R28, [R1+0x1a48] ;  /* 0x001a4800011c7983 */ /* 0x000ea80000300a00 */
[----:B------:R0:W-:Y:S04]  /*2e150*/  STL.64 [R1+0x1a08], R26 ;  /* 0x001a081a01007387 */ /* 0x0001e80000100a00 */
[----:B------:R-:W3:Y:S04]  /*2e160*/  LDL.LU.64 R24, [R1+0x780] ;  /* 0x0007800001187983 */ /* 0x000ee80000300a00 */
[----:B0-----:R-:W3:Y:S01]  /*2e170*/  LDL.LU.64 R26, [R1+0x788] ;  /* 0x00078800011a7983 */ /* 0x001ee20000300a00 */
[----:B--2---:R-:W-:-:S15]  /*2e180*/  HMMA.16816.F32 R32, R16, R28, R32 ;  /* 0x0000001c1020723c */ /* 0x004fde0000001820 */
[----:B------:R-:W-:-:S04]  /*2e190*/  NOP ;  /* 0x0000000000007918 */ /* 0x000fc80000000000 */
[----:B------:R-:W-:Y:S04]  /*2e1a0*/  STL.64 [R1+0x7b0], R32 ;  /* 0x0007b02001007387 */ /* 0x000fe80000100a00 */
[----:B------:R0:W-:Y:S04]  /*2e1b0*/  STL.64 [R1+0x7b8], R34 ;  /* 0x0007b82201007387 */ /* 0x0001e80000100a00 */
[----:B0-----:R-:W2:Y:S04]  /*2e1c0*/  LDL.LU.64 R34, [R1+0x1a40] ;  /* 0x001a400001227983 */ /* 0x001ea80000300a00 */
[----:B------:R-:W2:Y:S02]  /*2e1d0*/  LDL.LU.64 R32, [R1+0x1a38] ;  /* 0x001a380001207983 */ /* 0x000ea40000300a00 */
        /* <DEDUP_REMOVED lines=8> */
[C---:B---3--:R-:W-:Y:S08]  /*2e260*/  HMMA.16816.F32 R24, R16.reuse, R40, R24 ;  /* 0x000000281018723c */ /* 0x048ff00000001818 */
[C---:B------:R-:W-:Y:S08]  /*2e270*/  HMMA.16816.F32 R20, R16.reuse, R44, R20 ;  /* 0x0000002c1014723c */ /* 0x040ff00000001814 */
[----:B------:R-:W-:-:S15]  /*2e280*/  HMMA.16816.F32 R12, R16, R48, R12 ;  /* 0x00000030100c723c */ /* 0x000fde000000180c */
[----:B------:R-:W-:-:S04]  /*2e290*/  NOP ;  /* 0x0000000000007918 */ /* 0x000fc80000000000 */
[----:B------:R-:W-:Y:S01]  /*2e2a0*/  IMAD.MOV.U32 R2, RZ, RZ, R15 ;  /* 0x000000ffff027224 */ /* 0x000fe200078e000f */
[----:B--2---:R-:W-:-:S15]  /*2e2b0*/  HMMA.16816.F32 R32, R16, R36, R32 ;  /* 0x000000241020723c */ /* 0x004fde0000001820 */
[----:B------:R-:W-:-:S04]  /*2e2c0*/  NOP ;  /* 0x0000000000007918 */ /* 0x000fc80000000000 */
[----:B------:R0:W-:Y:S04]  /*2e2d0*/  STL.64 [R1+0x790], R32 ;  /* 0x0007902001007387 */ /* 0x0001e80000100a00 */
[----:B------:R-:W-:Y:S04]  /*2e2e0*/  STL.64 [R1+0x798], R34 ;  /* 0x0007982201007387 */ /* 0x000fe80000100a00 */
[----:B------:R-:W-:Y:S04]  /*2e2f0*/  STL.64 [R1+0x1a18], R46 ;  /* 0x001a182e01007387 */ /* 0x000fe80000100a00 */
[----:B------:R-:W-:Y:S04]  /*2e300*/  STL.64 [R1+0x780], R24 ;  /* 0x0007801801007387 */ /* 0x000fe80000100a00 */
[----:B------:R-:W-:Y:S04]  /*2e310*/  STL.64 [R1+0x788], R26 ;  /* 0x0007881a01007387 */ /* 0x000fe80000100a00 */
[----:B------:R-:W-:Y:S04]  /*2e320*/  STL.64 [R1+0x770], R20 ;  /* 0x0007701401007387 */ /* 0x000fe80000100a00 */
[----:B------:R-:W-:Y:S04]  /*2e330*/  STL.64 [R1+0x778], R22 ;  /* 0x0007781601007387 */ /* 0x000fe80000100a00 */
[----:B------:R1:W-:Y:S04]  /*2e340*/  STL.64 [R1+0x760], R12 ;  /* 0x0007600c01007387 */ /* 0x0003e80000100a00 */
[----:B------:R2:W-:Y:S04]  /*2e350*/  STL [R1+0x768], R14 ;  /* 0x0007680e01007387 */ /* 0x0005e80000100800 */
[----:B0-----:R-:W3:Y:S04]  /*2e360*/  LDL.LU R32, [R1+0x920] ;  /* 0x0009200001207983 */ /* 0x001ee80000300800 */
[----:B------:R-:W-:Y:S04]  /*2e370*/  STL [R1+0x15a0], R2 ;  /* 0x0015a00201007387 */ /* 0x000fe80000100800 */
[----:B-1----:R-:W3:Y:S04]  /*2e380*/  LDL.LU.64 R12, [R1+0x300] ;  /* 0x00030000010c7983 */ /* 0x002ee80000300a00 */
[----:B--2---:R-:W3:Y:S01]  /*2e390*/  LDL.LU.64 R14, [R1+0x308] ;  /* 0x00030800010e7983 */ /* 0x004ee20000300a00 */
[----:B------:R-:W-:Y:S03]  /*2e3a0*/  HMMA.16816.F32 R8, R16, R52, R8 ;  /* 0x000000341008723c */ /* 0x000fe60000001808 */
[----:B------:R-:W2:Y:S04]  /*2e3b0*/  LDL.LU R24, [R1+0x1a0] ;  /* 0x0001a00001187983 */ /* 0x000ea80000300800 */
[----:B------:R-:W2:Y:S01]  /*2e3c0*/  LDL.LU R25, [R1+0x1a4] ;  /* 0x0001a40001197983 */ /* 0x000ea20000300800 */
[----:B------:R-:W-:-:S02]  /*2e3d0*/  IMAD.MOV.U32 R34, RZ, RZ, R3 ;  /* 0x000000ffff227224 */ /* 0x000fc400078e0003 */
[----:B------:R-:W-:Y:S01]  /*2e3e0*/  IMAD.MOV.U32 R35, RZ, RZ, R0 ;  /* 0x000000ffff237224 */ /* 0x000fe200078e0000 */
[----:B------:R-:W2:Y:S04]  /*2e3f0*/  LDL.LU R26, [R1+0x1a8] ;  /* 0x0001a800011a7983 */ /* 0x000ea80000300800 */
[----:B------:R-:W2:Y:S01]  /*2e400*/  LDL.LU R27, [R1+0x1ac] ;  /* 0x0001ac00011b7983 */ /* 0x000ea20000300800 */
[----:B------:R-:W-:-:S03]  /*2e410*/  IMAD.MOV.U32 R33, RZ, RZ, R61 ;  /* 0x000000ffff217224 */ /* 0x000fc600078e003d */
[----:B------:R-:W-:Y:S02]  /*2e420*/  IMAD.MOV.U32 R3, RZ, RZ, R10 ;  /* 0x000000ffff037224 */ /* 0x000fe400078e000a */
[----:B------:R-:W-:Y:S01]  /*2e430*/  IMAD.MOV.U32 R0, RZ, RZ, R11 ;  /* 0x000000ffff007224 */ /* 0x000fe200078e000b */
[----:B------:R-:W2:Y:S04]  /*2e440*/  LDL R10, [R1+0x148] ;  /* 0x00014800010a7983 */ /* 0x000ea80000100800 */
[----:B------:R-:W2:Y:S04]  /*2e450*/  LDL R11, [R1+0x14c] ;  /* 0x00014c00010b7983 */ /* 0x000ea80000100800 */
[----:B------:R-:W2:Y:S04]  /*2e460*/  LDL.LU R36, [R1+0x570] ;  /* 0x0005700001247983 */ /* 0x000ea80000300800 */
[----:B------:R-:W2:Y:S01]  /*2e470*/  LDL.LU R37, [R1+0x574] ;  /* 0x0005740001257983 */ /* 0x000ea20000300800 */
[----:B------:R-:W-:-:S03]  /*2e480*/  IMAD.MOV.U32 R60, RZ, RZ, R9 ;  /* 0x000000ffff3c7224 */ /* 0x000fc600078e0009 */
[----:B------:R-:W2:Y:S01]  /*2e490*/  LDL.LU R38, [R1+0x578] ;  /* 0x0005780001267983 */ /* 0x000ea20000300800 */
[----:B------:R-:W-:-:S03]  /*2e4a0*/  IMAD.MOV.U32 R61, RZ, RZ, R8 ;  /* 0x000000ffff3d7224 */ /* 0x000fc600078e0008 */
[----:B------:R-:W2:Y:S04]  /*2e4b0*/  LDL.LU R39, [R1+0x57c] ;  /* 0x00057c0001277983 */ /* 0x000ea80000300800 */
[----:B------:R-:W2:Y:S04]  /*2e4c0*/  LDL.64 R22, [R1+0x128] ;  /* 0x0001280001167983 */ /* 0x000ea80000100a00 */
[----:B------:R-:W-:Y:S04]  /*2e4d0*/  STL [R1+0x15b0], R0 ;  /* 0x0015b00001007387 */ /* 0x000fe80000100800 */
[----:B------:R-:W-:Y:S04]  /*2e4e0*/  STL [R1+0x15ac], R3 ;  /* 0x0015ac0301007387 */ /* 0x000fe80000100800 */
[----:B------:R-:W-:Y:S04]  /*2e4f0*/  STL [R1+0x15a8], R60 ;  /* 0x0015a83c01007387 */ /* 0x000fe80000100800 */
[----:B------:R-:W-:Y:S01]  /*2e500*/  STL [R1+0x15a4], R61 ;  /* 0x0015a43d01007387 */ /* 0x000fe20000100800 */
[----:B---3--:R-:W-:-:S15]  /*2e510*/  HMMA.16816.F32 R16, R16, R56, R12 ;  /* 0x000000381010723c */ /* 0x008fde000000180c */
[----:B------:R-:W-:-:S04]  /*2e520*/  NOP ;  /* 0x0000000000007918 */ /* 0x000fc80000000000 */
[----:B------:R0:W-:Y:S04]  /*2e530*/  STL.64 [R1+0x1418], R18 ;  /* 0x0014181201007387 */ /* 0x0001e80000100a00 */
[----:B------:R-:W-:Y:S04]  /*2e540*/  STL.64 [R1+0x1410], R16 ;  /* 0x0014101001007387 */ /* 0x000fe80000100a00 */
[----:B0-----:R-:W3:Y:S04]  /*2e550*/  LDL R18, [R1+0x158] ;  /* 0x0001580001127983 */ /* 0x001ee80000100800 */
[----:B------:R-:W3:Y:S04]  /*2e560*/  LDL R19, [R1+0x15c] ;  /* 0x00015c0001137983 */ /* 0x000ee80000100800 */
[----:B------:R-:W4:Y:S04]  /*2e570*/  LDL.LU R12, [R1+0x190] ;  /* 0x00019000010c7983 */ /* 0x000f280000300800 */
[----:B------:R-:W4:Y:S04]  /*2e580*/  LDL.LU R13, [R1+0x194] ;  /* 0x00019400010d7983 */ /* 0x000f280000300800 */
[----:B------:R-:W4:Y:S04]  /*2e590*/  LDL.LU R14, [R1+0x198] ;  /* 0x00019800010e7983 */ /* 0x000f280000300800 */
[----:B------:R-:W4:Y:S01]  /*2e5a0*/  LDL.LU R15, [R1+0x19c] ;  /* 0x00019c00010f7983 */ /* 0x000f220000300800 */
[----:B--2---:R-:W-:-:S15]  /*2e5b0*/  HMMA.16816.F32 R8, R4, R10, R36 ;  /* 0x0000000a0408723c */ /* 0x004fde0000001824 */
[----:B------:R-:W-:-:S04]  /*2e5c0*/  NOP ;  /* 0x0000000000007918 */ /* 0x000fc80000000000 */
[----:B------:R-:W-:Y:S01]  /*2e5d0*/  IMAD.MOV.U32 R37, RZ, RZ, R10 ;  /* 0x000000ffff257224 */ /* 0x000fe200078e000a */
[----:B---3--:R-:W-:-:S15]  /*2e5e0*/  HMMA.16816.F32 R32, R4, R18, R32 ;  /* 0x000000120420723c */ /* 0x008fde0000001820 */
[----:B------:R-:W-:-:S04]  /*2e5f0*/  NOP ;  /* 0x0000000000007918 */ /* 0x000fc80000000000 */
[----:B------:R0:W-:Y:S04]  /*2e600*/  STL.64 [R1+0x920], R32 ;  /* 0x0009202001007387 */ /* 0x0001e80000100a00 */
[----:B------:R1:W-:Y:S01]  /*2e610*/  STL.64 [R1+0x928], R34 ;  /* 0x0009282201007387 */ /* 0x0003e20000100a00 */
[----:B------:R-:W-:Y:S02]  /*2e620*/  IMAD.MOV.U32 R48, RZ, RZ, R32 ;  /* 0x000000ffff307224 */ /* 0x000fe400078e0020 */
[----:B------:R-:W-:Y:S02]  /*2e630*/  IMAD.MOV.U32 R40, RZ, RZ, R33 ;  /* 0x000000ffff287224 */ /* 0x000fe400078e0021 */
[----:B------:R-:W-:Y:S02]  /*2e640*/  IMAD.MOV.U32 R49, RZ, RZ, R34 ;  /* 0x000000ffff317224 */ /* 0x000fe400078e0022 */
[----:B------:R-:W-:Y:S01]  /*2e650*/  IMAD.MOV.U32 R41, RZ, RZ, R35 ;  /* 0x000000ffff297224 */ /* 0x000fe200078e0023 */
[----:B0-----:R-:W2:Y:S04]  /*2e660*/  LDL.LU R32, [R1+0x180] ;  /* 0x0001800001207983 */ /* 0x001ea80000300800 */
[----:B------:R-:W2:Y:S04]  /*2e670*/  LDL.LU R33, [R1+0x184] ;  /* 0x0001840001217983 */ /* 0x000ea80000300800 */
[----:B-1----:R-:W2:Y:S04]  /*2e680*/  LDL.LU R34, [R1+0x188] ;  /* 0x0001880001227983 */ /* 0x002ea80000300800 */
[----:B------:R-:W2:Y:S04]  /*2e690*/  LDL.LU R35, [R1+0x18c] ;  /* 0x00018c0001237983 */ /* 0x000ea80000300800 */
[----:B------:R-:W2:Y:S04]  /*2e6a0*/  LDL.64 R46, [R1+0x108] ;  /* 0x00010800012e7983 */ /* 0x000ea80000100a00 */
[----:B------:R0:W-:Y:S04]  /*2e6b0*/  STL.64 [R1+0x1930], R50 ;  /* 0x0019303201007387 */ /* 0x0001e80000100a00 */
[----:B------:R-:W-:Y:S04]  /*2e6c0*/  STL.64 [R1+0x1928], R48 ;  /* 0x0019283001007387 */ /* 0x000fe80000100a00 */
[----:B0-----:R-:W3:Y:S04]  /*2e6d0*/  LDL.64 R50, [R1+0x138] ;  /* 0x0001380001327983 */ /* 0x001ee80000100a00 */
[----:B------:R0:W-:Y:S04]  /*2e6e0*/  STL [R1+0x1658], R40 ;  /* 0x0016582801007387 */ /* 0x0001e80000100800 */
[----:B------:R1:W-:Y:S04]  /*2e6f0*/  STL [R1+0x1408], R41 ;  /* 0x0014082901007387 */ /* 0x0003e80000100800 */
[----:B------:R4:W-:Y:S04]  /*2e700*/  STL.64 [R1+0x19d8], R42 ;  /* 0x0019d82a01007387 */ /* 0x0009e80000100a00 */
[----:B0-----:R-:W3:Y:S04]  /*2e710*/  LDL.LU R40, [R1+0x1b0] ;  /* 0x0001b00001287983 */ /* 0x001ee80000300800 */
[----:B-1----:R-:W3:Y:S04]  /*2e720*/  LDL.LU R41, [R1+0x1b4] ;  /* 0x0001b40001297983 */ /* 0x002ee80000300800 */
[----:B----4-:R-:W3:Y:S04]  /*2e730*/  LDL.LU R42, [R1+0x1b8] ;  /* 0x0001b800012a7983 */ /* 0x010ee80000300800 */
[----:B------:R-:W3:Y:S04]  /*2e740*/  LDL.LU R43, [R1+0x1bc] ;  /* 0x0001bc00012b7983 */ /* 0x000ee80000300800 */
[----:B------:R-:W-:Y:S04]  /*2e750*/  STL.64 [R1+0x570], R8 ;  /* 0x0005700801007387 */ /* 0x000fe80000100a00 */
[----:B------:R0:W-:Y:S04]  /*2e760*/  STL.64 [R1+0x578], R10 ;  /* 0x0005780a01007387 */ /* 0x0001e80000100a00 */
[----:B0-----:R-:W4:Y:S01]  /*2e770*/  LDL.LU.64 R10, [R1+0x1a28] ;  /* 0x001a2800010a7983 */ /* 0x001f220000300a00 */
[----:B------:R-:W-:Y:S01]  /*2e780*/  HMMA.16816.F32 R24, R4, R22, R24 ;  /* 0x000000160418723c */ /* 0x000fe20000001818 */
[----:B------:R-:W-:-:S02]  /*2e790*/  IMAD.MOV.U32 R39, RZ, RZ, R22 ;  /* 0x000000ffff277224 */ /* 0x000fc400078e0016 */
[----:B------:R-:W-:Y:S02]  /*2e7a0*/  IMAD.MOV.U32 R38, RZ, RZ, R23 ;  /* 0x000000ffff267224 */ /* 0x000fe400078e0017 */
[----:B------:R-:W-:Y:S02]  /*2e7b0*/  IMAD.MOV.U32 R36, RZ, RZ, R8 ;  /* 0x000000ffff247224 */ /* 0x000fe400078e0008 */
[----:B------:R-:W-:Y:S01]  /*2e7c0*/  IMAD.MOV.U32 R22, RZ, RZ, R31 ;  /* 0x000000ffff167224 */ /* 0x000fe200078e001f */
[C---:B---3--:R-:W-:Y:S08]  /*2e7d0*/  HMMA.16816.F32 R40, R4.reuse, R50, R40 ;  /* 0x000000320428723c */ /* 0x048ff00000001828 */
[----:B----4-:R-:W-:Y:S11]  /*2e7e0*/  HMMA.16816.F32 R12, R4, R10, R12 ;  /* 0x0000000a040c723c */ /* 0x010ff6000000180c */
[----:B------:R-:W-:Y:S04]  /*2e7f0*/  STL.64 [R1+0x9c0], R40 ;  /* 0x0009c02801007387 */ /* 0x000fe80000100a00 */
[----:B------:R-:W-:Y:S04]  /*2e800*/  STL.64 [R1+0x9c8], R42 ;  /* 0x0009c82a01007387 */ /* 0x000fe80000100a00 */
[----:B------:R-:W-:Y:S04]  /*2e810*/  STL.64 [R1+0x9b0], R24 ;  /* 0x0009b01801007387 */ /* 0x000fe80000100a00 */
[----:B------:R0:W-:Y:S04]  /*2e820*/  STL.64 [R1+0x9b8], R26 ;  /* 0x0009b81a01007387 */ /* 0x0001e80000100a00 */
[----:B------:R-:W3:Y:S04]  /*2e830*/  LDL.LU R20, [R1+0x170] ;  /* 0x0001700001147983 */ /* 0x000ee80000300800 */
[----:B------:R-:W3:Y:S01]  /*2e840*/  LDL.LU R21, [R1+0x174] ;  /* 0x0001740001157983 */ /* 0x000ee20000300800 */
[----:B------:R-:W-:-:S02]  /*2e850*/  IMAD.MOV.U32 R2, RZ, RZ, R50 ;  /* 0x000000ffff027224 */ /* 0x000fc400078e0032 */
[----:B------:R-:W-:Y:S01]  /*2e860*/  IMAD.MOV.U32 R0, RZ, RZ, R51 ;  /* 0x000000ffff007224 */ /* 0x000fe200078e0033 */
[----:B0-----:R-:W3:Y:S04]  /*2e870*/  LDL.64 R26, [R1+0xf8] ;  /* 0x0000f800011a7983 */ /* 0x001ee80000100a00 */
[----:B------:R0:W-:Y:S04]  /*2e880*/  STL.64 [R1+0x19a0], R38 ;  /* 0x0019a02601007387 */ /* 0x0001e80000100a00 */
[----:B------:R1:W-:Y:S04]  /*2e890*/  STL.64 [R1+0x1998], R36 ;  /* 0x0019982401007387 */ /* 0x0003e80000100a00 */
[----:B------:R-:W-:Y:S04]  /*2e8a0*/  STL.64 [R1+0x9a0], R12 ;  /* 0x0009a00c01007387 */ /* 0x000fe80000100a00 */
[----:B------:R4:W-:Y:S04]  /*2e8b0*/  STL.64 [R1+0x9a8], R14 ;  /* 0x0009a80e01007387 */ /* 0x0009e80000100a00 */
[----:B------:R-:W3:Y:S04]  /*2e8c0*/  LDL.LU R48, [R1+0x330] ;  /* 0x0003300001307983 */ /* 0x000ee80000300800 */
[----:B------:R-:W3:Y:S04]  /*2e8d0*/  LDL.LU R49, [R1+0x334] ;  /* 0x0003340001317983 */ /* 0x000ee80000300800 */
[----:B------:R-:W3:Y:S01]  /*2e8e0*/  LDL.LU R50, [R1+0x338] ;  /* 0x0003380001327983 */ /* 0x000ee20000300800 */
[----:B------:R-:W-:-:S03]  /*2e8f0*/  IMAD.MOV.U32 R31, RZ, RZ, R11 ;  /* 0x000000ffff1f7224 */ /* 0x000fc600078e000b */
[----:B------:R-:W3:Y:S04]  /*2e900*/  LDL.LU R51, [R1+0x33c] ;  /* 0x00033c0001337983 */ /* 0x000ee80000300800 */
[----:B------:R-:W3:Y:S01]  /*2e910*/  LDL R11, [R1+0x13e8] ;  /* 0x0013e800010b7983 */ /* 0x000ee20000100800 */
[----:B0-----:R-:W-:-:S03]  /*2e920*/  IMAD.MOV.U32 R38, RZ, RZ, R54 ;  /* 0x000000ffff267224 */ /* 0x001fc600078e0036 */
[----:B-1----:R-:W3:Y:S04]  /*2e930*/  LDL.LU R36, [R1+0x350] ;  /* 0x0003500001247983 */ /* 0x002ee80000300800 */
[----:B------:R-:W3:Y:S04]  /*2e940*/  LDL.LU R37, [R1+0x354] ;  /* 0x0003540001257983 */ /* 0x000ee80000300800 */
[----:B------:R-:W3:Y:S01]  /*2e950*/  LDL.LU R54, [R1+0x1a24] ;  /* 0x001a240001367983 */ /* 0x000ee20000300800 */
[----:B------:R-:W-:-:S03]  /*2e960*/  IMAD.MOV.U32 R39, RZ, RZ, R55 ;  /* 0x000000ffff277224 */ /* 0x000fc600078e0037 */
[----:B------:R-:W3:Y:S01]  /*2e970*/  LDL.LU R55, [R1+0x1a20] ;  /* 0x001a200001377983 */ /* 0x000ee20000300800 */
[----:B--2---:R-:W-:Y:S01]  /*2e980*/  HMMA.16816.F32 R32, R4, R46, R32 ;  /* 0x0000002e0420723c */ /* 0x004fe20000001820 */
[----:B------:R-:W-:Y:S02]  /*2e990*/  IMAD.MOV.U32 R23, RZ, RZ, R30 ;  /* 0x000000ffff177224 */ /* 0x000fe400078e001e */
[----:B------:R-:W-:Y:S01]  /*2e9a0*/  IMAD.MOV.U32 R30, RZ, RZ, R10 ;  /* 0x000000ffff1e7224 */ /* 0x000fe200078e000a */
[----:B------:R-:W2:Y:S04]  /*2e9b0*/  LDL.64 R42, [R1+0xd8] ;  /* 0x0000d800012a7983 */ /* 0x000ea80000100a00 */
[----:B----4-:R-:W4:Y:S04]  /*2e9c0*/  LDL.64 R14, [R1+0xc8] ;  /* 0x0000c800010e7983 */ /* 0x010f280000100a00 */
[----:B------:R0:W-:Y:S01]  /*2e9d0*/  STL.64 [R1+0x19f8], R30 ;  /* 0x0019f81e01007387 */ /* 0x0001e20000100a00 */
[----:B------:R-:W-:-:S02]  /*2e9e0*/  IMAD.MOV.U32 R56, RZ, RZ, R46 ;  /* 0x000000ffff387224 */ /* 0x000fc400078e002e */
[----:B------:R-:W-:Y:S01]  /*2e9f0*/  IMAD.MOV.U32 R3, RZ, RZ, R47 ;  /* 0x000000ffff037224 */ /* 0x000fe200078e002f */
[----:B0-----:R-:W2:Y:S04]  /*2ea00*/  LDL.64 R30, [R1+0xe8] ;  /* 0x0000e800011e7983 */ /* 0x001ea80000100a00 */
[----:B------:R-:W2:Y:S01]  /*2ea10*/  LDL.LU.64 R46, [R1+0x1a18] ;  /* 0x001a1800012e7983 */ /* 0x000ea20000300a00 */
[----:B------:R-:W-:-:S03]  /*2ea20*/  IMAD.MOV.U32 R53, RZ, RZ, R35 ;  /* 0x000000ffff357224 */ /* 0x000fc600078e0023 */
[----:B------:R-:W-:Y:S01]  /*2ea30*/  STL.64 [R1+0x990], R32 ;  /* 0x0009902001007387 */ /* 0x000fe20000100a00 */
[----:B------:R-:W-:-:S03]  /*2ea40*/  IMAD.MOV.U32 R52, RZ, RZ, R33 ;  /* 0x000000ffff347224 */ /* 0x000fc600078e0021 */
[----:B------:R0:W-:Y:S04]  /*2ea50*/  STL.64 [R1+0x998], R34 ;  /* 0x0009982201007387 */ /* 0x0001e80000100a00 */
[----:B0-----:R-:W2:Y:S01]  /*2ea60*/  LDL.LU.64 R34, [R1+0x1a10] ;  /* 0x001a100001227983 */ /* 0x001ea20000300a00 */
[----:B---3--:R-:W-:Y:S01]  /*2ea70*/  HMMA.16816.F32 R20, R4, R26, R20 ;  /* 0x0000001a0414723c */ /* 0x008fe20000001814 */
[----:B------:R-:W-:Y:S02]  /*2ea80*/  IMAD.MOV.U32 R60, RZ, RZ, R26 ;  /* 0x000000ffff3c7224 */ /* 0x000fe400078e001a */
[----:B------:R-:W-:Y:S01]  /*2ea90*/  IMAD.MOV.U32 R57, RZ, RZ, R27 ;  /* 0x000000ffff397224 */ /* 0x000fe200078e001b */
[----:B------:R-:W0:Y:S04]  /*2eaa0*/  LDSM.16.MT88.4 R8, [R11+UR5+0x4800] ;  /* 0x004800050b08783b */ /* 0x000e280008004200 */
[----:B------:R-:W-:Y:S04]  /*2eab0*/  STL.64 [R1+0x1920], R54 ;  /* 0x0019203601007387 */ /* 0x000fe80000100a00 */
[----:B------:R1:W-:Y:S04]  /*2eac0*/  STL.64 [R1+0x1918], R52 ;  /* 0x0019183401007387 */ /* 0x0003e80000100a00 */
[----:B-1----:R-:W3:Y:S04]  /*2ead0*/  LDL.LU R52, [R1+0x370] ;  /* 0x0003700001347983 */ /* 0x002ee80000300800 */
[----:B------:R-:W3:Y:S04]  /*2eae0*/  LDL.LU R53, [R1+0x374] ;  /* 0x0003740001357983 */ /* 0x000ee80000300800 */
[----:B------:R-:W3:Y:S04]  /*2eaf0*/  LDL.LU R54, [R1+0x378] ;  /* 0x0003780001367983 */ /* 0x000ee80000300800 */
[----:B------:R-:W3:Y:S04]  /*2eb00*/  LDL.LU R55, [R1+0x37c] ;  /* 0x00037c0001377983 */ /* 0x000ee80000300800 */
[----:B------:R-:W-:Y:S04]  /*2eb10*/  STL [R1+0x189c], R3 ;  /* 0x00189c0301007387 */ /* 0x000fe80000100800 */
[----:B------:R-:W-:Y:S04]  /*2eb20*/  STL [R1+0x1898], R56 ;  /* 0x0018983801007387 */ /* 0x000fe80000100800 */
[----:B------:R-:W3:Y:S04]  /*2eb30*/  LDL.LU.64 R26, [R1+0x1a08] ;  /* 0x001a0800011a7983 */ /* 0x000ee80000300a00 */
[----:B------:R-:W-:Y:S01]  /*2eb40*/  STL.64 [R1+0x980], R20 ;  /* 0x0009801401007387 */ /* 0x000fe20000100a00 */
[----:B------:R-:W-:-:S02]  /*2eb50*/  IMAD.MOV.U32 R33, RZ, RZ, R23 ;  /* 0x000000ffff217224 */ /* 0x000fc400078e0017 */
[----:B------:R-:W-:Y:S01]  /*2eb60*/  IMAD.MOV.U32 R45, RZ, RZ, R22 ;  /* 0x000000ffff2d7224 */ /* 0x000fe200078e0016 */
[----:B------:R1:W-:Y:S04]  /*2eb70*/  STL.64 [R1+0x988], R22 ;  /* 0x0009881601007387 */ /* 0x0003e80000100a00 */
[----:B-1----:R-:W3:Y:S01]  /*2eb80*/  LDL.LU.64 R22, [R1+0x1a00] ;  /* 0x001a000001167983 */ /* 0x002ee20000300a00 */
[----:B------:R-:W-:-:S03]  /*2eb90*/  IMAD.MOV.U32 R32, RZ, RZ, R21 ;  /* 0x000000ffff207224 */ /* 0x000fc600078e0015 */
[----:B--2---:R-:W-:Y:S04]  /*2eba0*/  STL.64 [R1+0x19b0], R34 ;  /* 0x0019b02201007387 */ /* 0x004fe80000100a00 */
[----:B------:R-:W-:Y:S04]  /*2ebb0*/  STL.64 [R1+0x19a8], R32 ;  /* 0x0019a82001007387 */ /* 0x000fe80000100a00 */
[----:B------:R-:W-:Y:S04]  /*2ebc0*/  STL [R1+0x18a4], R57 ;  /* 0x0018a43901007387 */ /* 0x000fe80000100800 */
[----:B------:R4:W-:Y:S04]  /*2ebd0*/  STL [R1+0x18a0], R60 ;  /* 0x0018a03c01007387 */ /* 0x0009e80000100800 */
[----:B------:R1:W-:Y:S04]  /*2ebe0*/  STL [R1+0x165c], R45 ;  /* 0x00165c2d01007387 */ /* 0x0003e80000100800 */
[----:B0-----:R-:W-:Y:S04]  /*2ebf0*/  STL.64 [R1+0x18f8], R10 ;  /* 0x0018f80a01007387 */ /* 0x001fe80000100a00 */
[----:B------:R3:W-:Y:S01]  /*2ec00*/  STL.64 [R1+0x18f0], R8 ;  /* 0x0018f00801007387 */ /* 0x0007e20000100a00 */
[----:B------:R-:W-:-:S02]  /*2ec10*/  IMAD.MOV.U32 R61, RZ, RZ, R31 ;  /* 0x000000ffff3d7224 */ /* 0x000fc400078e001f */
[----:B------:R-:W-:Y:S02]  /*2ec20*/  IMAD.MOV.U32 R56, RZ, RZ, R30 ;  /* 0x000000ffff387224 */ /* 0x000fe400078e001e */
[----:B------:R-:W-:Y:S02]  /*2ec30*/  IMAD.MOV.U32 R3, RZ, RZ, R43 ;  /* 0x000000ffff037224 */ /* 0x000fe400078e002b */
[----:B----4-:R-:W-:Y:S02]  /*2ec40*/  IMAD.MOV.U32 R60, RZ, RZ, R14 ;  /* 0x000000ffff3c7224 */ /* 0x010fe400078e000e */
[----:B-1----:R-:W-:Y:S02]  /*2ec50*/  IMAD.MOV.U32 R45, RZ, RZ, R15 ;  /* 0x000000ffff2d7224 */ /* 0x002fe400078e000f */
[----:B------:R-:W-:Y:S01]  /*2ec60*/  IMAD.MOV.U32 R44, RZ, RZ, R20 ;  /* 0x000000ffff2c7224 */ /* 0x000fe200078e0014 */
[----:B---3--:R-:W-:-:S15]  /*2ec70*/  HMMA.16816.F32 R8, R4, R30, R52 ;  /* 0x0000001e0408723c */ /* 0x008fde0000001834 */
[----:B------:R-:W-:-:S04]  /*2ec80*/  NOP ;  /* 0x0000000000007918 */ /* 0x000fc80000000000 */
[----:B------:R-:W-:Y:S04]  /*2ec90*/  STL.64 [R1+0x370], R8 ;  /* 0x0003700801007387 */ /* 0x000fe80000100a00 */
[----:B------:R0:W-:Y:S02]  /*2eca0*/  STL.64 [R1+0x378], R10 ;  /* 0x0003780a01007387 */ /* 0x0001e40000100a00 */
[C---:B0-----:R-:W-:Y:S02]  /*2ecb0*/  HMMA.16816.F32 R8, R4.reuse, R42, R36 ;  /* 0x0000002a0408723c */ /* 0x041fe40000001824 */
[----:B------:R-:W-:Y:S04]  /*2ecc0*/  STL [R1+0x18ac], R61 ;  /* 0x0018ac3d01007387 */ /* 0x000fe80000100800 */
[----:B------:R-:W-:Y:S04]  /*2ecd0*/  STL [R1+0x18a8], R56 ;  /* 0x0018a83801007387 */ /* 0x000fe80000100800 */
[----:B------:R-:W-:Y:S04]  /*2ece0*/  STL.64 [R1+0x19f0], R58 ;  /* 0x0019f03a01007387 */ /* 0x000fe80000100a00 */
[----:B------:R-:W-:Y:S05]  /*2ecf0*/  STL [R1+0x18b0], R3 ;  /* 0x0018b00301007387 */ /* 0x000fea0000100800 */
[----:B------:R-:W-:Y:S04]  /*2ed00*/  STL.64 [R1+0x350], R8 ;  /* 0x0003500801007387 */ /* 0x000fe80000100a00 */
[----:B------:R0:W-:Y:S02]  /*2ed10*/  STL.64 [R1+0x358], R10 ;  /* 0x0003580a01007387 */ /* 0x0001e40000100a00 */
[----:B0-----:R-:W-:-:S15]  /*2ed20*/  HMMA.16816.F32 R8, R4, R14, R48 ;  /* 0x0000000e0408723c */ /* 0x001fde0000001830 */
[----:B------:R-:W-:-:S04]  /*2ed30*/  NOP ;  /* 0x0000000000007918 */ /* 0x000fc80000000000 */
[----:B------:R0:W-:Y:S04]  /*2ed40*/  STL.64 [R1+0x330], R8 ;  /* 0x0003300801007387 */ /* 0x0001e80000100a00 */
[----:B------:R1:W-:Y:S04]  /*2ed50*/  STL.64 [R1+0x338], R10 ;  /* 0x0003380a01007387 */ /* 0x0003e80000100a00 */
[----:B------:R-:W2:Y:S04]  /*2ed60*/  LDL.LU R56, [R1+0x310] ;  /* 0x0003100001387983 */ /* 0x000ea80000300800 */
[----:B------:R-:W2:Y:S04]  /*2ed70*/  LDL.LU R57, [R1+0x314] ;  /* 0x0003140001397983 */ /* 0x000ea80000300800 */
[----:B------:R-:W2:Y:S04]  /*2ed80*/  LDL.LU R58, [R1+0x318] ;  /* 0x00031800013a7983 */ /* 0x000ea80000300800 */
[----:B------:R-:W2:Y:S04]  /*2ed90*/  LDL.LU R59, [R1+0x31c] ;  /* 0x00031c00013b7983 */ /* 0x000ea80000300800 */
[----:B------:R-:W2:Y:S04]  /*2eda0*/  LDL.64 R30, [R1+0xb8] ;  /* 0x0000b800011e7983 */ /* 0x000ea80000100a00 */
[----:B------:R-:W3:Y:S04]  /*2edb0*/  LDL.LU R12, [R1+0x2f0] ;  /* 0x0002f000010c7983 */ /* 0x000ee80000300800 */
[----:B------:R-:W3:Y:S04]  /*2edc0*/  LDL.LU R13, [R1+0x2f4] ;  /* 0x0002f400010d7983 */ /* 0x000ee80000300800 */
[----:B------:R-:W3:Y:S04]  /*2edd0*/  LDL.LU R14, [R1+0x2f8] ;  /* 0x0002f800010e7983 */ /* 0x000ee80000300800 */
[----:B------:R-:W3:Y:S04]  /*2ede0*/  LDL.LU R15, [R1+0x2fc] ;  /* 0x0002fc00010f7983 */ /* 0x000ee80000300800 */
[----:B------:R-:W4:Y:S04]  /*2edf0*/  LDL.64 R54, [R1+0x98] ;  /* 0x0000980001367983 */ /* 0x000f280000100a00 */
[----:B------:R-:W3:Y:S04]  /*2ee00*/  LDL.LU R40, [R1+0x2d0] ;  /* 0x0002d00001287983 */ /* 0x000ee80000300800 */
[----:B------:R-:W3:Y:S04]  /*2ee10*/  LDL.LU R41, [R1+0x2d4] ;  /* 0x0002d40001297983 */ /* 0x000ee80000300800 */
[----:B------:R-:W3:Y:S04]  /*2ee20*/  LDL.LU R42, [R1+0x2d8] ;  /* 0x0002d800012a7983 */ /* 0x000ee80000300800 */
[----:B------:R-:W3:Y:S04]  /*2ee30*/  LDL.LU R43, [R1+0x2dc] ;  /* 0x0002dc00012b7983 */ /* 0x000ee80000300800 */
[----:B------:R-:W3:Y:S04]  /*2ee40*/  LDL.64 R50, [R1+0x88] ;  /* 0x0000880001327983 */ /* 0x000ee80000100a00 */
[----:B------:R-:W3:Y:S04]  /*2ee50*/  LDL.LU R36, [R1+0x2b0] ;  /* 0x0002b00001247983 */ /* 0x000ee80000300800 */
[----:B------:R-:W3:Y:S04]  /*2ee60*/  LDL.LU R37, [R1+0x2b4] ;  /* 0x0002b40001257983 */ /* 0x000ee80000300800 */
[----:B------:R-:W3:Y:S01]  /*2ee70*/  LDL.LU R38, [R1+0x2b8] ;  /* 0x0002b80001267983 */ /* 0x000ee20000300800 */
[----:B------:R-:W-:-:S03]  /*2ee80*/  IMAD.MOV.U32 R20, RZ, RZ, R8 ;  /* 0x000000ffff147224 */ /* 0x000fc600078e0008 */
[----:B------:R-:W3:Y:S01]  /*2ee90*/  LDL.LU R39, [R1+0x2bc] ;  /* 0x0002bc0001277983 */ /* 0x000ee20000300800 */
[----:B------:R-:W-:-:S03]  /*2eea0*/  IMAD.MOV.U32 R24, RZ, RZ, R9 ;  /* 0x000000ffff187224 */ /* 0x000fc600078e0009 */
[----:B0-----:R-:W3:Y:S01]  /*2eeb0*/  LDL.LU R8, [R1+0x2c0] ;  /* 0x0002c00001087983 */ /* 0x001ee20000300800 */
[----:B------:R-:W-:-:S03]  /*2eec0*/  IMAD.MOV.U32 R21, RZ, RZ, R10 ;  /* 0x000000ffff157224 */ /* 0x000fc600078e000a */
[----:B------:R-:W3:Y:S01]  /*2eed0*/  LDL.LU R9, [R1+0x2c4] ;  /* 0x0002c40001097983 */ /* 0x000ee20000300800 */
[----:B------:R-:W-:-:S03]  /*2eee0*/  IMAD.MOV.U32 R25, RZ, RZ, R11 ;  /* 0x000000ffff197224 */ /* 0x000fc600078e000b */
[----:B-1----:R-:W3:Y:S04]  /*2eef0*/  LDL.LU R10, [R1+0x2c8] ;  /* 0x0002c800010a7983 */ /* 0x002ee80000300800 */
[----:B------:R-:W3:Y:S04]  /*2ef00*/  LDL.LU R11, [R1+0x2cc] ;  /* 0x0002cc00010b7983 */ /* 0x000ee80000300800 */
[----:B------:R-:W3:Y:S04]  /*2ef10*/  LDL.64 R34, [R1+0x78] ;  /* 0x0000780001227983 */ /* 0x000ee80000100a00 */
[----:B------:R-:W-:Y:S04]  /*2ef20*/  STL.64 [R1+0x19d0], R22 ;  /* 0x0019d01601007387 */ /* 0x000fe80000100a00 */
[----:B------:R0:W-:Y:S04]  /*2ef30*/  STL.64 [R1+0x19c8], R20 ;  /* 0x0019c81401007387 */ /* 0x0001e80000100a00 */
[----:B0-----:R-:W4:Y:S04]  /*2ef40*/  LDL.LU R20, [R1+0x2e0] ;  /* 0x0002e00001147983 */ /* 0x001f280000300800 */
[----:B------:R-:W4:Y:S04]  /*2ef50*/  LDL.LU R21, [R1+0x2e4] ;  /* 0x0002e40001157983 */ /* 0x000f280000300800 */
[----:B------:R-:W4:Y:S04]  /*2ef60*/  LDL.LU R22, [R1+0x2e8] ;  /* 0x0002e80001167983 */ /* 0x000f280000300800 */
[----:B------:R-:W4:Y:S04]  /*2ef70*/  LDL.LU R23, [R1+0x2ec] ;  /* 0x0002ec0001177983 */ /* 0x000f280000300800 */
[----:B------:R0:W-:Y:S04]  /*2ef80*/  STL.64 [R1+0x19c0], R26 ;  /* 0x0019c01a01007387 */ /* 0x0001e80000100a00 */
[----:B------:R-:W-:Y:S04]  /*2ef90*/  STL.64 [R1+0x19b8], R24 ;  /* 0x0019b81801007387 */ /* 0x000fe80000100a00 */
[----:B0-----:R-:W3:Y:S04]  /*2efa0*/  LDL.64 R26, [R1+0xa8] ;  /* 0x0000a800011a7983 */ /* 0x001ee80000100a00 */
[----:B------:R-:W-:Y:S04]  /*2efb0*/  STL [R1+0x18b8], R45 ;  /* 0x0018b82d01007387 */ /* 0x000fe80000100800 */
[----:B------:R-:W-:Y:S01]  /*2efc0*/  STL [R1+0x18b4], R60 ;  /* 0x0018b43c01007387 */ /* 0x000fe20000100800 */
[----:B--2---:R-:W-:Y:S01]  /*2efd0*/  HMMA.16816.F32 R56, R4, R30, R56 ;  /* 0x0000001e0438723c */ /* 0x004fe20000001838 */
[----:B------:R-:W-:-:S02]  /*2efe0*/  IMAD.MOV.U32 R17, RZ, RZ, R30 ;  /* 0x000000ffff117224 */ /* 0x000fc400078e001e */
[----:B------:R-:W-:Y:S02]  /*2eff0*/  IMAD.MOV.U32 R16, RZ, RZ, R31 ;  /* 0x000000ffff107224 */ /* 0x000fe400078e001f */
[----:B------:R-:W2:-:S14]  /*2f000*/  LDL.LU.64 R30, [R1+0x19f8] ;  /* 0x0019f800011e7983 */ /* 0x000e9c0000300a00 */
[----:B------:R-:W-:Y:S01]  /*2f010*/  STL.64 [R1+0x310], R56 ;  /* 0x0003103801007387 */ /* 0x000fe20000100a00 */
[----:B------:R-:W-:-:S03]  /*2f020*/  IMAD.MOV.U32 R29, RZ, RZ, R58 ;  /* 0x000000ffff1d7224 */ /* 0x000fc600078e003a */
[----:B------:R0:W-:Y:S04]  /*2f030*/  STL.64 [R1+0x318], R58 ;  /* 0x0003183a01007387 */ /* 0x0001e80000100a00 */
[----:B0-----:R-:W2:Y:S01]  /*2f040*/  LDL.LU.64 R58, [R1+0x19f0] ;  /* 0x0019f000013a7983 */ /* 0x001ea20000300a00 */
[C---:B----4-:R-:W-:Y:S08]  /*2f050*/  HMMA.16816.F32 R20, R4.reuse, R54, R20 ;  /* 0x000000360414723c */ /* 0x050ff00000001814 */
[----:B---3--:R-:W-:Y:S01]  /*2f060*/  HMMA.16816.F32 R12, R4, R26, R12 ;  /* 0x0000001a040c723c */ /* 0x008fe2000000180c */
[----:B------:R-:W-:Y:S04]  /*2f070*/  STL [R1+0x18c0], R16 ;  /* 0x0018c01001007387 */ /* 0x000fe80000100800 */
[----:B------:R-:W-:-:S14]  /*2f080*/  STL [R1+0x18bc], R17 ;  /* 0x0018bc1101007387 */ /* 0x000fdc0000100800 */
[----:B------:R0:W-:Y:S04]  /*2f090*/  STL.64 [R1+0x2f0], R12 ;  /* 0x0002f00c01007387 */ /* 0x0001e80000100a00 */
[----:B------:R1:W-:Y:S01]  /*2f0a0*/  STL.64 [R1+0x2f8], R14 ;  /* 0x0002f80e01007387 */ /* 0x0003e20000100a00 */
[----:B0-----:R-:W-:Y:S02]  /*2f0b0*/  IMAD.MOV.U32 R12, RZ, RZ, R27 ;  /* 0x000000ffff0c7224 */ /* 0x001fe400078e001b */
[----:B------:R-:W-:Y:S01]  /*2f0c0*/  IMAD.MOV.U32 R13, RZ, RZ, R26 ;  /* 0x000000ffff0d7224 */ /* 0x000fe200078e001a */
[----:B-1----:R-:W3:Y:S04]  /*2f0d0*/  LDL.LU.64 R14, [R1+0x19e8] ;  /* 0x0019e800010e7983 */ /* 0x002ee80000300a00 */
[----:B------:R-:W-:Y:S04]  /*2f0e0*/  STL [R1+0x18c8], R12 ;  /* 0x0018c80c01007387 */ /* 0x000fe80000100800 */
[----:B------:R-:W-:Y:S04]  /*2f0f0*/  STL [R1+0x18c4], R13 ;  /* 0x0018c40d01007387 */ /* 0x000fe80000100800 */
[----:B------:R-:W-:Y:S04]  /*2f100*/  STL.64 [R1+0x2e0], R20 ;  /* 0x0002e01401007387 */ /* 0x000fe80000100a00 */
[----:B------:R0:W-:Y:S02]  /*2f110*/  STL.64 [R1+0x2e8], R22 ;  /* 0x0002e81601007387 */ /* 0x0001e40000100a00 */
[----:B0-----:R-:W-:Y:S01]  /*2f120*/  HMMA.16816.F32 R20, R4, R50, R40 ;  /* 0x000000320414723c */ /* 0x001fe20000001828 */
[----:B------:R-:W-:-:S02]  /*2f130*/  IMAD.MOV.U32 R28, RZ, RZ, R56 ;  /* 0x000000ffff1c7224 */ /* 0x000fc400078e0038 */
[----:B------:R-:W-:Y:S02]  /*2f140*/  IMAD.MOV.U32 R57, RZ, RZ, R55 ;  /* 0x000000ffff397224 */ /* 0x000fe400078e0037 */
[----:B------:R-:W-:Y:S02]  /*2f150*/  IMAD.MOV.U32 R56, RZ, RZ, R54 ;  /* 0x000000ffff387224 */ /* 0x000fe400078e0036 */
[----:B------:R-:W4:Y:S04]  /*2f160*/  LDL.64 R54, [R1+0x58] ;  /* 0x0000580001367983 */ /* 0x000f280000100a00 */
[----:B------:R-:W-:Y:S04]  /*2f170*/  STL [R1+0x18d0], R57 ;  /* 0x0018d03901007387 */ /* 0x000fe80000100800 */
[----:B------:R-:W-:Y:S01]  /*2f180*/  STL [R1+0x18cc], R56 ;  /* 0x0018cc3801007387 */ /* 0x000fe20000100800 */
[----:B------:R-:W-:-:S02]  /*2f190*/  IMAD.MOV.U32 R41, RZ, RZ, R46 ;  /* 0x000000ffff297224 */ /* 0x000fc400078e002e */
[----:B------:R-:W-:Y:S01]  /*2f1a0*/  IMAD.MOV.U32 R42, RZ, RZ, R47 ;  /* 0x000000ffff2a7224 */ /* 0x000fe200078e002f */
[----:B------:R-:W-:Y:S04]  /*2f1b0*/  STL.64 [R1+0x2d0], R20 ;  /* 0x0002d01401007387 */ /* 0x000fe80000100a00 */
[----:B------:R-:W-:Y:S04]  /*2f1c0*/  STL.64 [R1+0x2d8], R22 ;  /* 0x0002d81601007387 */ /* 0x000fe80000100a00 */
[----:B------:R-:W2:Y:S04]  /*2f1d0*/  LDL.LU R40, [R1+0x290] ;  /* 0x0002900001287983 */ /* 0x000ea80000300800 */
[----:B------:R-:W2:Y:S04]  /*2f1e0*/  LDL.LU R46, [R1+0x19e4] ;  /* 0x0019e400012e7983 */ /* 0x000ea80000300800 */
[----:B------:R-:W2:Y:S01]  /*2f1f0*/  LDL.LU R47, [R1+0x19e0] ;  /* 0x0019e000012f7983 */ /* 0x000ea20000300800 */
[----:B------:R-:W-:Y:S01]  /*2f200*/  HMMA.16816.F32 R8, R4, R34, R8 ;  /* 0x000000220408723c */ /* 0x000fe20000001808 */
[----:B------:R-:W-:-:S02]  /*2f210*/  IMAD.MOV.U32 R61, RZ, RZ, R51 ;  /* 0x000000ffff3d7224 */ /* 0x000fc400078e0033 */
[----:B------:R-:W-:Y:S01]  /*2f220*/  IMAD.MOV.U32 R3, RZ, RZ, R50 ;  /* 0x000000ffff037224 */ /* 0x000fe200078e0032 */
[----:B------:R-:W4:Y:S04]  /*2f230*/  LDL.LU R43, [R1+0x29c] ;  /* 0x00029c00012b7983 */ /* 0x000f280000300800 */
[----:B------:R-:W4:Y:S04]  /*2f240*/  LDL.64 R50, [R1+0x48] ;  /* 0x0000480001327983 */ /* 0x000f280000100a00 */
[----:B------:R-:W-:Y:S04]  /*2f250*/  STL [R1+0x18d8], R61 ;  /* 0x0018d83d01007387 */ /* 0x000fe80000100800 */
[----:B------:R-:W-:Y:S04]  /*2f260*/  STL [R1+0x18d4], R3 ;  /* 0x0018d40301007387 */ /* 0x000fe80000100800 */
[----:B------:R-:W-:Y:S04]  /*2f270*/  STL.64 [R1+0x2c0], R8 ;  /* 0x0002c00801007387 */ /* 0x000fe80000100a00 */
[----:B------:R3:W-:Y:S01]  /*2f280*/  STL.64 [R1+0x2c8], R10 ;  /* 0x0002c80a01007387 */ /* 0x0007e20000100a00 */
[----:B------:R-:W-:-:S02]  /*2f290*/  IMAD.MOV.U32 R45, RZ, RZ, R34 ;  /* 0x000000ffff2d7224 */ /* 0x000fc400078e0022 */
[----:B------:R-:W-:Y:S01]  /*2f2a0*/  IMAD.MOV.U32 R60, RZ, RZ, R35 ;  /* 0x000000ffff3c7224 */ /* 0x000fe200078e0023 */
[C---:B---3--:R-:W-:Y:S01]  /*2f2b0*/  HMMA.16816.F32 R8, R4.reuse, R14, R36 ;  /* 0x0000000e0408723c */ /* 0x048fe20000001824 */
[----:B--2---:R-:W-:Y:S04]  /*2f2c0*/  STL.64 [R1+0x1940], R46 ;  /* 0x0019402e01007387 */ /* 0x004fe80000100a00 */
[----:B------:R-:W-:Y:S04]  /*2f2d0*/  STL.64 [R1+0x1938], R44 ;  /* 0x0019382c01007387 */ /* 0x000fe80000100a00 */
[----:B------:R-:W2:Y:S10]  /*2f2e0*/  LDL.LU R20, [R1+0x280] ;  /* 0x0002800001147983 */ /* 0x000eb40000300800 */
[----:B------:R0:W-:Y:S04]  /*2f2f0*/  STL.64 [R1+0x2b0], R8 ;  /* 0x0002b00801007387 */ /* 0x0001e80000100a00 */
[----:B------:R1:W-:Y:S04]  /*2f300*/  STL.64 [R1+0x2b8], R10 ;  /* 0x0002b80a01007387 */ /* 0x0003e80000100a00 */
        /* <DEDUP_REMOVED lines=8> */
[----:B------:R-:W3:Y:S04]  /*2f390*/  LDL.64 R38, [R1+0x28] ;  /* 0x0000280001267983 */ /* 0x000ee80000100a00 */
[----:B0-----:R-:W2:Y:S04]  /*2f3a0*/  LDL.LU R8, [R1+0x240] ;  /* 0x0002400001087983 */ /* 0x001ea80000300800 */
[----:B------:R-:W2:Y:S04]  /*2f3b0*/  LDL.LU R9, [R1+0x244] ;  /* 0x0002440001097983 */ /* 0x000ea80000300800 */
[----:B-1----:R-:W2:Y:S04]  /*2f3c0*/  LDL.LU R10, [R1+0x248] ;  /* 0x00024800010a7983 */ /* 0x002ea80000300800 */
[----:B------:R-:W2:Y:S04]  /*2f3d0*/  LDL.LU R11, [R1+0x24c] ;  /* 0x00024c00010b7983 */ /* 0x000ea80000300800 */
[----:B------:R-:W2:Y:S04]  /*2f3e0*/  LDL.64 R46, [R1+0x8] ;  /* 0x00000800012e7983 */ /* 0x000ea80000100a00 */
[----:B------:R0:W-:Y:S04]  /*2f3f0*/  STL.64 [R1+0x17d8], R14 ;  /* 0x0017d80e01007387 */ /* 0x0001e80000100a00 */
[----:B------:R-:W2:Y:S04]  /*2f400*/  LDL.LU R12, [R1+0x2a0] ;  /* 0x0002a000010c7983 */ /* 0x000ea80000300800 */
[----:B------:R-:W2:Y:S04]  /*2f410*/  LDL.LU R13, [R1+0x2a4] ;  /* 0x0002a400010d7983 */ /* 0x000ea80000300800 */
[----:B0-----:R-:W2:Y:S04]  /*2f420*/  LDL.LU R14, [R1+0x2a8] ;  /* 0x0002a800010e7983 */ /* 0x001ea80000300800 */
[----:B------:R-:W2:Y:S01]  /*2f430*/  LDL.LU R15, [R1+0x2ac] ;  /* 0x0002ac00010f7983 */ /* 0x000ea20000300800 */
[C---:B----4-:R-:W-:Y:S08]  /*2f440*/  HMMA.16816.F32 R40, R4.reuse, R50, R40 ;  /* 0x000000320428723c */ /* 0x050ff00000001828 */
[----:B--2---:R-:W-:-:S15]  /*2f450*/  HMMA.16816.F32 R12, R4, R54, R12 ;  /* 0x00000036040c723c */ /* 0x004fde000000180c */
[----:B------:R-:W-:-:S04]  /*2f460*/  NOP ;  /* 0x0000000000007918 */ /* 0x000fc80000000000 */
[----:B------:R-:W-:Y:S04]  /*2f470*/  STL.64 [R1+0x2a0], R12 ;  /* 0x0002a00c01007387 */ /* 0x000fe80000100a00 */
[----:B------:R0:W-:Y:S04]  /*2f480*/  STL.64 [R1+0x2a8], R14 ;  /* 0x0002a80e01007387 */ /* 0x0001e80000100a00 */
[----:B------:R-:W2:Y:S04]  /*2f490*/  LDL.LU R52, [R1+0x230] ;  /* 0x0002300001347983 */ /* 0x000ea80000300800 */
[----:B------:R-:W2:Y:S01]  /*2f4a0*/  LDL.LU R53, [R1+0x234] ;  /* 0x0002340001357983 */ /* 0x000ea20000300800 */
[----:B0-----:R-:W-:-:S02]  /*2f4b0*/  IMAD.MOV.U32 R15, RZ, RZ, R54 ;  /* 0x000000ffff0f7224 */ /* 0x001fc400078e0036 */
[----:B------:R-:W-:Y:S01]  /*2f4c0*/  IMAD.MOV.U32 R14, RZ, RZ, R55 ;  /* 0x000000ffff0e7224 */ /* 0x000fe200078e0037 */
[----:B------:R-:W2:Y:S04]  /*2f4d0*/  LDL.LU R54, [R1+0x238] ;  /* 0x0002380001367983 */ /* 0x000ea80000300800 */
[----:B------:R-:W2:Y:S04]  /*2f4e0*/  LDL.LU R55, [R1+0x23c] ;  /* 0x00023c0001377983 */ /* 0x000ea80000300800 */
[----:B------:R-:W-:Y:S04]  /*2f4f0*/  STL.64 [R1+0x290], R40 ;  /* 0x0002902801007387 */ /* 0x000fe80000100a00 */
[----:B------:R0:W-:Y:S04]  /*2f500*/  STL.64 [R1+0x298], R42 ;  /* 0x0002982a01007387 */ /* 0x0001e80000100a00 */
[----:B0-----:R-:W4:Y:S01]  /*2f510*/  LDL.LU.64 R42, [R1+0x19d8] ;  /* 0x0019d800012a7983 */ /* 0x001f220000300a00 */
[----:B------:R-:W-:Y:S01]  /*2f520*/  HMMA.16816.F32 R20, R4, R26, R20 ;  /* 0x0000001a0414723c */ /* 0x000fe20000001814 */
[----:B------:R-:W-:-:S02]  /*2f530*/  IMAD.MOV.U32 R41, RZ, RZ, R50 ;  /* 0x000000ffff297224 */ /* 0x000fc400078e0032 */
[----:B------:R-:W-:Y:S01]  /*2f540*/  IMAD.MOV.U32 R40, RZ, RZ, R51 ;  /* 0x000000ffff287224 */ /* 0x000fe200078e0033 */
[----:B------:R-:W2:Y:S04]  /*2f550*/  LDL.LU R48, [R1+0x220] ;  /* 0x0002200001307983 */ /* 0x000ea80000300800 */
[----:B------:R-:W2:Y:S04]  /*2f560*/  LDL.LU R49, [R1+0x224] ;  /* 0x0002240001317983 */ /* 0x000ea80000300800 */
[----:B------:R-:W2:Y:S04]  /*2f570*/  LDL.LU R50, [R1+0x228] ;  /* 0x0002280001327983 */ /* 0x000ea80000300800 */
[----:B------:R-:W2:Y:S01]  /*2f580*/  LDL.LU R51, [R1+0x22c] ;  /* 0x00022c0001337983 */ /* 0x000ea20000300800 */
[----:B------:R-:W-:-:S02]  /*2f590*/  IMAD.MOV.U32 R16, RZ, RZ, R26 ;  /* 0x000000ffff107224 */ /* 0x000fc400078e001a */
[----:B------:R-:W-:Y:S01]  /*2f5a0*/  IMAD.MOV.U32 R17, RZ, RZ, R27 ;  /* 0x000000ffff117224 */ /* 0x000fe200078e001b */
[----:B---3--:R-:W-:Y:S01]  /*2f5b0*/  HMMA.16816.F32 R32, R4, R38, R32 ;  /* 0x000000260420723c */ /* 0x008fe20000001820 */
[----:B----4-:R-:W-:Y:S04]  /*2f5c0*/  STL.64 [R1+0x1950], R42 ;  /* 0x0019502a01007387 */ /* 0x010fe80000100a00 */
[----:B------:R0:W-:Y:S04]  /*2f5d0*/  STL.64 [R1+0x1948], R40 ;  /* 0x0019482801007387 */ /* 0x0001e80000100a00 */
[----:B0-----:R-:W3:Y:S04]  /*2f5e0*/  LDL.LU R40, [R1+0x250] ;  /* 0x0002500001287983 */ /* 0x001ee80000300800 */
[----:B------:R-:W3:Y:S04]  /*2f5f0*/  LDL.LU R41, [R1+0x254] ;  /* 0x0002540001297983 */ /* 0x000ee80000300800 */
[----:B------:R-:W3:Y:S04]  /*2f600*/  LDL.LU R42, [R1+0x258] ;  /* 0x00025800012a7983 */ /* 0x000ee80000300800 */
[----:B------:R-:W3:Y:S04]  /*2f610*/  LDL.LU R43, [R1+0x25c] ;  /* 0x00025c00012b7983 */ /* 0x000ee80000300800 */
[----:B------:R-:W-:Y:S04]  /*2f620*/  STL.64 [R1+0x280], R20 ;  /* 0x0002801401007387 */ /* 0x000fe80000100a00 */
[----:B------:R0:W-:Y:S04]  /*2f630*/  STL.64 [R1+0x288], R22 ;  /* 0x0002881601007387 */ /* 0x0001e80000100a00 */
[----:B0-----:R-:W4:Y:S04]  /*2f640*/  LDL.LU.64 R22, [R1+0x19d0] ;  /* 0x0019d00001167983 */ /* 0x001f280000300a00 */
[----:B------:R-:W2:Y:S04]  /*2f650*/  LDL.LU.64 R20, [R1+0x19c8] ;  /* 0x0019c80001147983 */ /* 0x000ea80000300a00 */
[----:B------:R-:W2:Y:S04]  /*2f660*/  LDL.LU.64 R26, [R1+0x19c0] ;  /* 0x0019c000011a7983 */ /* 0x000ea80000300a00 */
[----:B------:R-:W3:Y:S04]  /*2f670*/  LDL.LU.64 R24, [R1+0x19b8] ;  /* 0x0019b80001187983 */ /* 0x000ee80000300a00 */
[----:B------:R0:W-:Y:S04]  /*2f680*/  STL.64 [R1+0x1908], R18 ;  /* 0x0019081201007387 */ /* 0x0001e80000100a00 */
[----:B------:R-:W-:Y:S04]  /*2f690*/  STL.64 [R1+0x1900], R16 ;  /* 0x0019001001007387 */ /* 0x000fe80000100a00 */
[----:B0-----:R-:W3:Y:S04]  /*2f6a0*/  LDL.64 R18, [R1+0x18] ;  /* 0x0000180001127983 */ /* 0x001ee80000100a00 */
[----:B------:R-:W-:Y:S04]  /*2f6b0*/  STL.64 [R1+0x270], R32 ;  /* 0x0002702001007387 */ /* 0x000fe80000100a00 */
[----:B------:R0:W-:Y:S01]  /*2f6c0*/  STL.64 [R1+0x278], R34 ;  /* 0x0002782201007387 */ /* 0x0001e20000100a00 */
[----:B------:R-:W-:-:S02]  /*2f6d0*/  IMAD.MOV.U32 R12, RZ, RZ, R38 ;  /* 0x000000ffff0c7224 */ /* 0x000fc400078e0026 */
[----:B------:R-:W-:Y:S01]  /*2f6e0*/  IMAD.MOV.U32 R13, RZ, RZ, R39 ;  /* 0x000000ffff0d7224 */ /* 0x000fe200078e0027 */
[----:B0-----:R-:W3:Y:S04]  /*2f6f0*/  LDL.LU.64 R34, [R1+0x19b0] ;  /* 0x0019b00001227983 */ /* 0x001ee80000300a00 */
[----:B------:R-:W3:Y:S04]  /*2f700*/  LDL.LU.64 R32, [R1+0x19a8] ;  /* 0x0019a80001207983 */ /* 0x000ee80000300a00 */
[----:B------:R-:W3:Y:S04]  /*2f710*/  LDL.LU.64 R38, [R1+0x19a0] ;  /* 0x0019a00001267983 */ /* 0x000ee80000300a00 */
[----:B------:R-:W3:Y:S04]  /*2f720*/  LDL.LU.64 R36, [R1+0x1998] ;  /* 0x0019980001247983 */ /* 0x000ee80000300a00 */
[----:B------:R4:W-:Y:S04]  /*2f730*/  STL.64 [R1+0x18e8], R14 ;  /* 0x0018e80e01007387 */ /* 0x0009e80000100a00 */
[----:B------:R2:W-:Y:S01]  /*2f740*/  STL.64 [R1+0x18e0], R12 ;  /* 0x0018e00c01007387 */ /* 0x0005e20000100a00 */
[----:B----4-:R-:W-:-:S02]  /*2f750*/  IMAD.MOV.U32 R14, RZ, RZ, R22 ;  /* 0x000000ffff0e7224 */ /* 0x010fc400078e0016 */
[----:B--2---:R-:W-:Y:S02]  /*2f760*/  IMAD.MOV.U32 R12, RZ, RZ, R26 ;  /* 0x000000ffff0c7224 */ /* 0x004fe400078e001a */
[----:B------:R-:W-:Y:S01]  /*2f770*/  IMAD.MOV.U32 R13, RZ, RZ, R27 ;  /* 0x000000ffff0d7224 */ /* 0x000fe200078e001b */
[----:B------:R-:W2:Y:S04]  /*2f780*/  LDL.LU R26, [R1+0x1994] ;  /* 0x00199400011a7983 */ /* 0x000ea80000300800 */
[----:B------:R-:W2:Y:S04]  /*2f790*/  LDL.LU R27, [R1+0x1990] ;  /* 0x00199000011b7983 */ /* 0x000ea80000300800 */
[----:B------:R-:W4:Y:S01]  /*2f7a0*/  LDL.LU R22, [R1+0x198c] ;  /* 0x00198c0001167983 */ /* 0x000f220000300800 */
[----:B------:R-:W-:-:S03]  /*2f7b0*/  IMAD.MOV.U32 R15, RZ, RZ, R23 ;  /* 0x000000ffff0f7224 */ /* 0x000fc600078e0017 */
[----:B------:R-:W4:Y:S04]  /*2f7c0*/  LDL.LU R23, [R1+0x1988] ;  /* 0x0019880001177983 */ /* 0x000f280000300800 */
[----:B---3--:R-:W-:-:S15]  /*2f7d0*/  HMMA.16816.F32 R12, R4, R18, R12 ;  /* 0x00000012040c723c */ /* 0x008fde000000180c */
[----:B------:R-:W-:-:S04]  /*2f7e0*/  NOP ;  /* 0x0000000000007918 */ /* 0x000fc80000000000 */
[----:B------:R-:W-:Y:S04]  /*2f7f0*/  STL.64 [R1+0x260], R12 ;  /* 0x0002600c01007387 */ /* 0x000fe80000100a00 */
[----:B------:R0:W-:Y:S02]  /*2f800*/  STL.64 [R1+0x268], R14 ;  /* 0x0002680e01007387 */ /* 0x0001e40000100a00 */
[----:B0-----:R-:W-:-:S15]  /*2f810*/  HMMA.16816.F32 R12, R4, R46, R40 ;  /* 0x0000002e040c723c */ /* 0x001fde0000001828 */
[----:B------:R-:W-:-:S04]  /*2f820*/  NOP ;  /* 0x0000000000007918 */ /* 0x000fc80000000000 */
[----:B------:R-:W-:Y:S04]  /*2f830*/  STL.64 [R1+0x250], R12 ;  /* 0x0002500c01007387 */ /* 0x000fe80000100a00 */
[----:B------:R4:W-:Y:S02]  /*2f840*/  STL.64 [R1+0x258], R14 ;  /* 0x0002580e01007387 */ /* 0x0009e40000100a00 */
[----:B----4-:R-:W-:Y:S02]  /*2f850*/  HMMA.16816.F32 R12, R4, R22, R8 ;  /* 0x00000016040c723c */ /* 0x010fe40000001808 */
[----:B------:R-:W3:-:S15]  /*2f860*/  LDL.LU R8, [R1+0x210] ;  /* 0x0002100001087983 */ /* 0x000ede0000300800 */
[----:B------:R-:W-:Y:S02]  /*2f870*/  NOP ;  /* 0x0000000000007918 */ /* 0x000fe40000000000 */
[----:B------:R-:W-:Y:S04]  /*2f880*/  STL.64 [R1+0x240], R12 ;  /* 0x0002400c01007387 */ /* 0x000fe80000100a00 */
[----:B------:R2:W-:Y:S04]  /*2f890*/  STL.64 [R1+0x248], R14 ;  /* 0x0002480e01007387 */ /* 0x0005e80000100a00 */
[----:B------:R-:W3:Y:S04]  /*2f8a0*/  LDL.LU R9, [R1+0x214] ;  /* 0x0002140001097983 */ /* 0x000ee80000300800 */
[----:B------:R-:W3:Y:S04]  /*2f8b0*/  LDL.LU R10, [R1+0x218] ;  /* 0x00021800010a7983 */ /* 0x000ee80000300800 */
[----:B------:R-:W3:Y:S01]  /*2f8c0*/  LDL.LU R11, [R1+0x21c] ;  /* 0x00021c00010b7983 */ /* 0x000ee20000300800 */
[----:B--2---:R-:W-:Y:S03]  /*2f8d0*/  HMMA.16816.F32 R12, R4, R26, R52 ;  /* 0x0000001a040c723c */ /* 0x004fe60000001834 */
[----:B------:R0:W-:Y:S04]  /*2f8e0*/  STL.64 [R1+0x1748], R22 ;  /* 0x0017481601007387 */ /* 0x0001e80000100a00 */
[----:B------:R-:W-:Y:S01]  /*2f8f0*/  STL.64 [R1+0x1740], R20 ;  /* 0x0017401401007387 */ /* 0x000fe20000100a00 */
[----:B0-----:R-:W-:-:S03]  /*2f900*/  IMAD.MOV.U32 R22, RZ, RZ, R30 ;  /* 0x000000ffff167224 */ /* 0x001fc600078e001e */
[----:B------:R-:W2:Y:S01]  /*2f910*/  LDL.LU R30, [R1+0x1984] ;  /* 0x00198400011e7983 */ /* 0x000ea20000300800 */
[----:B------:R-:W-:-:S07]  /*2f920*/  IMAD.MOV.U32 R23, RZ, RZ, R31 ;  /* 0x000000ffff177224 */ /* 0x000fce00078e001f */
[----:B------:R-:W-:Y:S04]  /*2f930*/  STL.64 [R1+0x230], R12 ;  /* 0x0002300c01007387 */ /* 0x000fe80000100a00 */
[----:B------:R-:W-:Y:S04]  /*2f940*/  STL.64 [R1+0x238], R14 ;  /* 0x0002380e01007387 */ /* 0x000fe80000100a00 */
[----:B------:R-:W2:Y:S04]  /*2f950*/  LDL.LU R31, [R1+0x1980] ;  /* 0x00198000011f7983 */ /* 0x000ea80000300800 */
[----:B------:R-:W-:Y:S04]  /*2f960*/  STL.64 [R1+0x1738], R26 ;  /* 0x0017381a01007387 */ /* 0x000fe80000100a00 */
[----:B------:R0:W-:Y:S02]  /*2f970*/  STL.64 [R1+0x1730], R24 ;  /* 0x0017301801007387 */ /* 0x0001e40000100a00 */
[----:B0-----:R-:W-:-:S02]  /*2f980*/  IMAD.MOV.U32 R24, RZ, RZ, R59 ;  /* 0x000000ffff187224 */ /* 0x001fc400078e003b */
[----:B------:R-:W-:Y:S01]  /*2f990*/  IMAD.MOV.U32 R25, RZ, RZ, R58 ;  /* 0x000000ffff197224 */ /* 0x000fe200078e003a */
[----:B------:R-:W4:Y:S04]  /*2f9a0*/  LDL.LU R59, [R1+0x197c] ;  /* 0x00197c00013b7983 */ /* 0x000f280000300800 */
[----:B------:R-:W3:Y:S01]  /*2f9b0*/  LDL.LU R58, [R1+0x1978] ;  /* 0x00197800013a7983 */ /* 0x000ee20000300800 */
[----:B------:R-:W-:Y:S02]  /*2f9c0*/  IMAD.MOV.U32 R26, RZ, RZ, R35 ;  /* 0x000000ffff1a7224 */ /* 0x000fe400078e0023 */
[----:B------:R-:W-:Y:S01]  /*2f9d0*/  IMAD.MOV.U32 R27, RZ, RZ, R34 ;  /* 0x000000ffff1b7224 */ /* 0x000fe200078e0022 */
[----:B------:R-:W3:Y:S04]  /*2f9e0*/  LDL.LU R35, [R1+0x1974] ;  /* 0x0019740001237983 */ /* 0x000ee80000300800 */
[----:B------:R-:W3:Y:S04]  /*2f9f0*/  LDL.LU R34, [R1+0x1970] ;  /* 0x0019700001227983 */ /* 0x000ee80000300800 */
[----:B------:R-:W3:Y:S01]  /*2fa00*/  LDL.LU R52, [R1+0x1d0] ;  /* 0x0001d00001347983 */ /* 0x000ee20000300800 */
[----:B------:R-:W-:-:S02]  /*2fa10*/  IMAD.MOV.U32 R61, RZ, RZ, R46 ;  /* 0x000000ffff3d7224 */ /* 0x000fc400078e002e */
[----:B------:R-:W-:Y:S01]  /*2fa20*/  IMAD.MOV.U32 R3, RZ, RZ, R47 ;  /* 0x000000ffff037224 */ /* 0x000fe200078e002f */
[----:B--2---:R-:W-:-:S15]  /*2fa30*/  HMMA.16816.F32 R12, R4, R30, R48 ;  /* 0x0000001e040c723c */ /* 0x004fde0000001830 */
[----:B------:R-:W-:-:S04]  /*2fa40*/  NOP ;  /* 0x0000000000007918 */ /* 0x000fc80000000000 */
[----:B------:R-:W-:Y:S04]  /*2fa50*/  STL.64 [R1+0x220], R12 ;  /* 0x0002200c01007387 */ /* 0x000fe80000100a00 */
[----:B------:R-:W-:Y:S04]  /*2fa60*/  STL.64 [R1+0x228], R14 ;  /* 0x0002280e01007387 */ /* 0x000fe80000100a00 */
        /* <DEDUP_REMOVED lines=11> */
[----:B---3--:R-:W-:-:S03]  /*2fb20*/  IMAD.MOV.U32 R48, RZ, RZ, R34 ;  /* 0x000000ffff307224 */ /* 0x008fc600078e0022 */
[----:B------:R-:W3:Y:S01]  /*2fb30*/  LDL.LU R34, [R1+0x196c] ;  /* 0x00196c0001227983 */ /* 0x000ee20000300800 */
[----:B------:R-:W-:-:S03]  /*2fb40*/  IMAD.MOV.U32 R49, RZ, RZ, R35 ;  /* 0x000000ffff317224 */ /* 0x000fc600078e0023 */
[----:B------:R-:W3:Y:S04]  /*2fb50*/  LDL.LU R35, [R1+0x1968] ;  /* 0x0019680001237983 */ /* 0x000ee80000300800 */
[----:B------:R-:W2:Y:S04]  /*2fb60*/  LDL.LU R50, [R1+0x1e8] ;  /* 0x0001e80001327983 */ /* 0x000ea80000300800 */
[----:B------:R-:W2:Y:S04]  /*2fb70*/  LDL.LU R51, [R1+0x1ec] ;  /* 0x0001ec0001337983 */ /* 0x000ea80000300800 */
[----:B------:R0:W-:Y:S04]  /*2fb80*/  STL.64 [R1+0x1728], R30 ;  /* 0x0017281e01007387 */ /* 0x0001e80000100a00 */
[----:B------:R-:W-:Y:S01]  /*2fb90*/  STL.64 [R1+0x1720], R28 ;  /* 0x0017201c01007387 */ /* 0x000fe20000100a00 */
[----:B0-----:R-:W-:-:S02]  /*2fba0*/  IMAD.MOV.U32 R30, RZ, RZ, R39 ;  /* 0x000000ffff1e7224 */ /* 0x001fc400078e0027 */
[----:B------:R-:W-:Y:S01]  /*2fbb0*/  IMAD.MOV.U32 R31, RZ, RZ, R38 ;  /* 0x000000ffff1f7224 */ /* 0x000fe200078e0026 */
[----:B------:R-:W2:Y:S04]  /*2fbc0*/  LDL.LU R39, [R1+0x1964] ;  /* 0x0019640001277983 */ /* 0x000ea80000300800 */
[----:B------:R-:W2:Y:S04]  /*2fbd0*/  LDL.LU R38, [R1+0x1960] ;  /* 0x0019600001267983 */ /* 0x000ea80000300800 */
[----:B------:R-:W2:Y:S01]  /*2fbe0*/  LDL.LU R16, [R1+0x1c0] ;  /* 0x0001c00001107983 */ /* 0x000ea20000300800 */
[----:B------:R-:W-:-:S02]  /*2fbf0*/  IMAD.MOV.U32 R57, RZ, RZ, R18 ;  /* 0x000000ffff397224 */ /* 0x000fc400078e0012 */
[----:B------:R-:W-:Y:S01]  /*2fc00*/  IMAD.MOV.U32 R56, RZ, RZ, R19 ;  /* 0x000000ffff387224 */ /* 0x000fe200078e0013 */
[----:B---3--:R-:W-:-:S15]  /*2fc10*/  HMMA.16816.F32 R8, R4, R34, R8 ;  /* 0x000000220408723c */ /* 0x008fde0000001808 */
[----:B------:R-:W-:-:S04]  /*2fc20*/  NOP ;  /* 0x0000000000007918 */ /* 0x000fc80000000000 */
[----:B------:R0:W-:Y:S04]  /*2fc30*/  STL.64 [R1+0x210], R8 ;  /* 0x0002100801007387 */ /* 0x0001e80000100a00 */
[----:B------:R2:W-:Y:S04]  /*2fc40*/  STL.64 [R1+0x218], R10 ;  /* 0x0002180a01007387 */ /* 0x0005e80000100a00 */
[----:B------:R-:W3:Y:S04]  /*2fc50*/  LDL.LU R17, [R1+0x1c4] ;  /* 0x0001c40001117983 */ /* 0x000ee80000300800 */
[----:B------:R-:W3:Y:S04]  /*2fc60*/  LDL.LU R18, [R1+0x1c8] ;  /* 0x0001c80001127983 */ /* 0x000ee80000300800 */
[----:B------:R-:W3:Y:S04]  /*2fc70*/  LDL.LU R19, [R1+0x1cc] ;  /* 0x0001cc0001137983 */ /* 0x000ee80000300800 */
[----:B0-----:R-:W3:Y:S04]  /*2fc80*/  LDL.LU R8, [R1+0x160] ;  /* 0x0001600001087983 */ /* 0x001ee80000300800 */
[----:B------:R-:W3:Y:S01]  /*2fc90*/  LDL.LU R9, [R1+0x164] ;  /* 0x0001640001097983 */ /* 0x000ee20000300800 */
[----:B--2---:R-:W-:-:S02]  /*2fca0*/  IMAD.MOV.U32 R10, RZ, RZ, R38 ;  /* 0x000000ffff0a7224 */ /* 0x004fc400078e0026 */
[----:B------:R-:W-:Y:S01]  /*2fcb0*/  IMAD.MOV.U32 R11, RZ, RZ, R39 ;  /* 0x000000ffff0b7224 */ /* 0x000fe200078e0027 */
[----:B------:R-:W2:Y:S04]  /*2fcc0*/  LDL.LU R38, [R1+0x195c] ;  /* 0x00195c0001267983 */ /* 0x000ea80000300800 */
[----:B------:R-:W2:Y:S04]  /*2fcd0*/  LDL.LU R39, [R1+0x1958] ;  /* 0x0019580001277983 */ /* 0x000ea80000300800 */
[----:B------:R-:W3:Y:S04]  /*2fce0*/  LDL.LU R12, [R1+0x910] ;  /* 0x00091000010c7983 */ /* 0x000ee80000300800 */
[----:B------:R-:W3:Y:S04]  /*2fcf0*/  LDL.LU R13, [R1+0x914] ;  /* 0x00091400010d7983 */ /* 0x000ee80000300800 */
[----:B------:R-:W3:Y:S04]  /*2fd00*/  LDL.LU R14, [R1+0x918] ;  /* 0x00091800010e7983 */ /* 0x000ee80000300800 */
[----:B------:R-:W3:Y:S04]  /*2fd10*/  LDL.LU R15, [R1+0x91c] ;  /* 0x00091c00010f7983 */ /* 0x000ee80000300800 */
[----:B------:R-:W-:Y:S04]  /*2fd20*/  STL.64 [R1+0x1718], R34 ;  /* 0x0017182201007387 */ /* 0x000fe80000100a00 */
[----:B------:R0:W-:Y:S04]  /*2fd30*/  STL.64 [R1+0x1710], R32 ;  /* 0x0017102001007387 */ /* 0x0001e80000100a00 */
[----:B0-----:R-:W3:Y:S04]  /*2fd40*/  LDL.LU R32, [R1+0x3c0] ;  /* 0x0003c00001207983 */ /* 0x001ee80000300800 */
[----:B------:R-:W3:Y:S04]  /*2fd50*/  LDL.LU R33, [R1+0x3c4] ;  /* 0x0003c40001217983 */ /* 0x000ee80000300800 */
[----:B------:R-:W3:Y:S04]  /*2fd60*/  LDL.LU R34, [R1+0x3c8] ;  /* 0x0003c80001227983 */ /* 0x000ee80000300800 */
[----:B------:R-:W3:Y:S01]  /*2fd70*/  LDL.LU R35, [R1+0x3cc] ;  /* 0x0003cc0001237983 */ /* 0x000ee20000300800 */
[----:B--2---:R-:W-:-:S15]  /*2fd80*/  HMMA.16816.F32 R40, R4, R38, R40 ;  /* 0x000000260428723c */ /* 0x004fde0000001828 */
[----:B------:R-:W-:-:S04]  /*2fd90*/  NOP ;  /* 0x0000000000007918 */ /* 0x000fc80000000000 */
[----:B------:R-:W-:Y:S04]  /*2fda0*/  STL.64 [R1+0x200], R40 ;  /* 0x0002002801007387 */ /* 0x000fe80000100a00 */
[----:B------:R0:W-:Y:S04]  /*2fdb0*/  STL.64 [R1+0x208], R42 ;  /* 0x0002082a01007387 */ /* 0x0001e80000100a00 */
[----:B0-----:R-:W2:Y:S04]  /*2fdc0*/  LDL.LU.64 R42, [R1+0x1950] ;  /* 0x00195000012a7983 */ /* 0x001ea80000300a00 */
[----:B------:R-:W3:Y:S04]  /*2fdd0*/  LDL.LU.64 R40, [R1+0x1948] ;  /* 0x0019480001287983 */ /* 0x000ee80000300a00 */
[----:B------:R-:W-:Y:S04]  /*2fde0*/  STL.64 [R1+0x1758], R38 ;  /* 0x0017582601007387 */ /* 0x000fe80000100a00 */
[----:B------:R-:W-:Y:S01]  /*2fdf0*/  STL.64 [R1+0x1750], R36 ;  /* 0x0017502401007387 */ /* 0x000fe20000100a00 */
[----:B--2---:R-:W-:-:S15]  /*2fe00*/  HMMA.16816.F32 R44, R4, R42, R44 ;  /* 0x0000002a042c723c */ /* 0x004fde000000182c */
[----:B------:R-:W-:-:S04]  /*2fe10*/  NOP ;  /* 0x0000000000007918 */ /* 0x000fc80000000000 */
[----:B------:R-:W-:Y:S04]  /*2fe20*/  STL.64 [R1+0x1f0], R44 ;  /* 0x0001f02c01007387 */ /* 0x000fe80000100a00 */
[----:B------:R0:W-:Y:S04]  /*2fe30*/  STL.64 [R1+0x1f8], R46 ;  /* 0x0001f82e01007387 */ /* 0x0001e80000100a00 */
[----:B0-----:R-:W2:Y:S04]  /*2fe40*/  LDL.LU.64 R46, [R1+0x1940] ;  /* 0x00194000012e7983 */ /* 0x001ea80000300a00 */
[----:B------:R-:W3:Y:S04]  /*2fe50*/  LDL.LU.64 R44, [R1+0x1938] ;  /* 0x00193800012c7983 */ /* 0x000ee80000300a00 */
[----:B------:R-:W-:Y:S01]  /*2fe60*/  STL.64 [R1+0x1708], R42 ;  /* 0x0017082a01007387 */ /* 0x000fe20000100a00 */
[----:B--2---:R-:W-:-:S15]  /*2fe70*/  HMMA.16816.F32 R48, R4, R46, R48 ;  /* 0x0000002e0430723c */ /* 0x004fde0000001830 */
[----:B------:R-:W-:-:S04]  /*2fe80*/  NOP ;  /* 0x0000000000007918 */ /* 0x000fc80000000000 */
[----:B------:R-:W-:Y:S04]  /*2fe90*/  STL.64 [R1+0x1e0], R48 ;  /* 0x0001e03001007387 */ /* 0x000fe80000100a00 */
[----:B------:R0:W-:Y:S04]  /*2fea0*/  STL.64 [R1+0x1e8], R50 ;  /* 0x0001e83201007387 */ /* 0x0001e80000100a00 */
[----:B0-----:R-:W2:Y:S04]  /*2feb0*/  LDL.LU.64 R50, [R1+0x1930] ;  /* 0x0019300001327983 */ /* 0x001ea80000300a00 */
[----:B------:R-:W4:Y:S04]  /*2fec0*/  LDL.LU.64 R48, [R1+0x1928] ;  /* 0x0019280001307983 */ /* 0x000f280000300a00 */
[----:B------:R-:W-:Y:S04]  /*2fed0*/  STL.64 [R1+0x1768], R46 ;  /* 0x0017682e01007387 */ /* 0x000fe80000100a00 */
[----:B---3--:R-:W-:Y:S01]  /*2fee0*/  STL [R1+0x1760], R44 ;  /* 0x0017602c01007387 */ /* 0x008fe20000100800 */
[----:B--2---:R-:W-:-:S15]  /*2fef0*/  HMMA.16816.F32 R52, R4, R50, R52 ;  /* 0x000000320434723c */ /* 0x004fde0000001834 */
[----:B------:R-:W-:-:S04]  /*2ff00*/  NOP ;  /* 0x0000000000007918 */ /* 0x000fc80000000000 */
[----:B------:R-:W-:Y:S04]  /*2ff10*/  STL.64 [R1+0x1d0], R52 ;  /* 0x0001d03401007387 */ /* 0x000fe80000100a00 */
[----:B------:R0:W-:Y:S04]  /*2ff20*/  STL.64 [R1+0x1d8], R54 ;  /* 0x0001d83601007387 */ /* 0x0001e80000100a00 */
[----:B0-----:R-:W2:Y:S04]  /*2ff30*/  LDL.LU.64 R54, [R1+0x1920] ;  /* 0x0019200001367983 */ /* 0x001ea80000300a00 */
[----:B------:R-:W3:Y:S04]  /*2ff40*/  LDL.LU.64 R52, [R1+0x1918] ;  /* 0x0019180001347983 */ /* 0x000ee80000300a00 */
[----:B------:R0:W-:Y:S04]  /*2ff50*/  STL.64 [R1+0x1778], R50 ;  /* 0x0017783201007387 */ /* 0x0001e80000100a00 */
[----:B----4-:R1:W-:Y:S01]  /*2ff60*/  STL.64 [R1+0x1770], R48 ;  /* 0x0017703001007387 */ /* 0x0103e20000100a00 */
[----:B0-----:R-:W-:-:S03]  /*2ff70*/  IMAD.MOV.U32 R50, RZ, RZ, R59 ;  /* 0x000000ffff327224 */ /* 0x001fc600078e003b */
[----:B-1----:R-:W4:Y:S01]  /*2ff80*/  LDL.LU R48, [R1+0x3e0] ;  /* 0x0003e00001307983 */ /* 0x002f220000300800 */
[----:B------:R-:W-:-:S03]  /*2ff90*/  IMAD.MOV.U32 R49, RZ, RZ, R58 ;  /* 0x000000ffff317224 */ /* 0x000fc600078e003a */
[----:B------:R-:W3:Y:S04]  /*2ffa0*/  LDL.LU R58, [R1+0x1914] ;  /* 0x00191400013a7983 */ /* 0x000ee80000300800 */
[----:B------:R-:W3:Y:S04]  /*2ffb0*/  LDL.LU R59, [R1+0x1910] ;  /* 0x00191000013b7983 */ /* 0x000ee80000300800 */
[----:B------:R-:W4:Y:S01]  /*2ffc0*/  LDL.LU R51, [R1+0x3ec] ;  /* 0x0003ec0001337983 */ /* 0x000f220000300800 */
[C---:B--2---:R-:W-:Y:S08]  /*2ffd0*/  HMMA.16816.F32 R16, R4.reuse, R54, R16 ;  /* 0x000000360410723c */ /* 0x044ff00000001810 */
[----:B---3--:R-:W-:Y:S11]  /*2ffe0*/  HMMA.16816.F32 R4, R4, R58, R8 ;  /* 0x0000003a0404723c */ /* 0x008ff60000001808 */
[----:B------:R-:W-:Y:S04]  /*2fff0*/  STL.64 [R1+0x1c0], R16 ;  /* 0x0001c01001007387 */ /* 0x000fe80000100a00 */
[----:B------:R0:W-:Y:S04]  /*30000*/  STL.64 [R1+0x1c8], R18 ;  /* 0x0001c81201007387 */ /* 0x0001e80000100a00 */
[----:B0-----:R-:W2:Y:S04]  /*30010*/  LDL.LU.64 R18, [R1+0x1908] ;  /* 0x0019080001127983 */ /* 0x001ea80000300a00 */
[----:B------:R-:W3:Y:S04]  /*30020*/  LDL.LU.64 R16, [R1+0x1900] ;  /* 0x0019000001107983 */ /* 0x000ee80000300a00 */
[----:B------:R0:W-:Y:S04]  /*30030*/  STL.64 [R1+0x1788], R54 ;  /* 0x0017883601007387 */ /* 0x0001e80000100a00 */
[----:B------:R-:W-:Y:S04]  /*30040*/  STL.64 [R1+0x1780], R52 ;  /* 0x0017803401007387 */ /* 0x000fe80000100a00 */
[----:B0-----:R-:W2:Y:S04]  /*30050*/  LDL.64 R54, [R1+0x148] ;  /* 0x0001480001367983 */ /* 0x001ea80000100a00 */
[----:B------:R-:W2:Y:S04]  /*30060*/  LDL.LU.64 R10, [R1+0x18f8] ;  /* 0x0018f800010a7983 */ /* 0x000ea80000300a00 */
[----:B------:R-:W2:Y:S04]  /*30070*/  LDL.LU.64 R8, [R1+0x18f0] ;  /* 0x0018f00001087983 */ /* 0x000ea80000300a00 */
[----:B------:R0:W-:Y:S04]  /*30080*/  STL.64 [R1+0x970], R4 ;  /* 0x0009700401007387 */ /* 0x0001e80000100a00 */
[----:B------:R1:W-:Y:S04]  /*30090*/  STL.64 [R1+0x978], R6 ;  /* 0x0009780601007387 */ /* 0x0003e80000100a00 */
[----:B0-----:R-:W3:Y:S04]  /*300a0*/  LDL.LU R4, [R1+0x5d0] ;  /* 0x0005d00001047983 */ /* 0x001ee80000300800 */
[----:B------:R-:W3:Y:S04]  /*300b0*/  LDL.LU R5, [R1+0x5d4] ;  /* 0x0005d40001057983 */ /* 0x000ee80000300800 */
[----:B-1----:R-:W3:Y:S04]  /*300c0*/  LDL.LU R6, [R1+0x5d8] ;  /* 0x0005d80001067983 */ /* 0x002ee80000300800 */
[----:B------:R-:W3:Y:S01]  /*300d0*/  LDL.LU R7, [R1+0x5dc] ;  /* 0x0005dc0001077983 */ /* 0x000ee20000300800 */
[----:B------:R-:W-:-:S02]  /*300e0*/  IMAD.MOV.U32 R38, RZ, RZ, R2 ;  /* 0x000000ffff267224 */ /* 0x000fc400078e0002 */
[----:B------:R-:W-:Y:S01]  /*300f0*/  IMAD.MOV.U32 R39, RZ, RZ, R0 ;  /* 0x000000ffff277224 */ /* 0x000fe200078e0000 */
[----:B------:R-:W-:Y:S01]  /*30100*/  STL.64 [R1+0x1790], R58 ;  /* 0x0017903a01007387 */ /* 0x000fe20000100a00 */
[C---:B--2---:R-:W-:Y:S08]  /*30110*/  HMMA.16816.F32 R12, R8.reuse, R18, R12 ;  /* 0x00000012080c723c */ /* 0x044ff0000000180c */
[C---:B---3--:R-:W-:Y:S08]  /*30120*/  HMMA.16816.F32 R4, R8.reuse, R54, R4 ;  /* 0x000000360804723c */ /* 0x048ff00000001804 */
[C---:B----4-:R-:W-:Y:S03]  /*30130*/  HMMA.16816.F32 R36, R8.reuse, R38, R48 ;  /* 0x000000260824723c */ /* 0x050fe60000001830 */
[----:B------:R-:W-:Y:S04]  /*30140*/  STL.64 [R1+0x1b0], R12 ;  /* 0x0001b00c01007387 */ /* 0x000fe80000100a00 */
[----:B------:R0:W-:Y:S01]  /*30150*/  STL.64 [R1+0x1b8], R14 ;  /* 0x0001b80e01007387 */ /* 0x0001e20000100a00 */
[C---:B------:R-:W-:Y:S03]  /*30160*/  HMMA.16816.F32 R28, R8.reuse, R30, R32 ;  /* 0x0000001e081c723c */ /* 0x040fe60000001820 */
[----:B0-----:R-:W2:Y:S04]  /*30170*/  LDL.LU.64 R14, [R1+0x18e8] ;  /* 0x0018e800010e7983 */ /* 0x001ea80000300a00 */
[----:B------:R-:W3:Y:S04]  /*30180*/  LDL.LU.64 R12, [R1+0x18e0] ;  /* 0x0018e000010c7983 */ /* 0x000ee80000300a00 */
[----:B------:R-:W-:Y:S04]  /*30190*/  STL.64 [R1+0x1798], R18 ;  /* 0x0017981201007387 */ /* 0x000fe80000100a00 */
[----:B------:R-:W-:Y:S04]  /*301a0*/  STL.64 [R1+0x1a0], R4 ;  /* 0x0001a00401007387 */ /* 0x000fe80000100a00 */
[----:B------:R0:W-:Y:S02]  /*301b0*/  STL.64 [R1+0x1a8], R6 ;  /* 0x0001a80601007387 */ /* 0x0001e40000100a00 */
[----:B0-----:R-:W-:Y:S02]  /*301c0*/  HMMA.16816.F32 R4, R8, R22, R24 ;  /* 0x000000160804723c */ /* 0x001fe40000001818 */
[----:B------:R0:W-:Y:S04]  /*301d0*/  STL.64 [R1+0x3e0], R36 ;  /* 0x0003e02401007387 */ /* 0x0001e80000100a00 */
[----:B------:R1:W-:Y:S04]  /*301e0*/  STL.64 [R1+0x3e8], R38 ;  /* 0x0003e82601007387 */ /* 0x0003e80000100a00 */
[----:B------:R-:W-:Y:S01]  /*301f0*/  STL.64 [R1+0x3c0], R28 ;  /* 0x0003c01c01007387 */ /* 0x000fe20000100a00 */
[----:B------:R-:W-:-:S03]  /*30200*/  IMAD.MOV.U32 R22, RZ, RZ, R61 ;  /* 0x000000ffff167224 */ /* 0x000fc600078e003d */
[----:B------:R-:W-:Y:S01]  /*30210*/  STL.64 [R1+0x3c8], R30 ;  /* 0x0003c81e01007387 */ /* 0x000fe20000100a00 */
[----:B------:R-:W-:-:S03]  /*30220*/  IMAD.MOV.U32 R23, RZ, RZ, R3 ;  /* 0x000000ffff177224 */ /* 0x000fc600078e0003 */
[----:B------:R-:W4:Y:S04]  /*30230*/  LDL.LU R61, [R1+0x18d8] ;  /* 0x0018d800013d7983 */ /* 0x000f280000300800 */
[----:B------:R-:W-:Y:S04]  /*30240*/  STL.64 [R1+0x3b0], R4 ;  /* 0x0003b00401007387 */ /* 0x000fe80000100a00 */
[----:B------:R-:W-:Y:S04]  /*30250*/  STL.64 [R1+0x3b8], R6 ;  /* 0x0003b80601007387 */ /* 0x000fe80000100a00 */
[----:B------:R-:W2:Y:S04]  /*30260*/  LDL.LU R3, [R1+0x18d4] ;  /* 0x0018d40001037983 */ /* 0x000ea80000300800 */
[----:B------:R1:W-:Y:S04]  /*30270*/  STL.64 [R1+0x17a0], R22 ;  /* 0x0017a01601007387 */ /* 0x0003e80000100a00 */
[----:B0-----:R-:W2:Y:S04]  /*30280*/  LDL.LU R36, [R1+0x480] ;  /* 0x0004800001247983 */ /* 0x001ea80000300800 */
[----:B------:R-:W2:Y:S04]  /*30290*/  LDL.LU R37, [R1+0x484] ;  /* 0x0004840001257983 */ /* 0x000ea80000300800 */
[----:B-1----:R-:W2:Y:S04]  /*302a0*/  LDL.LU R38, [R1+0x488] ;  /* 0x0004880001267983 */ /* 0x002ea80000300800 */
[----:B------:R-:W2:Y:S01]  /*302b0*/  LDL.LU R39, [R1+0x48c] ;  /* 0x00048c0001277983 */ /* 0x000ea20000300800 */
[----:B------:R-:W-:-:S02]  /*302c0*/  IMAD.MOV.U32 R46, RZ, RZ, R57 ;  /* 0x000000ffff2e7224 */ /* 0x000fc400078e0039 */
[----:B------:R-:W-:Y:S02]  /*302d0*/  IMAD.MOV.U32 R47, RZ, RZ, R56 ;  /* 0x000000ffff2f7224 */ /* 0x000fe400078e0038 */
[----:B------:R-:W-:Y:S02]  /*302e0*/  IMAD.MOV.U32 R2, RZ, RZ, R54 ;  /* 0x000000ffff027224 */ /* 0x000fe400078e0036 */
[----:B------:R-:W-:Y:S02]  /*302f0*/  IMAD.MOV.U32 R0, RZ, RZ, R55 ;  /* 0x000000ffff007224 */ /* 0x000fe400078e0037 */
[----:B---3--:R-:W-:Y:S02]  /*30300*/  IMAD.MOV.U32 R42, RZ, RZ, R12 ;  /* 0x000000ffff2a7224 */ /* 0x008fe400078e000c */
[----:B------:R-:W-:Y:S01]  /*30310*/  IMAD.MOV.U32 R43, RZ, RZ, R13 ;  /* 0x000000ffff2b7224 */ /* 0x000fe200078e000d */
[----:B--2---:R-:W-:Y:S04]  /*30320*/  STL.64 [R1+0x17b0], R38 ;  /* 0x0017b02601007387 */ /* 0x004fe80000100a00 */
[----:B------:R0:W-:Y:S04]  /*30330*/  STL.64 [R1+0x17a8], R36 ;  /* 0x0017a82401007387 */ /* 0x0001e80000100a00 */
[----:B------:R-:W2:Y:S04]  /*30340*/  LDL.LU R57, [R1+0x18d0] ;  /* 0x0018d00001397983 */ /* 0x000ea80000300800 */
[----:B------:R-:W3:Y:S04]  /*30350*/  LDL.LU R56, [R1+0x18cc] ;  /* 0x0018cc0001387983 */ /* 0x000ee80000300800 */
[----:B------:R1:W-:Y:S04]  /*30360*/  STL.64 [R1+0x17b8], R46 ;  /* 0x0017b82e01007387 */ /* 0x0003e80000100a00 */
[----:B------:R-:W2:Y:S04]  /*30370*/  LDL.LU R12, [R1+0x18c8] ;  /* 0x0018c800010c7983 */ /* 0x000ea80000300800 */
[----:B------:R-:W2:Y:S04]  /*30380*/  LDL.LU R13, [R1+0x18c4] ;  /* 0x0018c400010d7983 */ /* 0x000ea80000300800 */
[----:B------:R0:W-:Y:S04]  /*30390*/  STL.64 [R1+0x17c0], R42 ;  /* 0x0017c02a01007387 */ /* 0x0001e80000100a00 */
[----:B------:R-:W2:Y:S04]  /*303a0*/  LDL.LU R52, [R1+0x4a0] ;  /* 0x0004a00001347983 */ /* 0x000ea80000300800 */
[----:B------:R-:W2:Y:S04]  /*303b0*/  LDL.LU R53, [R1+0x4a4] ;  /* 0x0004a40001357983 */ /* 0x000ea80000300800 */
[----:B------:R-:W2:Y:S04]  /*303c0*/  LDL.LU R54, [R1+0x4a8] ;  /* 0x0004a80001367983 */ /* 0x000ea80000300800 */
[----:B------:R-:W2:Y:S01]  /*303d0*/  LDL.LU R55, [R1+0x4ac] ;  /* 0x0004ac0001377983 */ /* 0x000ea20000300800 */
[----:B------:R-:W-:-:S02]  /*303e0*/  IMAD.MOV.U32 R58, RZ, RZ, R16 ;  /* 0x000000ffff3a7224 */ /* 0x000fc400078e0010 */
[----:B------:R-:W-:Y:S02]  /*303f0*/  IMAD.MOV.U32 R59, RZ, RZ, R17 ;  /* 0x000000ffff3b7224 */ /* 0x000fe400078e0011 */
[----:B------:R-:W-:Y:S02]  /*30400*/  IMAD.MOV.U32 R22, RZ, RZ, R41 ;  /* 0x000000ffff167224 */ /* 0x000fe400078e0029 */
[----:B------:R-:W-:Y:S01]  /*30410*/  IMAD.MOV.U32 R23, RZ, RZ, R40 ;  /* 0x000000ffff177224 */ /* 0x000fe200078e0028 */
[----:B--2---:R-:W-:Y:S04]  /*30420*/  STL.64 [R1+0x17d0], R54 ;  /* 0x0017d03601007387 */ /* 0x004fe80000100a00 */
[----:B------:R2:W-:Y:S04]  /*30430*/  STL.64 [R1+0x17c8], R52 ;  /* 0x0017c83401007387 */ /* 0x0005e80000100a00 */
[----:B------:R-:W2:Y:S04]  /*30440*/  LDL.LU R16, [R1+0x18c0] ;  /* 0x0018c00001107983 */ /* 0x000ea80000300800 */
[----:B------:R-:W2:Y:S04]  /*30450*/  LDL.LU R17, [R1+0x18bc] ;  /* 0x0018bc0001117983 */ /* 0x000ea80000300800 */
[----:B------:R-:W-:Y:S04]  /*30460*/  STL.64 [R1+0x17e0], R58 ;  /* 0x0017e03a01007387 */ /* 0x000fe80000100a00 */
[----:B------:R1:W-:Y:S04]  /*30470*/  STL.64 [R1+0x17e8], R22 ;  /* 0x0017e81601007387 */ /* 0x0003e80000100a00 */
[----:B0-----:R-:W2:Y:S04]  /*30480*/  LDL.LU R36, [R1+0x4c0] ;  /* 0x0004c00001247983 */ /* 0x001ea80000300800 */
[----:B------:R-:W2:Y:S04]  /*30490*/  LDL.LU R37, [R1+0x4c4] ;  /* 0x0004c40001257983 */ /* 0x000ea80000300800 */
[----:B------:R-:W2:Y:S04]  /*304a0*/  LDL.LU R38, [R1+0x4c8] ;  /* 0x0004c80001267983 */ /* 0x000ea80000300800 */
[----:B------:R-:W2:Y:S01]  /*304b0*/  LDL.LU R39, [R1+0x4cc] ;  /* 0x0004cc0001277983 */ /* 0x000ea20000300800 */
[----:B-1----:R-:W-:-:S02]  /*304c0*/  IMAD.MOV.U32 R46, RZ, RZ, R15 ;  /* 0x000000ffff2e7224 */ /* 0x002fc400078e000f */
[----:B------:R-:W-:Y:S01]  /*304d0*/  IMAD.MOV.U32 R47, RZ, RZ, R14 ;  /* 0x000000ffff2f7224 */ /* 0x000fe200078e000e */
[----:B--2---:R-:W-:Y:S04]  /*304e0*/  STL.64 [R1+0x17f8], R38 ;  /* 0x0017f82601007387 */ /* 0x004fe80000100a00 */
[----:B------:R0:W-:Y:S04]  /*304f0*/  STL.64 [R1+0x17f0], R36 ;  /* 0x0017f02401007387 */ /* 0x0001e80000100a00 */
[----:B------:R3:W-:Y:S04]  /*30500*/  STL.64 [R1+0x1800], R46 ;  /* 0x0018002e01007387 */ /* 0x0007e80000100a00 */
[----:B------:R-:W2:Y:S04]  /*30510*/  LDL.LU R40, [R1+0x4d0] ;  /* 0x0004d00001287983 */ /* 0x000ea80000300800 */
[----:B------:R-:W2:Y:S04]  /*30520*/  LDL.LU R41, [R1+0x4d4] ;  /* 0x0004d40001297983 */ /* 0x000ea80000300800 */
[----:B------:R-:W2:Y:S04]  /*30530*/  LDL.LU R42, [R1+0x4d8] ;  /* 0x0004d800012a7983 */ /* 0x000ea80000300800 */
[----:B------:R-:W2:Y:S04]  /*30540*/  LDL.LU R43, [R1+0x4dc] ;  /* 0x0004dc00012b7983 */ /* 0x000ea80000300800 */
[----:B--2---:R-:W-:Y:S04]  /*30550*/  STL.64 [R1+0x1810], R42 ;  /* 0x0018102a01007387 */ /* 0x004fe80000100a00 */
        /* <DEDUP_REMOVED lines=8> */
[----:B----4-:R-:W-:Y:S01]  /*305e0*/  IMAD.MOV.U32 R23, RZ, RZ, R61 ;  /* 0x000000ffff177224 */ /* 0x010fe200078e003d */
[----:B--2---:R2:W-:Y:S04]  /*305f0*/  STL.64 [R1+0x1820], R54 ;  /* 0x0018203601007387 */ /* 0x0045e80000100a00 */
[----:B------:R-:W-:Y:S04]  /*30600*/  STL.64 [R1+0x1818], R52 ;  /* 0x0018183401007387 */ /* 0x000fe80000100a00 */
[----:B------:R-:W4:Y:S04]  /*30610*/  LDL.LU R45, [R1+0x18b8] ;  /* 0x0018b800012d7983 */ /* 0x000f280000300800 */
[----:B------:R-:W2:Y:S04]  /*30620*/  LDL.LU R60, [R1+0x18b4] ;  /* 0x0018b400013c7983 */ /* 0x000ea80000300800 */
[----:B------:R0:W-:Y:S04]  /*30630*/  STL.64 [R1+0x1828], R14 ;  /* 0x0018280e01007387 */ /* 0x0001e80000100a00 */
[----:B------:R-:W2:Y:S04]  /*30640*/  LDL.LU R3, [R1+0x18b0] ;  /* 0x0018b00001037983 */ /* 0x000ea80000300800 */
[----:B------:R-:W2:Y:S04]  /*30650*/  LDL.LU R61, [R1+0x18ac] ;  /* 0x0018ac00013d7983 */ /* 0x000ea80000300800 */
[----:B------:R-:W-:Y:S04]  /*30660*/  STL.64 [R1+0x1830], R22 ;  /* 0x0018301601007387 */ /* 0x000fe80000100a00 */
[----:B0-----:R-:W2:Y:S04]  /*30670*/  LDL.LU R36, [R1+0x500] ;  /* 0x0005000001247983 */ /* 0x001ea80000300800 */
[----:B------:R-:W2:Y:S04]  /*30680*/  LDL.LU R37, [R1+0x504] ;  /* 0x0005040001257983 */ /* 0x000ea80000300800 */
[----:B------:R-:W2:Y:S04]  /*30690*/  LDL.LU R38, [R1+0x508] ;  /* 0x0005080001267983 */ /* 0x000ea80000300800 */
[----:B------:R-:W2:Y:S01]  /*306a0*/  LDL.LU R39, [R1+0x50c] ;  /* 0x00050c0001277983 */ /* 0x000ea20000300800 */
[----:B---3--:R-:W-:-:S02]  /*306b0*/  IMAD.MOV.U32 R46, RZ, RZ, R56 ;  /* 0x000000ffff2e7224 */ /* 0x008fc400078e0038 */
[----:B------:R-:W-:Y:S01]  /*306c0*/  IMAD.MOV.U32 R47, RZ, RZ, R57 ;  /* 0x000000ffff2f7224 */ /* 0x000fe200078e0039 */
[----:B--2---:R-:W-:Y:S04]  /*306d0*/  STL.64 [R1+0x1840], R38 ;  /* 0x0018402601007387 */ /* 0x004fe80000100a00 */
[----:B------:R-:W-:Y:S04]  /*306e0*/  STL.64 [R1+0x1838], R36 ;  /* 0x0018382401007387 */ /* 0x000fe80000100a00 */
[----:B------:R-:W2:Y:S04]  /*306f0*/  LDL.LU R56, [R1+0x18a8] ;  /* 0x0018a80001387983 */ /* 0x000ea80000300800 */
[----:B------:R-:W3:Y:S04]  /*30700*/  LDL.LU R57, [R1+0x18a4] ;  /* 0x0018a40001397983 */ /* 0x000ee80000300800 */
[----:B------:R0:W-:Y:S04]  /*30710*/  STL.64 [R1+0x1848], R46 ;  /* 0x0018482e01007387 */ /* 0x0001e80000100a00 */
[----:B-1----:R-:W2:Y:S04]  /*30720*/  LDL.LU R40, [R1+0x510] ;  /* 0x0005100001287983 */ /* 0x002ea80000300800 */
[----:B------:R-:W2:Y:S04]  /*30730*/  LDL.LU R41, [R1+0x514] ;  /* 0x0005140001297983 */ /* 0x000ea80000300800 */
[----:B------:R-:W2:Y:S04]  /*30740*/  LDL.LU R42, [R1+0x518] ;  /* 0x00051800012a7983 */ /* 0x000ea80000300800 */
[----:B------:R-:W2:Y:S01]  /*30750*/  LDL.LU R43, [R1+0x51c] ;  /* 0x00051c00012b7983 */ /* 0x000ea20000300800 */
[----:B------:R-:W-:-:S02]  /*30760*/  IMAD.MOV.U32 R54, RZ, RZ, R13 ;  /* 0x000000ffff367224 */ /* 0x000fc400078e000d */
[----:B------:R-:W-:Y:S01]  /*30770*/  IMAD.MOV.U32 R55, RZ, RZ, R12 ;  /* 0x000000ffff377224 */ /* 0x000fe200078e000c */
[----:B--2---:R1:W-:Y:S04]  /*30780*/  STL.64 [R1+0x1858], R42 ;  /* 0x0018582a01007387 */ /* 0x0043e80000100a00 */
[----:B------:R-:W-:Y:S04]  /*30790*/  STL.64 [R1+0x1850], R40 ;  /* 0x0018502801007387 */ /* 0x000fe80000100a00 */
[----:B------:R-:W-:Y:S04]  /*307a0*/  STL.64 [R1+0x1860], R54 ;  /* 0x0018603601007387 */ /* 0x000fe80000100a00 */
[----:B------:R-:W2:Y:S04]  /*307b0*/  LDL.LU R12, [R1+0x520] ;  /* 0x00052000010c7983 */ /* 0x000ea80000300800 */
[----:B------:R-:W2:Y:S04]  /*307c0*/  LDL.LU R13, [R1+0x524] ;  /* 0x00052400010d7983 */ /* 0x000ea80000300800 */
[----:B------:R-:W2:Y:S04]  /*307d0*/  LDL.LU R14, [R1+0x528] ;  /* 0x00052800010e7983 */ /* 0x000ea80000300800 */
[----:B------:R-:W2:Y:S01]  /*307e0*/  LDL.LU R15, [R1+0x52c] ;  /* 0x00052c00010f7983 */ /* 0x000ea20000300800 */
[----:B------:R-:W-:-:S02]  /*307f0*/  IMAD.MOV.U32 R34, RZ, RZ, R60 ;  /* 0x000000ffff227224 */ /* 0x000fc400078e003c */
[----:B----4-:R-:W-:Y:S01]  /*30800*/  IMAD.MOV.U32 R35, RZ, RZ, R45 ;  /* 0x000000ffff237224 */ /* 0x010fe200078e002d */
[----:B--2---:R2:W-:Y:S04]  /*30810*/  STL.64 [R1+0x1870], R14 ;  /* 0x0018700e01007387 */ /* 0x0045e80000100a00 */
[----:B------:R-:W-:Y:S04]  /*30820*/  STL.64 [R1+0x1868], R12 ;  /* 0x0018680c01007387 */ /* 0x000fe80000100a00 */
[----:B------:R-:W4:Y:S04]  /*30830*/  LDL.LU R60, [R1+0x18a0] ;  /* 0x0018a000013c7983 */ /* 0x000f280000300800 */
[----:B------:R-:W-:Y:S04]  /*30840*/  STL.64 [R1+0x1878], R34 ;  /* 0x0018782201007387 */ /* 0x000fe80000100a00 */
[----:B------:R-:W2:Y:S04]  /*30850*/  LDL.LU R44, [R1+0x540] ;  /* 0x00054000012c7983 */ /* 0x000ea80000300800 */
[----:B------:R-:W2:Y:S04]  /*30860*/  LDL.LU R45, [R1+0x544] ;  /* 0x00054400012d7983 */ /* 0x000ea80000300800 */
[----:B0-----:R-:W2:Y:S04]  /*30870*/  LDL.LU R46, [R1+0x548] ;  /* 0x00054800012e7983 */ /* 0x001ea80000300800 */
[----:B------:R-:W2:Y:S01]  /*30880*/  LDL.LU R47, [R1+0x54c] ;  /* 0x00054c00012f7983 */ /* 0x000ea20000300800 */
[----:B-1----:R-:W-:-:S03]  /*30890*/  IMAD.MOV.U32 R43, RZ, RZ, R3 ;  /* 0x000000ffff2b7224 */ /* 0x002fc600078e0003 */
[----:B--2---:R-:W-:Y:S04]  /*308a0*/  STL.64 [R1+0x1888], R46 ;  /* 0x0018882e01007387 */ /* 0x004fe80000100a00 */
[----:B------:R-:W-:Y:S04]  /*308b0*/  STL.64 [R1+0x1880], R44 ;  /* 0x0018802c01007387 */ /* 0x000fe80000100a00 */
[----:B------:R-:W2:Y:S04]  /*308c0*/  LDL R42, [R1+0xd8] ;  /* 0x0000d800012a7983 */ /* 0x000ea80000100800 */
[----:B------:R-:W3:Y:S01]  /*308d0*/  LDL.LU R3, [R1+0x189c] ;  /* 0x00189c0001037983 */ /* 0x000ee20000300800 */
[----:B------:R-:W-:-:S03]  /*308e0*/  IMAD.MOV.U32 R14, RZ, RZ, R56 ;  /* 0x000000ffff0e7224 */ /* 0x000fc600078e0038 */
[----:B--2---:R0:W-:Y:S04]  /*308f0*/  STL.64 [R1+0x1890], R42 ;  /* 0x0018902a01007387 */ /* 0x0041e80000100a00 */
        /* <DEDUP_REMOVED lines=8> */
[----:B------:R-:W2:Y:S01]  /*30980*/  LDL.LU R43, [R1+0x3ac] ;  /* 0x0003ac00012b7983 */ /* 0x000ea20000300800 */
[----:B---3--:R-:W-:-:S03]  /*30990*/  IMAD.MOV.U32 R47, RZ, RZ, R3 ;  /* 0x000000ffff2f7224 */ /* 0x008fc600078e0003 */
[----:B------:R-:W3:Y:S04]  /*309a0*/  LDL R3, [R1+0x13e4] ;  /* 0x0013e40001037983 */ /* 0x000ee80000100800 */
        /* <DEDUP_REMOVED lines=12> */
[----:B------:R-:W-:-:S02]  /*30a70*/  IMAD.MOV.U32 R31, RZ, RZ, R57 ;  /* 0x000000ffff1f7224 */ /* 0x000fc400078e0039 */
[----:B------:R-:W-:Y:S02]  /*30a80*/  IMAD.MOV.U32 R23, RZ, RZ, R16 ;  /* 0x000000ffff177224 */ /* 0x000fe400078e0010 */
[----:B------:R-:W-:Y:S02]  /*30a90*/  IMAD.MOV.U32 R22, RZ, RZ, R17 ;  /* 0x000000ffff167224 */ /* 0x000fe400078e0011 */
[----:B----4-:R-:W-:Y:S02]  /*30aa0*/  IMAD.MOV.U32 R30, RZ, RZ, R60 ;  /* 0x000000ffff1e7224 */ /* 0x010fe400078e003c */
[----:B--2---:R-:W-:Y:S02]  /*30ab0*/  IMAD.MOV.U32 R46, RZ, RZ, R56 ;  /* 0x000000ffff2e7224 */ /* 0x004fe400078e0038 */
[----:B------:R-:W2:Y:S04]  /*30ac0*/  LDL.LU R56, [R1+0x4f0] ;  /* 0x0004f00001387983 */ /* 0x000ea80000300800 */
[----:B------:R-:W2:Y:S04]  /*30ad0*/  LDL.LU R57, [R1+0x4f4] ;  /* 0x0004f40001397983 */ /* 0x000ea80000300800 */
[----:B------:R-:W2:Y:S04]  /*30ae0*/  LDL.LU R58, [R1+0x4f8] ;  /* 0x0004f800013a7983 */ /* 0x000ea80000300800 */
[----:B------:R-:W2:Y:S04]  /*30af0*/  LDL.LU R59, [R1+0x4fc] ;  /* 0x0004fc00013b7983 */ /* 0x000ea80000300800 */
[----:B------:R-:W4:Y:S04]  /*30b00*/  LDL.LU R16, [R1+0x4b0] ;  /* 0x0004b00001107983 */ /* 0x000f280000300800 */
[----:B------:R-:W4:Y:S04]  /*30b10*/  LDL.LU R17, [R1+0x4b4] ;  /* 0x0004b40001117983 */ /* 0x000f280000300800 */
[----:B------:R-:W4:Y:S04]  /*30b20*/  LDL.LU R18, [R1+0x4b8] ;  /* 0x0004b80001127983 */ /* 0x000f280000300800 */
        /* <DEDUP_REMOVED lines=9> */
[C---:B------:R-:W-:Y:S03]  /*30bc0*/  HMMA.16816.F32 R44, R8.reuse, R46, R40 ;  /* 0x0000002e082c723c */ /* 0x040fe60000001828 */
[----:B------:R-:W2:Y:S05]  /*30bd0*/  LDL.LU.64 R42, [R1+0x1890] ;  /* 0x00189000012a7983 */ /* 0x000eaa0000300a00 */
[----:B------:R-:W-:Y:S01]  /*30be0*/  HMMA.16816.F32 R28, R8, R30, R4 ;  /* 0x0000001e081c723c */ /* 0x000fe20000001804 */
[----:B------:R-:W-:-:S07]  /*30bf0*/  IMAD.MOV.U32 R15, RZ, RZ, R61 ;  /* 0x000000ffff0f7224 */ /* 0x000fce00078e003d */
[C---:B---3--:R-:W-:Y:S08]  /*30c00*/  HMMA.16816.F32 R20, R8.reuse, R22, R36 ;  /* 0x000000160814723c */ /* 0x048ff00000001824 */
[C---:B------:R-:W-:Y:S01]  /*30c10*/  HMMA.16816.F32 R12, R8.reuse, R14, R32 ;  /* 0x0000000e080c723c */ /* 0x040fe20000001820 */
[----:B------:R-:W0:Y:S04]  /*30c20*/  LDSM.16.MT88.4 R4, [R3+UR5+0x4800] ;  /* 0x004800050304783b */ /* 0x000e280008004200 */
[----:B------:R-:W-:Y:S04]  /*30c30*/  STL.64 [R1+0x3a0], R44 ;  /* 0x0003a02c01007387 */ /* 0x000fe80000100a00 */
[----:B------:R1:W-:Y:S04]  /*30c40*/  STL.64 [R1+0x3a8], R46 ;  /* 0x0003a82e01007387 */ /* 0x0003e80000100a00 */
[----:B-1----:R-:W3:Y:S04]  /*30c50*/  LDL.LU.64 R46, [R1+0x1888] ;  /* 0x00188800012e7983 */ /* 0x002ee80000300a00 */
[----:B------:R-:W3:Y:S04]  /*30c60*/  LDL.LU.64 R44, [R1+0x1880] ;  /* 0x00188000012c7983 */ /* 0x000ee80000300a00 */
[----:B------:R1:W-:Y:S04]  /*30c70*/  STL.64 [R1+0x390], R28 ;  /* 0x0003901c01007387 */ /* 0x0003e80000100a00 */
[----:B------:R0:W-:Y:S04]  /*30c80*/  STL.64 [R1+0x398], R30 ;  /* 0x0003981e01007387 */ /* 0x0001e80000100a00 */
[----:B-1----:R-:W3:Y:S04]  /*30c90*/  LDL.LU R28, [R1+0x460] ;  /* 0x00046000011c7983 */ /* 0x002ee80000300800 */
[----:B------:R-:W3:Y:S04]  /*30ca0*/  LDL.LU R29, [R1+0x464] ;  /* 0x00046400011d7983 */ /* 0x000ee80000300800 */
[----:B0-----:R-:W3:Y:S04]  /*30cb0*/  LDL.LU R30, [R1+0x468] ;  /* 0x00046800011e7983 */ /* 0x001ee80000300800 */
[----:B------:R-:W3:Y:S04]  /*30cc0*/  LDL.LU R31, [R1+0x46c] ;  /* 0x00046c00011f7983 */ /* 0x000ee80000300800 */
[----:B------:R-:W3:Y:S04]  /*30cd0*/  LDL.LU.64 R34, [R1+0x1878] ;  /* 0x0018780001227983 */ /* 0x000ee80000300a00 */
[----:B------:R-:W-:Y:S04]  /*30ce0*/  STL.64 [R1+0x560], R12 ;  /* 0x0005600c01007387 */ /* 0x000fe80000100a00 */
[----:B------:R0:W-:Y:S04]  /*30cf0*/  STL.64 [R1+0x568], R14 ;  /* 0x0005680e01007387 */ /* 0x0001e80000100a00 */
[----:B0-----:R-:W4:Y:S04]  /*30d00*/  LDL.LU.64 R14, [R1+0x1870] ;  /* 0x00187000010e7983 */ /* 0x001f280000300a00 */
[----:B------:R-:W4:Y:S01]  /*30d10*/  LDL.LU.64 R12, [R1+0x1868] ;  /* 0x00186800010c7983 */ /* 0x000f220000300a00 */
[----:B--2---:R-:W-:Y:S03]  /*30d20*/  HMMA.16816.F32 R40, R8, R42, R52 ;  /* 0x0000002a0828723c */ /* 0x004fe60000001834 */
[----:B------:R-:W4:-:S15]  /*30d30*/  LDL.LU.64 R54, [R1+0x1860] ;  /* 0x0018600001367983 */ /* 0x000f1e0000300a00 */
[----:B------:R-:W-:Y:S01]  /*30d40*/  NOP ;  /* 0x0000000000007918 */ /* 0x000fe20000000000 */
[----:B------:R-:W-:Y:S04]  /*30d50*/  STL.64 [R1+0x550], R40 ;  /* 0x0005502801007387 */ /* 0x000fe80000100a00 */
[----:B------:R0:W-:Y:S04]  /*30d60*/  STL.64 [R1+0x558], R42 ;  /* 0x0005582a01007387 */ /* 0x0001e80000100a00 */
[----:B0-----:R-:W2:Y:S04]  /*30d70*/  LDL.LU.64 R42, [R1+0x1858] ;  /* 0x00185800012a7983 */ /* 0x001ea80000300a00 */
[----:B------:R-:W2:Y:S01]  /*30d80*/  LDL.LU.64 R40, [R1+0x1850] ;  /* 0x0018500001287983 */ /* 0x000ea20000300a00 */
[----:B---3--:R-:W-:Y:S03]  /*30d90*/  HMMA.16816.F32 R32, R8, R34, R44 ;  /* 0x000000220820723c */ /* 0x008fe6000000182c */
[----:B------:R-:W2:-:S15]  /*30da0*/  LDL.LU.64 R46, [R1+0x1848] ;  /* 0x00184800012e7983 */ /* 0x000e9e0000300a00 */
[----:B------:R-:W-:Y:S01]  /*30db0*/  NOP ;  /* 0x0000000000007918 */ /* 0x000fe20000000000 */
[----:B------:R0:W-:Y:S04]  /*30dc0*/  STL.64 [R1+0x540], R32 ;  /* 0x0005402001007387 */ /* 0x0001e80000100a00 */
[----:B------:R1:W-:Y:S04]  /*30dd0*/  STL.64 [R1+0x548], R34 ;  /* 0x0005482201007387 */ /* 0x0003e80000100a00 */
[----:B0-----:R-:W3:Y:S04]  /*30de0*/  LDL.LU R32, [R1+0x450] ;  /* 0x0004500001207983 */ /* 0x001ee80000300800 */
[----:B------:R-:W3:Y:S04]  /*30df0*/  LDL.LU R33, [R1+0x454] ;  /* 0x0004540001217983 */ /* 0x000ee80000300800 */
[----:B-1----:R-:W3:Y:S04]  /*30e00*/  LDL.LU R34, [R1+0x458] ;  /* 0x0004580001227983 */ /* 0x002ee80000300800 */
[----:B------:R-:W3:Y:S04]  /*30e10*/  LDL.LU R35, [R1+0x45c] ;  /* 0x00045c0001237983 */ /* 0x000ee80000300800 */
[----:B------:R-:W3:Y:S04]  /*30e20*/  LDL.LU.64 R38, [R1+0x1840] ;  /* 0x0018400001267983 */ /* 0x000ee80000300a00 */
[----:B------:R-:W3:Y:S04]  /*30e30*/  LDL.LU.64 R36, [R1+0x1838] ;  /* 0x0018380001247983 */ /* 0x000ee80000300a00 */
[----:B------:R-:W-:Y:S04]  /*30e40*/  STL.64 [R1+0x530], R20 ;  /* 0x0005301401007387 */ /* 0x000fe80000100a00 */
[----:B------:R0:W-:Y:S04]  /*30e50*/  STL.64 [R1+0x538], R22 ;  /* 0x0005381601007387 */ /* 0x0001e80000100a00 */
[----:B0-----:R-:W3:Y:S01]  /*30e60*/  LDL.LU.64 R22, [R1+0x1830] ;  /* 0x0018300001167983 */ /* 0x001ee20000300a00 */
[----:B----4-:R-:W-:Y:S03]  /*30e70*/  HMMA.16816.F32 R52, R8, R54, R12 ;  /* 0x000000360834723c */ /* 0x010fe6000000180c */
[----:B------:R-:W4:-:S15]  /*30e80*/  LDL.LU.64 R14, [R1+0x1828] ;  /* 0x00182800010e7983 */ /* 0x000f1e0000300a00 */
[----:B------:R-:W-:Y:S01]  /*30e90*/  NOP ;  /* 0x0000000000007918 */ /* 0x000fe20000000000 */
[----:B------:R-:W-:Y:S04]  /*30ea0*/  STL.64 [R1+0x520], R52 ;  /* 0x0005203401007387 */ /* 0x000fe80000100a00 */
[----:B------:R0:W-:Y:S04]  /*30eb0*/  STL.64 [R1+0x528], R54 ;  /* 0x0005283601007387 */ /* 0x0001e80000100a00 */
[----:B0-----:R-:W4:Y:S04]  /*30ec0*/  LDL.LU.64 R54, [R1+0x1820] ;  /* 0x0018200001367983 */ /* 0x001f280000300a00 */
[----:B------:R-:W4:Y:S01]  /*30ed0*/  LDL.LU.64 R52, [R1+0x1818] ;  /* 0x0018180001347983 */ /* 0x000f220000300a00 */
[----:B--2---:R-:W-:Y:S03]  /*30ee0*/  HMMA.16816.F32 R44, R8, R46, R40 ;  /* 0x0000002e082c723c */ /* 0x004fe60000001828 */
[----:B------:R-:W2:Y:S04]  /*30ef0*/  LDL.LU.64 R42, [R1+0x1810] ;  /* 0x00181000012a7983 */ /* 0x000ea80000300a00 */
[----:B------:R-:W2:-:S12]  /*30f00*/  LDL.LU.64 R40, [R1+0x1808] ;  /* 0x0018080001287983 */ /* 0x000e980000300a00 */
[----:B------:R-:W-:Y:S04]  /*30f10*/  STL.64 [R1+0x510], R44 ;  /* 0x0005102c01007387 */ /* 0x000fe80000100a00 */
[----:B------:R0:W-:Y:S04]  /*30f20*/  STL.64 [R1+0x518], R46 ;  /* 0x0005182e01007387 */ /* 0x0001e80000100a00 */
[----:B0-----:R-:W2:Y:S01]  /*30f30*/  LDL.LU.64 R46, [R1+0x1800] ;  /* 0x00180000012e7983 */ /* 0x001ea20000300a00 */
[----:B---3--:R-:W-:Y:S03]  /*30f40*/  HMMA.16816.F32 R20, R8, R22, R36 ;  /* 0x000000160814723c */ /* 0x008fe60000001824 */
[----:B------:R-:W3:Y:S04]  /*30f50*/  LDL.LU.64 R38, [R1+0x17f8] ;  /* 0x0017f80001267983 */ /* 0x000ee80000300a00 */
[----:B------:R-:W3:-:S12]  /*30f60*/  LDL.LU.64 R36, [R1+0x17f0] ;  /* 0x0017f00001247983 */ /* 0x000ed80000300a00 */
        /* <DEDUP_REMOVED lines=8> */
[----:B0-----:R-:W4:Y:S01]  /*30ff0*/  LDL.LU.64 R14, [R1+0x17d8] ;  /* 0x0017d800010e7983 */ /* 0x001f220000300a00 */
[C---:B--2---:R-:W-:Y:S08]  /*31000*/  HMMA.16816.F32 R44, R8.reuse, R46, R40 ;  /* 0x0000002e082c723c */ /* 0x044ff00000001828 */
[C---:B---3--:R-:W-:Y:S08]  /*31010*/  HMMA.16816.F32 R20, R8.reuse, R22, R36 ;  /* 0x000000160814723c */ /* 0x048ff00000001824 */
[----:B----4-:R-:W-:-:S15]  /*31020*/  HMMA.16816.F32 R52, R8, R14, R52 ;  /* 0x0000000e0834723c */ /* 0x010fde0000001834 */
[----:B------:R-:W-:-:S04]  /*31030*/  NOP ;  /* 0x0000000000007918 */ /* 0x000fc80000000000 */
[----:B------:R-:W-:Y:S04]  /*31040*/  STL.64 [R1+0x4e0], R52 ;  /* 0x0004e03401007387 */ /* 0x000fe80000100a00 */
[----:B------:R0:W-:Y:S04]  /*31050*/  STL.64 [R1+0x4e8], R54 ;  /* 0x0004e83601007387 */ /* 0x0001e80000100a00 */
[----:B0-----:R-:W2:Y:S04]  /*31060*/  LDL.LU.64 R54, [R1+0x17d0] ;  /* 0x0017d00001367983 */ /* 0x001ea80000300a00 */
[----:B------:R-:W2:Y:S04]  /*31070*/  LDL.LU.64 R52, [R1+0x17c8] ;  /* 0x0017c80001347983 */ /* 0x000ea80000300a00 */
[----:B------:R-:W2:Y:S04]  /*31080*/  LDL.LU.64 R42, [R1+0x17c0] ;  /* 0x0017c000012a7983 */ /* 0x000ea80000300a00 */
[----:B------:R-:W-:Y:S04]  /*31090*/  STL.64 [R1+0x4d0], R44 ;  /* 0x0004d02c01007387 */ /* 0x000fe80000100a00 */
[----:B------:R0:W-:Y:S04]  /*310a0*/  STL.64 [R1+0x4d8], R46 ;  /* 0x0004d82e01007387 */ /* 0x0001e80000100a00 */
[----:B0-----:R-:W3:Y:S04]  /*310b0*/  LDL.LU.64 R46, [R1+0x17b8] ;  /* 0x0017b800012e7983 */ /* 0x001ee80000300a00 */
[----:B------:R-:W4:Y:S04]  /*310c0*/  LDL.LU.64 R38, [R1+0x17b0] ;  /* 0x0017b00001267983 */ /* 0x000f280000300a00 */
[----:B------:R-:W4:Y:S04]  /*310d0*/  LDL.LU.64 R36, [R1+0x17a8] ;  /* 0x0017a80001247983 */ /* 0x000f280000300a00 */
[----:B------:R-:W-:Y:S04]  /*310e0*/  STL.64 [R1+0x4c0], R20 ;  /* 0x0004c01401007387 */ /* 0x000fe80000100a00 */
[----:B------:R0:W-:Y:S04]  /*310f0*/  STL.64 [R1+0x4c8], R22 ;  /* 0x0004c81601007387 */ /* 0x0001e80000100a00 */
[----:B0-----:R-:W4:Y:S01]  /*31100*/  LDL.LU.64 R22, [R1+0x17a0] ;  /* 0x0017a00001167983 */ /* 0x001f220000300a00 */
[----:B------:R-:W-:Y:S03]  /*31110*/  HMMA.16816.F32 R56, R8, R58, R16 ;  /* 0x0000003a0838723c */ /* 0x000fe60000001810 */
[----:B------:R-:W4:-:S15]  /*31120*/  LDL.LU.64 R18, [R1+0x1798] ;  /* 0x0017980001127983 */ /* 0x000f1e0000300a00 */
[----:B------:R-:W-:Y:S01]  /*31130*/  NOP ;  /* 0x0000000000007918 */ /* 0x000fe20000000000 */
[----:B------:R-:W-:Y:S04]  /*31140*/  STL.64 [R1+0x4b0], R56 ;  /* 0x0004b03801007387 */ /* 0x000fe80000100a00 */
[----:B------:R0:W-:Y:S04]  /*31150*/  STL.64 [R1+0x4b8], R58 ;  /* 0x0004b83a01007387 */ /* 0x0001e80000100a00 */
[----:B0-----:R-:W4:Y:S01]  /*31160*/  LDL.LU.64 R58, [R1+0x1790] ;  /* 0x00179000013a7983 */ /* 0x001f220000300a00 */
[C---:B--2---:R-:W-:Y:S03]  /*31170*/  HMMA.16816.F32 R40, R8.reuse, R42, R52 ;  /* 0x0000002a0828723c */ /* 0x044fe60000001834 */
[----:B------:R-:W2:Y:S04]  /*31180*/  LDL.LU.64 R54, [R1+0x1788] ;  /* 0x0017880001367983 */ /* 0x000ea80000300a00 */
[----:B------:R-:W2:Y:S01]  /*31190*/  LDL.LU.64 R52, [R1+0x1780] ;  /* 0x0017800001347983 */ /* 0x000ea20000300a00 */
[C---:B---3--:R-:W-:Y:S11]  /*311a0*/  HMMA.16816.F32 R44, R8.reuse, R46, R48 ;  /* 0x0000002e082c723c */ /* 0x048ff60000001830 */
[----:B------:R0:W-:Y:S04]  /*311b0*/  STL.64 [R1+0x4a0], R40 ;  /* 0x0004a02801007387 */ /* 0x0001e80000100a00 */
[----:B------:R1:W-:Y:S01]  /*311c0*/  STL.64 [R1+0x4a8], R42 ;  /* 0x0004a82a01007387 */ /* 0x0003e20000100a00 */
[C---:B----4-:R-:W-:Y:S03]  /*311d0*/  HMMA.16816.F32 R20, R8.reuse, R22, R36 ;  /* 0x000000160814723c */ /* 0x050fe60000001824 */
[----:B0-----:R-:W3:Y:S04]  /*311e0*/  LDL.LU R40, [R1+0x430] ;  /* 0x0004300001287983 */ /* 0x001ee80000300800 */
[----:B------:R-:W3:Y:S04]  /*311f0*/  LDL.LU R41, [R1+0x434] ;  /* 0x0004340001297983 */ /* 0x000ee80000300800 */
[----:B-1----:R-:W3:Y:S04]  /*31200*/  LDL.LU R42, [R1+0x438] ;  /* 0x00043800012a7983 */ /* 0x002ee80000300800 */
[----:B------:R-:W3:Y:S04]  /*31210*/  LDL.LU R43, [R1+0x43c] ;  /* 0x00043c00012b7983 */ /* 0x000ee80000300800 */
[----:B------:R-:W4:Y:S04]  /*31220*/  LDL.LU.64 R50, [R1+0x1778] ;  /* 0x0017780001327983 */ /* 0x000f280000300a00 */
[----:B------:R-:W2:Y:S04]  /*31230*/  LDL.LU.64 R48, [R1+0x1770] ;  /* 0x0017700001307983 */ /* 0x000ea80000300a00 */
[----:B------:R-:W-:Y:S04]  /*31240*/  STL.64 [R1+0x490], R44 ;  /* 0x0004902c01007387 */ /* 0x000fe80000100a00 */
[----:B------:R0:W-:Y:S04]  /*31250*/  STL.64 [R1+0x498], R46 ;  /* 0x0004982e01007387 */ /* 0x0001e80000100a00 */
[----:B0-----:R-:W2:Y:S04]  /*31260*/  LDL.LU.64 R46, [R1+0x1768] ;  /* 0x00176800012e7983 */ /* 0x001ea80000300a00 */
[----:B------:R-:W2:Y:S04]  /*31270*/  LDL.LU R44, [R1+0x1760] ;  /* 0x00176000012c7983 */ /* 0x000ea80000300800 */
[----:B------:R-:W3:Y:S04]  /*31280*/  LDL.LU.64 R38, [R1+0x1758] ;  /* 0x0017580001267983 */ /* 0x000ee80000300a00 */
[----:B------:R-:W2:Y:S04]  /*31290*/  LDL.LU.64 R36, [R1+0x1750] ;  /* 0x0017500001247983 */ /* 0x000ea80000300a00 */
[----:B------:R-:W-:Y:S04]  /*312a0*/  STL.64 [R1+0x480], R20 ;  /* 0x0004801401007387 */ /* 0x000fe80000100a00 */
[----:B------:R0:W-:Y:S04]  /*312b0*/  STL.64 [R1+0x488], R22 ;  /* 0x0004881601007387 */ /* 0x0001e80000100a00 */
[----:B0-----:R-:W2:Y:S04]  /*312c0*/  LDL.LU.64 R22, [R1+0x1748] ;  /* 0x0017480001167983 */ /* 0x001ea80000300a00 */
[----:B------:R-:W3:Y:S01]  /*312d0*/  LDL.LU.64 R20, [R1+0x1740] ;  /* 0x0017400001147983 */ /* 0x000ee20000300a00 */
[----:B--2---:R-:W-:-:S15]  /*312e0*/  HMMA.16816.F32 R24, R8, R22, R24 ;  /* 0x000000160818723c */ /* 0x004fde0000001818 */
[----:B------:R-:W-:-:S04]  /*312f0*/  NOP ;  /* 0x0000000000007918 */ /* 0x000fc80000000000 */
[----:B------:R-:W-:Y:S04]  /*31300*/  STL.64 [R1+0x470], R24 ;  /* 0x0004701801007387 */ /* 0x000fe80000100a00 */
[----:B------:R0:W-:Y:S04]  /*31310*/  STL.64 [R1+0x478], R26 ;  /* 0x0004781a01007387 */ /* 0x0001e80000100a00 */
[----:B0-----:R-:W2:Y:S04]  /*31320*/  LDL.LU.64 R26, [R1+0x1738] ;  /* 0x00173800011a7983 */ /* 0x001ea80000300a00 */
[----:B------:R-:W4:Y:S04]  /*31330*/  LDL.LU.64 R24, [R1+0x1730] ;  /* 0x0017300001187983 */ /* 0x000f280000300a00 */
[----:B------:R-:W-:Y:S04]  /*31340*/  STL.64 [R1+0x1678], R22 ;  /* 0x0016781601007387 */ /* 0x000fe80000100a00 */
[----:B---3--:R0:W-:Y:S04]  /*31350*/  STL.64 [R1+0x1670], R20 ;  /* 0x0016701401007387 */ /* 0x0081e80000100a00 */
        /* <DEDUP_REMOVED lines=11> */
[----:B----4-:R0:W-:Y:S04]  /*31410*/  STL.64 [R1+0x1680], R24 ;  /* 0x0016801801007387 */ /* 0x0101e80000100a00 */
[----:B0-----:R-:W4:Y:S04]  /*31420*/  LDL.LU R24, [R1+0x400] ;  /* 0x0004000001187983 */ /* 0x001f280000300800 */
[----:B------:R-:W4:Y:S04]  /*31430*/  LDL.LU R25, [R1+0x404] ;  /* 0x0004040001197983 */ /* 0x000f280000300800 */
[----:B------:R-:W4:Y:S04]  /*31440*/  LDL.LU R26, [R1+0x408] ;  /* 0x00040800011a7983 */ /* 0x000f280000300800 */
[----:B------:R-:W4:Y:S01]  /*31450*/  LDL.LU R27, [R1+0x40c] ;  /* 0x00040c00011b7983 */ /* 0x000f220000300800 */
[----:B--2---:R-:W-:-:S15]  /*31460*/  HMMA.16816.F32 R32, R8, R30, R32 ;  /* 0x0000001e0820723c */ /* 0x004fde0000001820 */
[----:B------:R-:W-:-:S04]  /*31470*/  NOP ;  /* 0x0000000000007918 */ /* 0x000fc80000000000 */
[----:B------:R-:W-:Y:S04]  /*31480*/  STL.64 [R1+0x450], R32 ;  /* 0x0004502001007387 */ /* 0x000fe80000100a00 */
[----:B------:R0:W-:Y:S04]  /*31490*/  STL.64 [R1+0x458], R34 ;  /* 0x0004582201007387 */ /* 0x0001e80000100a00 */
[----:B0-----:R-:W2:Y:S04]  /*314a0*/  LDL.LU.64 R34, [R1+0x1718] ;  /* 0x0017180001227983 */ /* 0x001ea80000300a00 */
[----:B------:R-:W4:Y:S01]  /*314b0*/  LDL.LU.64 R32, [R1+0x1710] ;  /* 0x0017100001207983 */ /* 0x000f220000300a00 */
[C---:B------:R-:W-:Y:S03]  /*314c0*/  HMMA.16816.F32 R40, R8.reuse, R38, R40 ;  /* 0x000000260828723c */ /* 0x040fe60000001828 */
        /* <DEDUP_REMOVED lines=8> */
[----:B------:R0:W-:Y:S04]  /*31550*/  STL.64 [R1+0x440], R20 ;  /* 0x0004401401007387 */ /* 0x0001e80000100a00 */
[----:B------:R1:W-:Y:S04]  /*31560*/  STL.64 [R1+0x448], R22 ;  /* 0x0004481601007387 */ /* 0x0003e80000100a00 */
[----:B0-----:R-:W2:Y:S04]  /*31570*/  LDL.LU R20, [R1+0x930] ;  /* 0x0009300001147983 */ /* 0x001ea80000300800 */
[----:B------:R-:W2:Y:S04]  /*31580*/  LDL.LU R21, [R1+0x934] ;  /* 0x0009340001157983 */ /* 0x000ea80000300800 */
[----:B-1----:R-:W2:Y:S04]  /*31590*/  LDL.LU R22, [R1+0x938] ;  /* 0x0009380001167983 */ /* 0x002ea80000300800 */
[----:B------:R-:W2:Y:S04]  /*315a0*/  LDL.LU R23, [R1+0x93c] ;  /* 0x00093c0001177983 */ /* 0x000ea80000300800 */
[----:B------:R-:W-:Y:S04]  /*315b0*/  STL.64 [R1+0x16a8], R34 ;  /* 0x0016a82201007387 */ /* 0x000fe80000100a00 */
[----:B----4-:R0:W-:Y:S04]  /*315c0*/  STL.64 [R1+0x16a0], R32 ;  /* 0x0016a02001007387 */ /* 0x0101e80000100a00 */
[----:B0-----:R-:W4:Y:S04]  /*315d0*/  LDL.LU R32, [R1+0x420] ;  /* 0x0004200001207983 */ /* 0x001f280000300800 */
[----:B------:R-:W4:Y:S04]  /*315e0*/  LDL.LU R33, [R1+0x424] ;  /* 0x0004240001217983 */ /* 0x000f280000300800 */
[----:B------:R-:W4:Y:S04]  /*315f0*/  LDL.LU R34, [R1+0x428] ;  /* 0x0004280001227983 */ /* 0x000f280000300800 */
[----:B------:R-:W4:Y:S04]  /*31600*/  LDL.LU R35, [R1+0x42c] ;  /* 0x00042c0001237983 */ /* 0x000f280000300800 */
[----:B------:R-:W-:Y:S04]  /*31610*/  STL.64 [R1+0x430], R40 ;  /* 0x0004302801007387 */ /* 0x000fe80000100a00 */
[----:B------:R0:W-:Y:S04]  /*31620*/  STL.64 [R1+0x438], R42 ;  /* 0x0004382a01007387 */ /* 0x0001e80000100a00 */
[----:B0-----:R-:W4:Y:S01]  /*31630*/  LDL.LU.64 R42, [R1+0x1708] ;  /* 0x00170800012a7983 */ /* 0x001f220000300a00 */
[C---:B---3--:R-:W-:Y:S03]  /*31640*/  HMMA.16816.F32 R28, R8.reuse, R46, R28 ;  /* 0x0000002e081c723c */ /* 0x048fe6000000181c */
[----:B------:R-:W-:Y:S04]  /*31650*/  STL.64 [R1+0x16b8], R38 ;  /* 0x0016b82601007387 */ /* 0x000fe80000100a00 */
[----:B------:R-:W-:Y:S01]  /*31660*/  STL.64 [R1+0x16b0], R36 ;  /* 0x0016b02401007387 */ /* 0x000fe20000100a00 */
[----:B----4-:R-:W-:Y:S03]  /*31670*/  HMMA.16816.F32 R32, R8, R42, R32 ;  /* 0x0000002a0820723c */ /* 0x010fe60000001820 */
[----:B------:R0:W-:Y:S04]  /*31680*/  STL.64 [R1+0x16f0], R42 ;  /* 0x0016f02a01007387 */ /* 0x0001e80000100a00 */
[----:B------:R-:W3:-:S12]  /*31690*/  LDL.LU R40, [R1+0x380] ;  /* 0x0003800001287983 */ /* 0x000ed80000300800 */
[----:B------:R-:W-:Y:S04]  /*316a0*/  STL.64 [R1+0x420], R32 ;  /* 0x0004202001007387 */ /* 0x000fe80000100a00 */
[----:B------:R-:W-:Y:S04]  /*316b0*/  STL.64 [R1+0x428], R34 ;  /* 0x0004282201007387 */ /* 0x000fe80000100a00 */
[----:B------:R-:W3:Y:S04]  /*316c0*/  LDL.LU R41, [R1+0x384] ;  /* 0x0003840001297983 */ /* 0x000ee80000300800 */
[----:B0-----:R-:W3:Y:S04]  /*316d0*/  LDL.LU R42, [R1+0x388] ;  /* 0x00038800012a7983 */ /* 0x001ee80000300800 */
[----:B------:R-:W3:Y:S04]  /*316e0*/  LDL.LU R43, [R1+0x38c] ;  /* 0x00038c00012b7983 */ /* 0x000ee80000300800 */
[----:B------:R-:W-:Y:S04]  /*316f0*/  STL.64 [R1+0x1700], R46 ;  /* 0x0017002e01007387 */ /* 0x000fe80000100a00 */
[----:B------:R0:W-:Y:S04]  /*31700*/  STL [R1+0x16f8], R44 ;  /* 0x0016f82c01007387 */ /* 0x0001e80000100800 */
[----:B------:R1:W-:Y:S04]  /*31710*/  STL.64 [R1+0x410], R28 ;  /* 0x0004101c01007387 */ /* 0x0003e80000100a00 */
[----:B------:R4:W-:Y:S04]  /*31720*/  STL.64 [R1+0x418], R30 ;  /* 0x0004181e01007387 */ /* 0x0009e80000100a00 */
[----:B0-----:R-:W3:Y:S04]  /*31730*/  LDL.LU R44, [R1+0x3f0] ;  /* 0x0003f000012c7983 */ /* 0x001ee80000300800 */
[----:B------:R-:W3:Y:S04]  /*31740*/  LDL.LU R45, [R1+0x3f4] ;  /* 0x0003f400012d7983 */ /* 0x000ee80000300800 */
[----:B------:R-:W3:Y:S04]  /*31750*/  LDL.LU R46, [R1+0x3f8] ;  /* 0x0003f800012e7983 */ /* 0x000ee80000300800 */
[----:B------:R-:W3:Y:S01]  /*31760*/  LDL.LU R47, [R1+0x3fc] ;  /* 0x0003fc00012f7983 */ /* 0x000ee20000300800 */
[----:B------:R-:W-:Y:S03]  /*31770*/  HMMA.16816.F32 R24, R8, R50, R24 ;  /* 0x000000320818723c */ /* 0x000fe60000001818 */
[----:B-1----:R-:W3:Y:S05]  /*31780*/  LDL.LU R28, [R1+0x5c0] ;  /* 0x0005c000011c7983 */ /* 0x002eea0000300800 */
[----:B--2---:R-:W-:Y:S11]  /*31790*/  HMMA.16816.F32 R16, R4, R18, R20 ;  /* 0x000000120410723c */ /* 0x004ff60000001814 */
[----:B------:R-:W-:Y:S04]  /*317a0*/  STL.64 [R1+0x400], R24 ;  /* 0x0004001801007387 */ /* 0x000fe80000100a00 */
[----:B------:R0:W-:Y:S04]  /*317b0*/  STL.64 [R1+0x408], R26 ;  /* 0x0004081a01007387 */ /* 0x0001e80000100a00 */
[----:B------:R-:W2:Y:S04]  /*317c0*/  LDL.LU R29, [R1+0x5c4] ;  /* 0x0005c400011d7983 */ /* 0x000ea80000300800 */
[----:B----4-:R-:W2:Y:S04]  /*317d0*/  LDL.LU R30, [R1+0x5c8] ;  /* 0x0005c800011e7983 */ /* 0x010ea80000300800 */
[----:B------:R-:W2:Y:S04]  /*317e0*/  LDL.LU R31, [R1+0x5cc] ;  /* 0x0005cc00011f7983 */ /* 0x000ea80000300800 */
[----:B------:R-:W4:Y:S04]  /*317f0*/  LDL.LU R36, [R1+0x900] ;  /* 0x0009000001247983 */ /* 0x000f280000300800 */
[----:B------:R-:W4:Y:S04]  /*31800*/  LDL.LU R37, [R1+0x904] ;  /* 0x0009040001257983 */ /* 0x000f280000300800 */
[----:B------:R-:W4:Y:S04]  /*31810*/  LDL.LU R38, [R1+0x908] ;  /* 0x0009080001267983 */ /* 0x000f280000300800 */
[----:B------:R-:W4:Y:S04]  /*31820*/  LDL.LU R39, [R1+0x90c] ;  /* 0x00090c0001277983 */ /* 0x000f280000300800 */
[----:B0-----:R-:W2:Y:S04]  /*31830*/  LDL.LU.64 R26, [R1+0x138] ;  /* 0x00013800011a7983 */ /* 0x001ea80000300a00 */
[----:B------:R-:W-:Y:S04]  /*31840*/  STL.64 [R1+0x1650], R50 ;  /* 0x0016503201007387 */ /* 0x000fe80000100a00 */
[----:B------:R-:W-:Y:S04]  /*31850*/  STL.64 [R1+0x1648], R48 ;  /* 0x0016483001007387 */ /* 0x000fe80000100a00 */
[----:B------:R-:W-:Y:S04]  /*31860*/  STL.64 [R1+0x1640], R54 ;  /* 0x0016403601007387 */ /* 0x000fe80000100a00 */
[----:B------:R-:W-:Y:S01]  /*31870*/  STL.64 [R1+0x1638], R52 ;  /* 0x0016383401007387 */ /* 0x000fe20000100a00 */
[C---:B---3--:R-:W-:Y:S08]  /*31880*/  HMMA.16816.F32 R44, R8.reuse, R54, R44 ;  /* 0x00000036082c723c */ /* 0x048ff0000000182c */
[----:B------:R-:W-:Y:S11]  /*31890*/  HMMA.16816.F32 R8, R8, R58, R40 ;  /* 0x0000003a0808723c */ /* 0x000ff60000001828 */
[----:B------:R0:W-:Y:S04]  /*318a0*/  STL.64 [R1+0x3f0], R44 ;  /* 0x0003f02c01007387 */ /* 0x0001e80000100a00 */
[----:B------:R1:W-:Y:S04]  /*318b0*/  STL.64 [R1+0x3f8], R46 ;  /* 0x0003f82e01007387 */ /* 0x0003e80000100a00 */
[----:B------:R-:W-:Y:S04]  /*318c0*/  STL [R1+0x1634], R58 ;  /* 0x0016343a01007387 */ /* 0x000fe80000100800 */
[----:B------:R-:W-:Y:S04]  /*318d0*/  STL [R1+0x1630], R59 ;  /* 0x0016303b01007387 */ /* 0x000fe80000100800 */
[----:B------:R3:W-:Y:S04]  /*318e0*/  STL.64 [R1+0x380], R8 ;  /* 0x0003800801007387 */ /* 0x0007e80000100a00 */
[----:B------:R0:W-:Y:S04]  /*318f0*/  STL.64 [R1+0x388], R10 ;  /* 0x0003880a01007387 */ /* 0x0001e80000100a00 */
[----:B------:R1:W-:Y:S04]  /*31900*/  STL.64 [R1+0x190], R16 ;  /* 0x0001901001007387 */ /* 0x0003e80000100a00 */
[----:B------:R1:W-:Y:S04]  /*31910*/  STL.64 [R1+0x198], R18 ;  /* 0x0001981201007387 */ /* 0x0003e80000100a00 */
[----:B0-----:R-:W3:Y:S04]  /*31920*/  LDL.LU R44, [R1+0x5b0] ;  /* 0x0005b000012c7983 */ /* 0x001ee80000300800 */
[----:B------:R-:W3:Y:S04]  /*31930*/  LDL.LU R45, [R1+0x5b4] ;  /* 0x0005b400012d7983 */ /* 0x000ee80000300800 */
[----:B-1----:R-:W3:Y:S04]  /*31940*/  LDL.LU R46, [R1+0x5b8] ;  /* 0x0005b800012e7983 */ /* 0x002ee80000300800 */
[----:B------:R-:W3:Y:S04]  /*31950*/  LDL.LU R47, [R1+0x5bc] ;  /* 0x0005bc00012f7983 */ /* 0x000ee80000300800 */
[----:B------:R-:W3:Y:S01]  /*31960*/  LDL.LU.64 R42, [R1+0x128] ;  /* 0x00012800012a7983 */ /* 0x000ee20000300a00 */
[----:B------:R-:W-:-:S02]  /*31970*/  IMAD.MOV.U32 R34, RZ, RZ, R2 ;  /* 0x000000ffff227224 */ /* 0x000fc400078e0002 */
[----:B------:R-:W-:Y:S01]  /*31980*/  IMAD.MOV.U32 R35, RZ, RZ, R0 ;  /* 0x000000ffff237224 */ /* 0x000fe200078e0000 */
[C---:B--2---:R-:W-:Y:S08]  /*31990*/  HMMA.16816.F32 R28, R4.reuse, R26, R28 ;  /* 0x0000001a041c723c */ /* 0x044ff0000000181c */
[----:B----4-:R-:W-:Y:S01]  /*319a0*/  HMMA.16816.F32 R32, R4, R34, R36 ;  /* 0x000000220420723c */ /* 0x010fe20000001824 */
[----:B------:R-:W2:Y:S04]  /*319b0*/  LDL.LU R52, [R1+0x5a0] ;  /* 0x0005a00001347983 */ /* 0x000ea80000300800 */
[----:B------:R-:W2:Y:S04]  /*319c0*/  LDL.LU R53, [R1+0x5a4] ;  /* 0x0005a40001357983 */ /* 0x000ea80000300800 */
[----:B------:R-:W2:Y:S04]  /*319d0*/  LDL.LU R54, [R1+0x5a8] ;  /* 0x0005a80001367983 */ /* 0x000ea80000300800 */
[----:B------:R-:W2:Y:S04]  /*319e0*/  LDL.LU R55, [R1+0x5ac] ;  /* 0x0005ac0001377983 */ /* 0x000ea80000300800 */
[----:B---3--:R-:W3:Y:S04]  /*319f0*/  LDL.LU R8, [R1+0x590] ;  /* 0x0005900001087983 */ /* 0x008ee80000300800 */
[----:B------:R-:W3:Y:S04]  /*31a00*/  LDL.LU R9, [R1+0x594] ;  /* 0x0005940001097983 */ /* 0x000ee80000300800 */
[----:B------:R-:W3:Y:S04]  /*31a10*/  LDL.LU R10, [R1+0x598] ;  /* 0x00059800010a7983 */ /* 0x000ee80000300800 */
[----:B------:R-:W3:Y:S01]  /*31a20*/  LDL.LU R11, [R1+0x59c] ;  /* 0x00059c00010b7983 */ /* 0x000ee20000300800 */
[----:B------:R-:W-:-:S03]  /*31a30*/  IMAD.MOV.U32 R56, RZ, RZ, R16 ;  /* 0x000000ffff387224 */ /* 0x000fc600078e0010 */
[----:B------:R-:W3:Y:S04]  /*31a40*/  LDL.LU.64 R50, [R1+0x108] ;  /* 0x0001080001327983 */ /* 0x000ee80000300a00 */
[----:B------:R-:W4:Y:S01]  /*31a50*/  LDL.LU R16, [R1+0x580] ;  /* 0x0005800001107983 */ /* 0x000f220000300800 */
[----:B------:R-:W-:-:S03]  /*31a60*/  IMAD.MOV.U32 R57, RZ, RZ, R18 ;  /* 0x000000ffff397224 */ /* 0x000fc600078e0012 */
[----:B------:R-:W4:Y:S04]  /*31a70*/  LDL.LU R17, [R1+0x584] ;  /* 0x0005840001117983 */ /* 0x000f280000300800 */
[----:B------:R-:W4:Y:S04]  /*31a80*/  LDL.LU R18, [R1+0x588] ;  /* 0x0005880001127983 */ /* 0x000f280000300800 */
[----:B------:R-:W4:Y:S04]  /*31a90*/  LDL.LU R19, [R1+0x58c] ;  /* 0x00058c0001137983 */ /* 0x000f280000300800 */
[----:B------:R-:W4:Y:S04]  /*31aa0*/  LDL.LU.64 R22, [R1+0xf8] ;  /* 0x0000f80001167983 */ /* 0x000f280000300a00 */
[----:B------:R-:W-:Y:S04]  /*31ab0*/  STL.64 [R1+0x180], R32 ;  /* 0x0001802001007387 */ /* 0x000fe80000100a00 */
[----:B------:R0:W-:Y:S04]  /*31ac0*/  STL.64 [R1+0x188], R34 ;  /* 0x0001882201007387 */ /* 0x0001e80000100a00 */
[----:B------:R1:W-:Y:S04]  /*31ad0*/  STL.64 [R1+0x5c0], R28 ;  /* 0x0005c01c01007387 */ /* 0x0003e80000100a00 */
[----:B------:R0:W-:Y:S04]  /*31ae0*/  STL.64 [R1+0x5c8], R30 ;  /* 0x0005c81e01007387 */ /* 0x0001e80000100a00 */
[----:B------:R-:W2:Y:S04]  /*31af0*/  LDL R13, [R1+0x13e0] ;  /* 0x0013e000010d7983 */ /* 0x000ea80000100800 */
[----:B------:R-:W2:Y:S04]  /*31b00*/  LDL.LU R36, [R1+0x750] ;  /* 0x0007500001247983 */ /* 0x000ea80000300800 */
[----:B------:R-:W2:Y:S04]  /*31b10*/  LDL.LU R37, [R1+0x754] ;  /* 0x0007540001257983 */ /* 0x000ea80000300800 */
[----:B------:R-:W2:Y:S04]  /*31b20*/  LDL.LU R38, [R1+0x758] ;  /* 0x0007580001267983 */ /* 0x000ea80000300800 */
[----:B------:R-:W2:Y:S01]  /*31b30*/  LDL.LU R39, [R1+0x75c] ;  /* 0x00075c0001277983 */ /* 0x000ea20000300800 */
[----:B------:R-:W-:-:S02]  /*31b40*/  IMAD.MOV.U32 R58, RZ, RZ, R26 ;  /* 0x000000ffff3a7224 */ /* 0x000fc400078e001a */
[----:B------:R-:W-:Y:S01]  /*31b50*/  IMAD.MOV.U32 R59, RZ, RZ, R27 ;  /* 0x000000ffff3b7224 */ /* 0x000fe200078e001b */
[----:B0-----:R-:W2:Y:S04]  /*31b60*/  LDL.LU.64 R34, [R1+0xe8] ;  /* 0x0000e80001227983 */ /* 0x001ea80000300a00 */
[----:B-1----:R-:W2:Y:S04]  /*31b70*/  LDL.LU R28, [R1+0x740] ;  /* 0x00074000011c7983 */ /* 0x002ea80000300800 */
[----:B------:R-:W2:Y:S04]  /*31b80*/  LDL.LU R29, [R1+0x744] ;  /* 0x00074400011d7983 */ /* 0x000ea80000300800 */
[----:B------:R-:W2:Y:S04]  /*31b90*/  LDL.LU R30, [R1+0x748] ;  /* 0x00074800011e7983 */ /* 0x000ea80000300800 */
[----:B------:R-:W2:Y:S04]  /*31ba0*/  LDL.LU R31, [R1+0x74c] ;  /* 0x00074c00011f7983 */ /* 0x000ea80000300800 */
[----:B------:R-:W2:Y:S04]  /*31bb0*/  LDL.LU.64 R26, [R1+0xd8] ;  /* 0x0000d800011a7983 */ /* 0x000ea80000300a00 */
[----:B------:R0:W-:Y:S04]  /*31bc0*/  STL.64 [R1+0x1668], R58 ;  /* 0x0016683a01007387 */ /* 0x0001e80000100a00 */
[----:B------:R-:W-:Y:S04]  /*31bd0*/  STL.64 [R1+0x1660], R56 ;  /* 0x0016603801007387 */ /* 0x000fe80000100a00 */
[----:B0-----:R-:W2:Y:S01]  /*31be0*/  LDL.LU.64 R58, [R1+0x118] ;  /* 0x00011800013a7983 */ /* 0x001ea20000300a00 */
[----:B------:R-:W-:-:S15]  /*31bf0*/  HMMA.16816.F32 R44, R4, R42, R44 ;  /* 0x0000002a042c723c */ /* 0x000fde000000182c */
[----:B------:R-:W-:-:S04]  /*31c00*/  NOP ;  /* 0x0000000000007918 */ /* 0x000fc80000000000 */
[----:B------:R-:W-:Y:S04]  /*31c10*/  STL.64 [R1+0x5b0], R44 ;  /* 0x0005b02c01007387 */ /* 0x000fe80000100a00 */
[----:B------:R0:W-:Y:S04]  /*31c20*/  STL.64 [R1+0x5b8], R46 ;  /* 0x0005b82e01007387 */ /* 0x0001e80000100a00 */
[----:B0-----:R-:W2:Y:S04]  /*31c30*/  LDL.LU.64 R46, [R1+0x1700] ;  /* 0x00170000012e7983 */ /* 0x001ea80000300a00 */
[----:B------:R-:W4:Y:S01]  /*31c40*/  LDL.LU R44, [R1+0x16f8] ;  /* 0x0016f800012c7983 */ /* 0x000f220000300800 */
[----:B------:R-:W-:-:S02]  /*31c50*/  IMAD.MOV.U32 R45, RZ, RZ, R42 ;  /* 0x000000ffff2d7224 */ /* 0x000fc400078e002a */
[----:B------:R-:W-:Y:S02]  /*31c60*/  IMAD.MOV.U32 R40, RZ, RZ, R43 ;  /* 0x000000ffff287224 */ /* 0x000fe400078e002b */
[----:B------:R-:W4:Y:S01]  /*31c70*/  LDL.LU.64 R42, [R1+0x16f0] ;  /* 0x0016f000012a7983 */ /* 0x000f220000300a00 */
[C---:B---3--:R-:W-:Y:S03]  /*31c80*/  HMMA.16816.F32 R8, R4.reuse, R50, R8 ;  /* 0x000000320408723c */ /* 0x048fe60000001808 */
[----:B--2---:R-:W-:Y:S04]  /*31c90*/  STL.64 [R1+0x16c8], R46 ;  /* 0x0016c82e01007387 */ /* 0x004fe80000100a00 */
[----:B----4-:R0:W-:Y:S02]  /*31ca0*/  STL.64 [R1+0x16c0], R44 ;  /* 0x0016c02c01007387 */ /* 0x0101e40000100a00 */
[----:B0-----:R-:W-:Y:S01]  /*31cb0*/  HMMA.16816.F32 R44, R4, R58, R52 ;  /* 0x0000003a042c723c */ /* 0x001fe20000001834 */
[----:B------:R-:W-:-:S02]  /*31cc0*/  IMAD.MOV.U32 R55, RZ, RZ, R50 ;  /* 0x000000ffff377224 */ /* 0x000fc400078e0032 */
[----:B------:R-:W-:-:S15]  /*31cd0*/  IMAD.MOV.U32 R54, RZ, RZ, R51 ;  /* 0x000000ffff367224 */ /* 0x000fde00078e0033 */
[----:B------:R-:W-:Y:S01]  /*31ce0*/  NOP ;  /* 0x0000000000007918 */ /* 0x000fe20000000000 */
[----:B------:R-:W-:Y:S04]  /*31cf0*/  STL.64 [R1+0x5a0], R44 ;  /* 0x0005a02c01007387 */ /* 0x000fe80000100a00 */
[----:B------:R-:W-:Y:S04]  /*31d00*/  STL.64 [R1+0x5a8], R46 ;  /* 0x0005a82e01007387 */ /* 0x000fe80000100a00 */
[----:B------:R-:W-:Y:S04]  /*31d10*/  STL.64 [R1+0x590], R8 ;  /* 0x0005900801007387 */ /* 0x000fe80000100a00 */
[----:B------:R0:W-:Y:S02]  /*31d20*/  STL.64 [R1+0x598], R10 ;  /* 0x0005980a01007387 */ /* 0x0001e40000100a00 */
[----:B0-----:R-:W-:Y:S01]  /*31d30*/  HMMA.16816.F32 R8, R4, R22, R16 ;  /* 0x000000160408723c */ /* 0x001fe20000001810 */
[----:B------:R-:W-:-:S02]  /*31d40*/  IMAD.MOV.U32 R53, RZ, RZ, R58 ;  /* 0x000000ffff357224 */ /* 0x000fc400078e003a */
[----:B------:R-:W-:Y:S02]  /*31d50*/  IMAD.MOV.U32 R52, RZ, RZ, R59 ;  /* 0x000000ffff347224 */ /* 0x000fe400078e003b */
[----:B------:R-:W-:Y:S01]  /*31d60*/  IMAD.MOV.U32 R18, RZ, RZ, R23 ;  /* 0x000000ffff127224 */ /* 0x000fe200078e0017 */
[----:B------:R-:W-:Y:S01]  /*31d70*/  STL.64 [R1+0x16d8], R54 ;  /* 0x0016d83601007387 */ /* 0x000fe20000100a00 */
[----:B------:R-:W-:-:S03]  /*31d80*/  IMAD.MOV.U32 R19, RZ, RZ, R22 ;  /* 0x000000ffff137224 */ /* 0x000fc600078e0016 */
[----:B------:R-:W-:Y:S09]  /*31d90*/  STL.64 [R1+0x16d0], R52 ;  /* 0x0016d03401007387 */ /* 0x000ff20000100a00 */
[----:B------:R-:W-:Y:S04]  /*31da0*/  STL.64 [R1+0x580], R8 ;  /* 0x0005800801007387 */ /* 0x000fe80000100a00 */
[----:B------:R-:W-:Y:S04]  /*31db0*/  STL.64 [R1+0x588], R10 ;  /* 0x0005880a01007387 */ /* 0x000fe80000100a00 */
[----:B------:R0:W-:Y:S04]  /*31dc0*/  STL [R1+0x15b8], R18 ;  /* 0x0015b81201007387 */ /* 0x0001e80000100800 */
[----:B------:R1:W-:Y:S04]  /*31dd0*/  STL [R1+0x15b4], R19 ;  /* 0x0015b41301007387 */ /* 0x0003e80000100800 */
[----:B------:R-:W2:Y:S04]  /*31de0*/  LDL.LU R16, [R1+0x730] ;  /* 0x0007300001107983 */ /* 0x000ea80000300800 */
[----:B------:R-:W2:Y:S04]  /*31df0*/  LDL.LU R17, [R1+0x734] ;  /* 0x0007340001117983 */ /* 0x000ea80000300800 */
[----:B------:R-:W3:Y:S04]  /*31e00*/  LDSM.16.MT88.4 R8, [R13+UR5+0x4800] ;  /* 0x004800050d08783b */ /* 0x000ee80008004200 */
[----:B0-----:R-:W2:Y:S04]  /*31e10*/  LDL.LU R18, [R1+0x738] ;  /* 0x0007380001127983 */ /* 0x001ea80000300800 */
[----:B-1----:R-:W2:Y:S04]  /*31e20*/  LDL.LU R19, [R1+0x73c] ;  /* 0x00073c0001137983 */ /* 0x002ea80000300800 */
[----:B------:R-:W2:Y:S04]  /*31e30*/  LDL.LU.64 R22, [R1+0xc8] ;  /* 0x0000c80001167983 */ /* 0x000ea80000300a00 */
[----:B---3--:R-:W-:Y:S04]  /*31e40*/  STL.64 [R1+0x16e8], R10 ;  /* 0x0016e80a01007387 */ /* 0x008fe80000100a00 */
[----:B------:R0:W-:Y:S02]  /*31e50*/  STL.64 [R1+0x16e0], R8 ;  /* 0x0016e00801007387 */ /* 0x0001e40000100a00 */
[----:B0-----:R-:W-:Y:S01]  /*31e60*/  HMMA.16816.F32 R8, R4, R34, R36 ;  /* 0x000000220408723c */ /* 0x001fe20000001824 */
[----:B------:R-:W-:-:S02]  /*31e70*/  IMAD.MOV.U32 R2, RZ, RZ, R35 ;  /* 0x000000ffff027224 */ /* 0x000fc400078e0023 */
[----:B------:R-:W-:-:S15]  /*31e80*/  IMAD.MOV.U32 R61, RZ, RZ, R34 ;  /* 0x000000ffff3d7224 */ /* 0x000fde00078e0022 */
[----:B------:R-:W-:Y:S01]  /*31e90*/  NOP ;  /* 0x0000000000007918 */ /* 0x000fe20000000000 */
[----:B------:R-:W-:Y:S04]  /*31ea0*/  STL.64 [R1+0x750], R8 ;  /* 0x0007500801007387 */ /* 0x000fe80000100a00 */
[----:B------:R0:W-:Y:S02]  /*31eb0*/  STL.64 [R1+0x758], R10 ;  /* 0x0007580a01007387 */ /* 0x0001e40000100a00 */
[----:B0-----:R-:W-:Y:S02]  /*31ec0*/  HMMA.16816.F32 R8, R4, R26, R28 ;  /* 0x0000001a0408723c */ /* 0x001fe4000000181c */
[----:B------:R-:W-:Y:S04]  /*31ed0*/  STL [R1+0x15c0], R2 ;  /* 0x0015c00201007387 */ /* 0x000fe80000100800 */
[----:B------:R-:W-:-:S13]  /*31ee0*/  STL [R1+0x15bc], R61 ;  /* 0x0015bc3d01007387 */ /* 0x000fda0000100800 */
[----:B------:R-:W-:Y:S04]  /*31ef0*/  STL.64 [R1+0x740], R8 ;  /* 0x0007400801007387 */ /* 0x000fe80000100a00 */
[----:B------:R0:W-:Y:S04]  /*31f00*/  STL.64 [R1+0x748], R10 ;  /* 0x0007480a01007387 */ /* 0x0001e80000100a00 */
[----:B0-----:R-:W3:Y:S04]  /*31f10*/  LDL.LU.64 R10, [R1+0xb8] ;  /* 0x0000b800010a7983 */ /* 0x001ee80000300a00 */
[----:B------:R-:W4:Y:S04]  /*31f20*/  LDL.LU R52, [R1+0x710] ;  /* 0x0007100001347983 */ /* 0x000f280000300800 */
[----:B------:R-:W4:Y:S04]  /*31f30*/  LDL.LU R53, [R1+0x714] ;  /* 0x0007140001357983 */ /* 0x000f280000300800 */
[----:B------:R-:W4:Y:S04]  /*31f40*/  LDL.LU R54, [R1+0x718] ;  /* 0x0007180001367983 */ /* 0x000f280000300800 */
[----:B------:R-:W4:Y:S04]  /*31f50*/  LDL.LU R55, [R1+0x71c] ;  /* 0x00071c0001377983 */ /* 0x000f280000300800 */
[----:B------:R-:W4:Y:S04]  /*31f60*/  LDL.LU.64 R46, [R1+0xa8] ;  /* 0x0000a800012e7983 */ /* 0x000f280000300a00 */
        /* <DEDUP_REMOVED lines=9> */
[----:B------:R-:W4:Y:S01]  /*32000*/  LDL.LU.64 R34, [R1+0x88] ;  /* 0x0000880001227983 */ /* 0x000f220000300a00 */
[----:B------:R-:W-:-:S03]  /*32010*/  IMAD.MOV.U32 R60, RZ, RZ, R27 ;  /* 0x000000ffff3c7224 */ /* 0x000fc600078e001b */
[----:B------:R-:W4:Y:S01]  /*32020*/  LDL.LU R28, [R1+0x6e0] ;  /* 0x0006e000011c7983 */ /* 0x000f220000300800 */
[----:B------:R-:W-:-:S03]  /*32030*/  IMAD.MOV.U32 R3, RZ, RZ, R26 ;  /* 0x000000ffff037224 */ /* 0x000fc600078e001a */
[----:B------:R-:W4:Y:S04]  /*32040*/  LDL.LU R29, [R1+0x6e4] ;  /* 0x0006e400011d7983 */ /* 0x000f280000300800 */
[----:B------:R-:W4:Y:S04]  /*32050*/  LDL.LU R30, [R1+0x6e8] ;  /* 0x0006e800011e7983 */ /* 0x000f280000300800 */
[----:B------:R-:W4:Y:S04]  /*32060*/  LDL.LU R31, [R1+0x6ec] ;  /* 0x0006ec00011f7983 */ /* 0x000f280000300800 */
[----:B------:R-:W4:Y:S04]  /*32070*/  LDL.LU.64 R26, [R1+0x78] ;  /* 0x00007800011a7983 */ /* 0x000f280000300a00 */
[----:B------:R-:W-:Y:S04]  /*32080*/  STL [R1+0x15c8], R60 ;  /* 0x0015c83c01007387 */ /* 0x000fe80000100800 */
[----:B------:R-:W-:Y:S01]  /*32090*/  STL [R1+0x15c4], R3 ;  /* 0x0015c40301007387 */ /* 0x000fe20000100800 */
[----:B--2---:R-:W-:Y:S01]  /*320a0*/  HMMA.16816.F32 R16, R4, R22, R16 ;  /* 0x000000160410723c */ /* 0x004fe20000001810 */
[----:B------:R-:W-:-:S15]  /*320b0*/  IMAD.MOV.U32 R0, RZ, RZ, R23 ;  /* 0x000000ffff007224 */ /* 0x000fde00078e0017 */
[----:B------:R-:W-:-:S03]  /*320c0*/  NOP ;  /* 0x0000000000007918 */ /* 0x000fc60000000000 */
[----:B------:R-:W-:Y:S04]  /*320d0*/  STL.64 [R1+0x730], R16 ;  /* 0x0007301001007387 */ /* 0x000fe80000100a00 */
[----:B------:R0:W-:Y:S04]  /*320e0*/  STL.64 [R1+0x738], R18 ;  /* 0x0007381201007387 */ /* 0x0001e80000100a00 */
[----:B------:R-:W2:Y:S04]  /*320f0*/  LDL.LU R20, [R1+0x6d0] ;  /* 0x0006d00001147983 */ /* 0x000ea80000300800 */
[----:B------:R-:W2:Y:S01]  /*32100*/  LDL.LU R21, [R1+0x6d4] ;  /* 0x0006d40001157983 */ /* 0x000ea20000300800 */
[----:B0-----:R-:W-:-:S03]  /*32110*/  IMAD.MOV.U32 R19, RZ, RZ, R22 ;  /* 0x000000ffff137224 */ /* 0x001fc600078e0016 */
[----:B------:R-:W2:Y:S04]  /*32120*/  LDL.LU R22, [R1+0x6d8] ;  /* 0x0006d80001167983 */ /* 0x000ea80000300800 */
[----:B------:R-:W2:Y:S04]  /*32130*/  LDL.LU R23, [R1+0x6dc] ;  /* 0x0006dc0001177983 */ /* 0x000ea80000300800 */
[----:B------:R-:W-:Y:S04]  /*32140*/  STL [R1+0x15d0], R0 ;  /* 0x0015d00001007387 */ /* 0x000fe80000100800 */
[----:B------:R0:W-:Y:S04]  /*32150*/  STL [R1+0x15cc], R19 ;  /* 0x0015cc1301007387 */ /* 0x0001e80000100800 */
[----:B------:R-:W2:Y:S04]  /*32160*/  LDL.LU R16, [R1+0x720] ;  /* 0x0007200001107983 */ /* 0x000ea80000300800 */
[----:B------:R-:W2:Y:S04]  /*32170*/  LDL.LU R17, [R1+0x724] ;  /* 0x0007240001117983 */ /* 0x000ea80000300800 */
[----:B------:R-:W2:Y:S04]  /*32180*/  LDL.LU R18, [R1+0x728] ;  /* 0x0007280001127983 */ /* 0x000ea80000300800 */
[----:B0-----:R-:W2:Y:S01]  /*32190*/  LDL.LU R19, [R1+0x72c] ;  /* 0x00072c0001137983 */ /* 0x001ea20000300800 */
[----:B---3--:R-:W-:-:S02]  /*321a0*/  IMAD.MOV.U32 R61, RZ, RZ, R10 ;  /* 0x000000ffff3d7224 */ /* 0x008fc400078e000a */
[----:B----4-:R-:W-:Y:S02]  /*321b0*/  IMAD.MOV.U32 R2, RZ, RZ, R47 ;  /* 0x000000ffff027224 */ /* 0x010fe400078e002f */
[----:B------:R-:W-:Y:S02]  /*321c0*/  IMAD.MOV.U32 R3, RZ, RZ, R46 ;  /* 0x000000ffff037224 */ /* 0x000fe400078e002e */
[----:B------:R-:W-:Y:S02]  /*321d0*/  IMAD.MOV.U32 R60, RZ, RZ, R51 ;  /* 0x000000ffff3c7224 */ /* 0x000fe400078e0033 */
[----:B------:R-:W-:Y:S02]  /*321e0*/  IMAD.MOV.U32 R41, RZ, RZ, R35 ;  /* 0x000000ffff297224 */ /* 0x000fe400078e0023 */
[----:B------:R-:W-:Y:S01]  /*321f0*/  IMAD.MOV.U32 R0, RZ, RZ, R34 ;  /* 0x000000ffff007224 */ /* 0x000fe200078e0022 */
[----:B--2---:R-:W-:-:S15]  /*32200*/  HMMA.16816.F32 R16, R4, R10, R16 ;  /* 0x0000000a0410723c */ /* 0x004fde0000001810 */
[----:B------:R-:W-:-:S04]  /*32210*/  NOP ;  /* 0x0000000000007918 */ /* 0x000fc80000000000 */
[----:B------:R-:W-:Y:S04]  /*32220*/  STL.64 [R1+0x720], R16 ;  /* 0x0007201001007387 */ /* 0x000fe80000100a00 */
[----:B------:R0:W-:Y:S02]  /*32230*/  STL.64 [R1+0x728], R18 ;  /* 0x0007281201007387 */ /* 0x0001e40000100a00 */
[----:B0-----:R-:W-:Y:S02]  /*32240*/  IMAD.MOV.U32 R18, RZ, RZ, R11 ;  /* 0x000000ffff127224 */ /* 0x001fe400078e000b */
[----:B------:R-:W-:Y:S03]  /*32250*/  HMMA.16816.F32 R8, R4, R46, R52 ;  /* 0x0000002e0408723c */ /* 0x000fe60000001834 */
[----:B------:R-:W-:Y:S04]  /*32260*/  STL [R1+0x15d8], R18 ;  /* 0x0015d81201007387 */ /* 0x000fe80000100800 */
[----:B------:R-:W-:-:S12]  /*32270*/  STL [R1+0x15d4], R61 ;  /* 0x0015d43d01007387 */ /* 0x000fd80000100800 */
[----:B------:R-:W-:Y:S04]  /*32280*/  STL.64 [R1+0x710], R8 ;  /* 0x0007100801007387 */ /* 0x000fe80000100a00 */
[----:B------:R0:W-:Y:S02]  /*32290*/  STL.64 [R1+0x718], R10 ;  /* 0x0007180a01007387 */ /* 0x0001e40000100a00 */
[----:B0-----:R-:W-:Y:S02]  /*322a0*/  HMMA.16816.F32 R8, R4, R50, R56 ;  /* 0x000000320408723c */ /* 0x001fe40000001838 */
[----:B------:R-:W-:Y:S04]  /*322b0*/  STL [R1+0x15e0], R2 ;  /* 0x0015e00201007387 */ /* 0x000fe80000100800 */
[----:B------:R-:W-:Y:S01]  /*322c0*/  STL [R1+0x15dc], R3 ;  /* 0x0015dc0301007387 */ /* 0x000fe20000100800 */
[----:B------:R-:W-:-:S12]  /*322d0*/  IMAD.MOV.U32 R19, RZ, RZ, R50 ;  /* 0x000000ffff137224 */ /* 0x000fd800078e0032 */
[----:B------:R-:W-:Y:S04]  /*322e0*/  STL.64 [R1+0x700], R8 ;  /* 0x0007000801007387 */ /* 0x000fe80000100a00 */
[----:B------:R0:W-:Y:S02]  /*322f0*/  STL.64 [R1+0x708], R10 ;  /* 0x0007080a01007387 */ /* 0x0001e40000100a00 */
[----:B0-----:R-:W-:Y:S02]  /*32300*/  HMMA.16816.F32 R8, R4, R34, R36 ;  /* 0x000000220408723c */ /* 0x001fe40000001824 */
[----:B------:R-:W-:Y:S04]  /*32310*/  STL [R1+0x15e8], R60 ;  /* 0x0015e83c01007387 */ /* 0x000fe80000100800 */
[----:B------:R-:W-:-:S13]  /*32320*/  STL [R1+0x15e4], R19 ;  /* 0x0015e41301007387 */ /* 0x000fda0000100800 */
[----:B------:R-:W-:Y:S04]  /*32330*/  STL.64 [R1+0x6f0], R8 ;  /* 0x0006f00801007387 */ /* 0x000fe80000100a00 */
[----:B------:R0:W-:Y:S02]  /*32340*/  STL.64 [R1+0x6f8], R10 ;  /* 0x0006f80a01007387 */ /* 0x0001e40000100a00 */
[----:B0-----:R-:W-:Y:S02]  /*32350*/  HMMA.16816.F32 R8, R4, R26, R28 ;  /* 0x0000001a0408723c */ /* 0x001fe4000000181c */
[----:B------:R-:W-:Y:S01]  /*32360*/  STL [R1+0x15f0], R41 ;  /* 0x0015f02901007387 */ /* 0x000fe20000100800 */
[----:B------:R-:W-:-:S03]  /*32370*/  IMAD.MOV.U32 R61, RZ, RZ, R27 ;  /* 0x000000ffff3d7224 */ /* 0x000fc600078e001b */
[----:B------:R-:W-:Y:S01]  /*32380*/  STL [R1+0x15ec], R0 ;  /* 0x0015ec0001007387 */ /* 0x000fe20000100800 */
[----:B------:R-:W-:-:S12]  /*32390*/  IMAD.MOV.U32 R18, RZ, RZ, R26 ;  /* 0x000000ffff127224 */ /* 0x000fd800078e001a */
[----:B------:R-:W-:Y:S04]  /*323a0*/  STL.64 [R1+0x6e0], R8 ;  /* 0x0006e00801007387 */ /* 0x000fe80000100a00 */
[----:B------:R-:W-:Y:S04]  /*323b0*/  STL.64 [R1+0x6e8], R10 ;  /* 0x0006e80a01007387 */ /* 0x000fe80000100a00 */
[----:B------:R-:W2:Y:S04]  /*323c0*/  LDL.LU.64 R58, [R1+0x58] ;  /* 0x00005800013a7983 */ /* 0x000ea80000300a00 */
[----:B------:R-:W-:Y:S04]  /*323d0*/  STL [R1+0x15f8], R61 ;  /* 0x0015f83d01007387 */ /* 0x000fe80000100800 */
[----:B------:R0:W-:Y:S04]  /*323e0*/  STL [R1+0x15f4], R18 ;  /* 0x0015f41201007387 */ /* 0x0001e80000100800 */
[----:B------:R-:W2:Y:S04]  /*323f0*/  LDL.LU R16, [R1+0x6c0] ;  /* 0x0006c00001107983 */ /* 0x000ea80000300800 */
[----:B------:R-:W2:Y:S04]  /*32400*/  LDL.LU R17, [R1+0x6c4] ;  /* 0x0006c40001117983 */ /* 0x000ea80000300800 */
[----:B0-----:R-:W2:Y:S04]  /*32410*/  LDL.LU R18, [R1+0x6c8] ;  /* 0x0006c80001127983 */ /* 0x001ea80000300800 */
[----:B------:R-:W2:Y:S01]  /*32420*/  LDL.LU R19, [R1+0x6cc] ;  /* 0x0006cc0001137983 */ /* 0x000ea20000300800 */
[----:B------:R-:W-:-:S15]  /*32430*/  HMMA.16816.F32 R8, R4, R14, R20 ;  /* 0x0000000e0408723c */ /* 0x000fde0000001814 */
[----:B------:R-:W-:-:S04]  /*32440*/  NOP ;  /* 0x0000000000007918 */ /* 0x000fc80000000000 */
[----:B------:R0:W-:Y:S04]  /*32450*/  STL.64 [R1+0x6d0], R8 ;  /* 0x0006d00801007387 */ /* 0x0001e80000100a00 */
[----:B------:R1:W-:Y:S04]  /*32460*/  STL.64 [R1+0x6d8], R10 ;  /* 0x0006d80a01007387 */ /* 0x0003e80000100a00 */
[----:B------:R-:W3:Y:S04]  /*32470*/  LDL.LU.64 R46, [R1+0x38] ;  /* 0x00003800012e7983 */ /* 0x000ee80000300a00 */
[----:B------:R-:W4:Y:S04]  /*32480*/  LDL.LU R36, [R1+0x690] ;  /* 0x0006900001247983 */ /* 0x000f280000300800 */
[----:B------:R-:W4:Y:S04]  /*32490*/  LDL.LU R37, [R1+0x694] ;  /* 0x0006940001257983 */ /* 0x000f280000300800 */
[----:B------:R-:W4:Y:S04]  /*324a0*/  LDL.LU R38, [R1+0x698] ;  /* 0x0006980001267983 */ /* 0x000f280000300800 */
[----:B------:R-:W4:Y:S04]  /*324b0*/  LDL.LU R39, [R1+0x69c] ;  /* 0x00069c0001277983 */ /* 0x000f280000300800 */
[----:B0-----:R-:W3:Y:S04]  /*324c0*/  LDL.LU R8, [R1+0x6b0] ;  /* 0x0006b00001087983 */ /* 0x001ee80000300800 */
[----:B------:R-:W3:Y:S04]  /*324d0*/  LDL.LU R9, [R1+0x6b4] ;  /* 0x0006b40001097983 */ /* 0x000ee80000300800 */
[----:B-1----:R-:W3:Y:S04]  /*324e0*/  LDL.LU R10, [R1+0x6b8] ;  /* 0x0006b800010a7983 */ /* 0x002ee80000300800 */
[----:B------:R-:W3:Y:S04]  /*324f0*/  LDL.LU R11, [R1+0x6bc] ;  /* 0x0006bc00010b7983 */ /* 0x000ee80000300800 */
[----:B------:R-:W3:Y:S04]  /*32500*/  LDL.LU.64 R54, [R1+0x48] ;  /* 0x0000480001367983 */ /* 0x000ee80000300a00 */
        /* <DEDUP_REMOVED lines=9> */
[----:B------:R-:W4:Y:S01]  /*325a0*/  LDL.LU R27, [R1+0x67c] ;  /* 0x00067c00011b7983 */ /* 0x000f220000300800 */
[----:B------:R-:W-:-:S03]  /*325b0*/  IMAD.MOV.U32 R3, RZ, RZ, R15 ;  /* 0x000000ffff037224 */ /* 0x000fc600078e000f */
[----:B------:R-:W4:Y:S01]  /*325c0*/  LDL.LU.64 R22, [R1+0x8] ;  /* 0x0000080001167983 */ /* 0x000f220000300a00 */
[----:B------:R-:W-:-:S03]  /*325d0*/  IMAD.MOV.U32 R2, RZ, RZ, R14 ;  /* 0x000000ffff027224 */ /* 0x000fc600078e000e */
[----:B------:R-:W4:Y:S04]  /*325e0*/  LDL.LU R12, [R1+0x660] ;  /* 0x00066000010c7983 */ /* 0x000f280000300800 */
[----:B------:R-:W4:Y:S04]  /*325f0*/  LDL.LU R13, [R1+0x664] ;  /* 0x00066400010d7983 */ /* 0x000f280000300800 */
[----:B------:R-:W4:Y:S04]  /*32600*/  LDL.LU R14, [R1+0x668] ;  /* 0x00066800010e7983 */ /* 0x000f280000300800 */
[----:B------:R-:W4:Y:S04]  /*32610*/  LDL.LU R15, [R1+0x66c] ;  /* 0x00066c00010f7983 */ /* 0x000f280000300800 */
        /* <DEDUP_REMOVED lines=8> */
[----:B------:R-:W2:Y:S04]  /*326a0*/  LDL.LU R57, [R1+0x654] ;  /* 0x0006540001397983 */ /* 0x000ea80000300800 */
[----:B------:R-:W2:Y:S01]  /*326b0*/  LDL.LU R58, [R1+0x658] ;  /* 0x00065800013a7983 */ /* 0x000ea20000300800 */
[----:B0-----:R-:W-:-:S03]  /*326c0*/  IMAD.MOV.U32 R19, RZ, RZ, R59 ;  /* 0x000000ffff137224 */ /* 0x001fc600078e003b */
[----:B------:R-:W2:Y:S04]  /*326d0*/  LDL.LU R59, [R1+0x65c] ;  /* 0x00065c00013b7983 */ /* 0x000ea80000300800 */
[----:B------:R0:W-:Y:S04]  /*326e0*/  STL [R1+0x1608], R19 ;  /* 0x0016081301007387 */ /* 0x0001e80000100800 */
[----:B------:R-:W2:Y:S04]  /*326f0*/  LDL.LU R16, [R1+0x6a0] ;  /* 0x0006a00001107983 */ /* 0x000ea80000300800 */
[----:B------:R-:W2:Y:S04]  /*32700*/  LDL.LU R17, [R1+0x6a4] ;  /* 0x0006a40001117983 */ /* 0x000ea80000300800 */
[----:B------:R-:W2:Y:S04]  /*32710*/  LDL.LU R18, [R1+0x6a8] ;  /* 0x0006a80001127983 */ /* 0x000ea80000300800 */
[----:B0-----:R-:W2:Y:S01]  /*32720*/  LDL.LU R19, [R1+0x6ac] ;  /* 0x0006ac0001137983 */ /* 0x001ea20000300800 */
[C---:B---3--:R-:W-:Y:S08]  /*32730*/  HMMA.16816.F32 R8, R4.reuse, R54, R8 ;  /* 0x000000360408723c */ /* 0x048ff00000001808 */
[C---:B----4-:R-:W-:Y:S01]  /*32740*/  HMMA.16816.F32 R36, R4.reuse, R50, R36 ;  /* 0x000000320424723c */ /* 0x050fe20000001824 */
[----:B------:R-:W-:Y:S07]  /*32750*/  STL [R1+0x1604], R60 ;  /* 0x0016043c01007387 */ /* 0x000fee0000100800 */
[----:B------:R-:W-:Y:S01]  /*32760*/  HMMA.16816.F32 R32, R4, R30, R32 ;  /* 0x0000001e0420723c */ /* 0x000fe20000001820 */
[----:B------:R-:W-:-:S02]  /*32770*/  IMAD.MOV.U32 R41, RZ, RZ, R54 ;  /* 0x000000ffff297224 */ /* 0x000fc400078e0036 */
[----:B------:R-:W-:-:S05]  /*32780*/  IMAD.MOV.U32 R0, RZ, RZ, R55 ;  /* 0x000000ffff007224 */ /* 0x000fca00078e0037 */
[----:B------:R-:W-:Y:S01]  /*32790*/  HMMA.16816.F32 R24, R4, R22, R24 ;  /* 0x000000160418723c */ /* 0x000fe20000001818 */
[----:B------:R-:W-:Y:S04]  /*327a0*/  STL.64 [R1+0x6b0], R8 ;  /* 0x0006b00801007387 */ /* 0x000fe80000100a00 */
[----:B------:R0:W-:Y:S04]  /*327b0*/  STL.64 [R1+0x6b8], R10 ;  /* 0x0006b80a01007387 */ /* 0x0001e80000100a00 */
[----:B0-----:R-:W3:Y:S04]  /*327c0*/  LDL.LU.64 R10, [R1+0x16e8] ;  /* 0x0016e800010a7983 */ /* 0x001ee80000300a00 */
[----:B------:R-:W3:Y:S04]  /*327d0*/  LDL.LU.64 R8, [R1+0x16e0] ;  /* 0x0016e00001087983 */ /* 0x000ee80000300a00 */
[----:B------:R-:W4:Y:S04]  /*327e0*/  LDL.LU.64 R54, [R1+0x16d8] ;  /* 0x0016d80001367983 */ /* 0x000f280000300a00 */
[----:B------:R-:W3:Y:S01]  /*327f0*/  LDL.LU.64 R52, [R1+0x16d0] ;  /* 0x0016d00001347983 */ /* 0x000ee20000300a00 */
[----:B------:R-:W-:-:S02]  /*32800*/  IMAD.MOV.U32 R61, RZ, RZ, R50 ;  /* 0x000000ffff3d7224 */ /* 0x000fc400078e0032 */
[----:B------:R-:W-:Y:S02]  /*32810*/  IMAD.MOV.U32 R3, RZ, RZ, R30 ;  /* 0x000000ffff037224 */ /* 0x000fe400078e001e */
[----:B------:R-:W-:Y:S02]  /*32820*/  IMAD.MOV.U32 R2, RZ, RZ, R31 ;  /* 0x000000ffff027224 */ /* 0x000fe400078e001f */
[----:B------:R-:W-:Y:S01]  /*32830*/  IMAD.MOV.U32 R60, RZ, RZ, R23 ;  /* 0x000000ffff3c7224 */ /* 0x000fe200078e0017 */
[----:B--2---:R-:W-:-:S15]  /*32840*/  HMMA.16816.F32 R16, R4, R46, R16 ;  /* 0x0000002e0410723c */ /* 0x004fde0000001810 */
[----:B------:R-:W-:-:S04]  /*32850*/  NOP ;  /* 0x0000000000007918 */ /* 0x000fc80000000000 */
[----:B------:R0:W-:Y:S04]  /*32860*/  STL.64 [R1+0x6a0], R16 ;  /* 0x0006a01001007387 */ /* 0x0001e80000100a00 */
[----:B------:R1:W-:Y:S01]  /*32870*/  STL.64 [R1+0x6a8], R18 ;  /* 0x0006a81201007387 */ /* 0x0003e20000100a00 */
[----:B0-----:R-:W-:Y:S02]  /*32880*/  IMAD.MOV.U32 R17, RZ, RZ, R46 ;  /* 0x000000ffff117224 */ /* 0x001fe400078e002e */
[----:B------:R-:W-:Y:S02]  /*32890*/  IMAD.MOV.U32 R16, RZ, RZ, R47 ;  /* 0x000000ffff107224 */ /* 0x000fe400078e002f */
[----:B------:R-:W2:Y:S04]  /*328a0*/  LDL.LU.64 R46, [R1+0x16c8] ;  /* 0x0016c800012e7983 */ /* 0x000ea80000300a00 */
[----:B------:R-:W2:Y:S04]  /*328b0*/  LDL.LU.64 R44, [R1+0x16c0] ;  /* 0x0016c000012c7983 */ /* 0x000ea80000300a00 */
[----:B------:R-:W-:Y:S04]  /*328c0*/  STL.64 [R1+0x690], R36 ;  /* 0x0006902401007387 */ /* 0x000fe80000100a00 */
[----:B------:R0:W-:Y:S01]  /*328d0*/  STL.64 [R1+0x698], R38 ;  /* 0x0006982601007387 */ /* 0x0001e20000100a00 */
[----:B-1----:R-:W-:-:S03]  /*328e0*/  IMAD.MOV.U32 R18, RZ, RZ, R51 ;  /* 0x000000ffff127224 */ /* 0x002fc600078e0033 */
[----:B0-----:R-:W2:Y:S04]  /*328f0*/  LDL.LU.64 R38, [R1+0x16b8] ;  /* 0x0016b80001267983 */ /* 0x001ea80000300a00 */
[----:B------:R-:W2:Y:S04]  /*32900*/  LDL.LU.64 R36, [R1+0x16b0] ;  /* 0x0016b00001247983 */ /* 0x000ea80000300a00 */
[----:B------:R-:W2:Y:S04]  /*32910*/  LDL.LU R48, [R1+0x640] ;  /* 0x0006400001307983 */ /* 0x000ea80000300800 */
[----:B------:R-:W2:Y:S04]  /*32920*/  LDL.LU R49, [R1+0x644] ;  /* 0x0006440001317983 */ /* 0x000ea80000300800 */
[----:B------:R-:W2:Y:S04]  /*32930*/  LDL.LU R50, [R1+0x648] ;  /* 0x0006480001327983 */ /* 0x000ea80000300800 */
[----:B------:R-:W2:Y:S04]  /*32940*/  LDL.LU R51, [R1+0x64c] ;  /* 0x00064c0001337983 */ /* 0x000ea80000300800 */
[----:B------:R-:W-:Y:S04]  /*32950*/  STL.64 [R1+0x680], R32 ;  /* 0x0006802001007387 */ /* 0x000fe80000100a00 */
[----:B------:R0:W-:Y:S01]  /*32960*/  STL.64 [R1+0x688], R34 ;  /* 0x0006882201007387 */ /* 0x0001e20000100a00 */
[----:B------:R-:W-:-:S03]  /*32970*/  IMAD.MOV.U32 R19, RZ, RZ, R22 ;  /* 0x000000ffff137224 */ /* 0x000fc600078e0016 */
        /* <DEDUP_REMOVED lines=9> */
[----:B------:R-:W3:Y:S04]  /*32a10*/  LDL.LU.64 R20, [R1+0x1670] ;  /* 0x0016700001147983 */ /* 0x000ee80000300a00 */
[----:B------:R-:W-:Y:S04]  /*32a20*/  STL.64 [R1+0x1618], R18 ;  /* 0x0016181201007387 */ /* 0x000fe80000100a00 */
[----:B------:R2:W-:Y:S02]  /*32a30*/  STL.64 [R1+0x1610], R16 ;  /* 0x0016101001007387 */ /* 0x0005e40000100a00 */
[----:B--2---:R-:W-:Y:S02]  /*32a40*/  HMMA.16816.F32 R16, R4, R22, R12 ;  /* 0x000000160410723c */ /* 0x004fe4000000180c */
[----:B------:R-:W2:-:S15]  /*32a50*/  LDL.LU R12, [R1+0x630] ;  /* 0x00063000010c7983 */ /* 0x000e9e0000300800 */
[----:B------:R-:W-:Y:S02]  /*32a60*/  NOP ;  /* 0x0000000000007918 */ /* 0x000fe40000000000 */
[----:B------:R-:W-:Y:S04]  /*32a70*/  STL.64 [R1+0x660], R16 ;  /* 0x0006601001007387 */ /* 0x000fe80000100a00 */
[----:B------:R0:W-:Y:S04]  /*32a80*/  STL.64 [R1+0x668], R18 ;  /* 0x0006681201007387 */ /* 0x0001e80000100a00 */
[----:B------:R-:W2:Y:S04]  /*32a90*/  LDL.LU R13, [R1+0x634] ;  /* 0x00063400010d7983 */ /* 0x000ea80000300800 */
[----:B------:R-:W2:Y:S04]  /*32aa0*/  LDL.LU R14, [R1+0x638] ;  /* 0x00063800010e7983 */ /* 0x000ea80000300800 */
[----:B------:R-:W2:Y:S01]  /*32ab0*/  LDL.LU R15, [R1+0x63c] ;  /* 0x00063c00010f7983 */ /* 0x000ea20000300800 */
[----:B0-----:R-:W-:Y:S03]  /*32ac0*/  HMMA.16816.F32 R16, R4, R26, R56 ;  /* 0x0000001a0410723c */ /* 0x001fe60000001838 */
[----:B------:R-:W-:Y:S04]  /*32ad0*/  STL.64 [R1+0x1490], R22 ;  /* 0x0014901601007387 */ /* 0x000fe80000100a00 */
[----:B---3--:R-:W-:-:S12]  /*32ae0*/  STL.64 [R1+0x1488], R20 ;  /* 0x0014881401007387 */ /* 0x008fd80000100a00 */
[----:B------:R0:W-:Y:S04]  /*32af0*/  STL.64 [R1+0x650], R16 ;  /* 0x0006501001007387 */ /* 0x0001e80000100a00 */
[----:B------:R1:W-:Y:S04]  /*32b00*/  STL.64 [R1+0x658], R18 ;  /* 0x0006581201007387 */ /* 0x0003e80000100a00 */
[----:B0-----:R-:W3:Y:S04]  /*32b10*/  LDL.LU R16, [R1+0x610] ;  /* 0x0006100001107983 */ /* 0x001ee80000300800 */
[----:B------:R-:W3:Y:S04]  /*32b20*/  LDL.LU R17, [R1+0x614] ;  /* 0x0006140001117983 */ /* 0x000ee80000300800 */
[----:B-1----:R-:W3:Y:S04]  /*32b30*/  LDL.LU R18, [R1+0x618] ;  /* 0x0006180001127983 */ /* 0x002ee80000300800 */
[----:B------:R-:W3:Y:S04]  /*32b40*/  LDL.LU R19, [R1+0x61c] ;  /* 0x00061c0001137983 */ /* 0x000ee80000300800 */
[----:B------:R-:W3:Y:S04]  /*32b50*/  LDL.LU R56, [R1+0x620] ;  /* 0x0006200001387983 */ /* 0x000ee80000300800 */
[----:B------:R-:W3:Y:S04]  /*32b60*/  LDL.LU R57, [R1+0x624] ;  /* 0x0006240001397983 */ /* 0x000ee80000300800 */
[----:B------:R-:W3:Y:S04]  /*32b70*/  LDL.LU R58, [R1+0x628] ;  /* 0x00062800013a7983 */ /* 0x000ee80000300800 */
[----:B------:R-:W3:Y:S01]  /*32b80*/  LDL.LU R59, [R1+0x62c] ;  /* 0x00062c00013b7983 */ /* 0x000ee20000300800 */
[----:B------:R-:W-:Y:S03]  /*32b90*/  HMMA.16816.F32 R48, R4, R30, R48 ;  /* 0x0000001e0430723c */ /* 0x000fe60000001830 */
[----:B------:R-:W-:Y:S04]  /*32ba0*/  STL.64 [R1+0x14a0], R26 ;  /* 0x0014a01a01007387 */ /* 0x000fe80000100a00 */
[----:B------:R0:W-:Y:S04]  /*32bb0*/  STL.64 [R1+0x1498], R24 ;  /* 0x0014981801007387 */ /* 0x0001e80000100a00 */
[----:B0-----:R-:W3:Y:S04]  /*32bc0*/  LDL.LU R24, [R1+0x8c0] ;  /* 0x0008c00001187983 */ /* 0x001ee80000300800 */
[----:B------:R-:W3:Y:S04]  /*32bd0*/  LDL.LU R25, [R1+0x8c4] ;  /* 0x0008c40001197983 */ /* 0x000ee80000300800 */
[----:B------:R-:W3:Y:S04]  /*32be0*/  LDL.LU R26, [R1+0x8c8] ;  /* 0x0008c800011a7983 */ /* 0x000ee80000300800 */
[----:B------:R-:W3:Y:S04]  /*32bf0*/  LDL.LU R27, [R1+0x8cc] ;  /* 0x0008cc00011b7983 */ /* 0x000ee80000300800 */
[----:B------:R0:W-:Y:S04]  /*32c00*/  STL.64 [R1+0x640], R48 ;  /* 0x0006403001007387 */ /* 0x0001e80000100a00 */
[----:B------:R1:W-:Y:S01]  /*32c10*/  STL.64 [R1+0x648], R50 ;  /* 0x0006483201007387 */ /* 0x0003e20000100a00 */
[----:B----4-:R-:W-:-:S02]  /*32c20*/  IMAD.MOV.U32 R23, RZ, RZ, R54 ;  /* 0x000000ffff177224 */ /* 0x010fc400078e0036 */
[----:B------:R-:W-:Y:S01]  /*32c30*/  IMAD.MOV.U32 R22, RZ, RZ, R55 ;  /* 0x000000ffff167224 */ /* 0x000fe200078e0037 */
[----:B0-----:R-:W4:Y:S04]  /*32c40*/  LDL.LU R48, [R1+0x600] ;  /* 0x0006000001307983 */ /* 0x001f280000300800 */
[----:B------:R-:W4:Y:S04]  /*32c50*/  LDL.LU R49, [R1+0x604] ;  /* 0x0006040001317983 */ /* 0x000f280000300800 */
[----:B-1----:R-:W4:Y:S04]  /*32c60*/  LDL.LU R50, [R1+0x608] ;  /* 0x0006080001327983 */ /* 0x002f280000300800 */
[----:B------:R-:W4:Y:S04]  /*32c70*/  LDL.LU R51, [R1+0x60c] ;  /* 0x00060c0001337983 */ /* 0x000f280000300800 */
[----:B------:R0:W-:Y:S04]  /*32c80*/  STL.64 [R1+0x1478], R30 ;  /* 0x0014781e01007387 */ /* 0x0001e80000100a00 */
[----:B------:R-:W-:Y:S01]  /*32c90*/  STL.64 [R1+0x1470], R28 ;  /* 0x0014701c01007387 */ /* 0x000fe20000100a00 */
[----:B0-----:R-:W-:-:S02]  /*32ca0*/  IMAD.MOV.U32 R31, RZ, RZ, R52 ;  /* 0x000000ffff1f7224 */ /* 0x001fc400078e0034 */
[----:B------:R-:W-:Y:S01]  /*32cb0*/  IMAD.MOV.U32 R30, RZ, RZ, R53 ;  /* 0x000000ffff1e7224 */ /* 0x000fe200078e0035 */
[----:B------:R-:W4:Y:S04]  /*32cc0*/  LDL.LU R52, [R1+0x5f0] ;  /* 0x0005f00001347983 */ /* 0x000f280000300800 */
[----:B------:R-:W4:Y:S04]  /*32cd0*/  LDL.LU R53, [R1+0x5f4] ;  /* 0x0005f40001357983 */ /* 0x000f280000300800 */
[----:B------:R-:W4:Y:S04]  /*32ce0*/  LDL.LU R54, [R1+0x5f8] ;  /* 0x0005f80001367983 */ /* 0x000f280000300800 */
[----:B------:R-:W4:Y:S01]  /*32cf0*/  LDL.LU R55, [R1+0x5fc] ;  /* 0x0005fc0001377983 */ /* 0x000f220000300800 */
[----:B--2---:R-:W-:-:S15]  /*32d00*/  HMMA.16816.F32 R12, R4, R34, R12 ;  /* 0x00000022040c723c */ /* 0x004fde000000180c */
[----:B------:R-:W-:-:S04]  /*32d10*/  NOP ;  /* 0x0000000000007918 */ /* 0x000fc80000000000 */
[----:B------:R0:W-:Y:S04]  /*32d20*/  STL.64 [R1+0x630], R12 ;  /* 0x0006300c01007387 */ /* 0x0001e80000100a00 */
[----:B------:R1:W-:Y:S04]  /*32d30*/  STL.64 [R1+0x638], R14 ;  /* 0x0006380e01007387 */ /* 0x0003e80000100a00 */
[----:B0-----:R-:W2:Y:S04]  /*32d40*/  LDL.LU R12, [R1+0x5e0] ;  /* 0x0005e000010c7983 */ /* 0x001ea80000300800 */
[----:B------:R-:W2:Y:S04]  /*32d50*/  LDL.LU R13, [R1+0x5e4] ;  /* 0x0005e400010d7983 */ /* 0x000ea80000300800 */
[----:B-1----:R-:W2:Y:S04]  /*32d60*/  LDL.LU R14, [R1+0x5e8] ;  /* 0x0005e800010e7983 */ /* 0x002ea80000300800 */
[----:B------:R-:W2:Y:S01]  /*32d70*/  LDL.LU R15, [R1+0x5ec] ;  /* 0x0005ec00010f7983 */ /* 0x000ea20000300800 */
[----:B---3--:R-:W-:Y:S03]  /*32d80*/  HMMA.16816.F32 R56, R4, R38, R56 ;  /* 0x000000260438723c */ /* 0x008fe60000001838 */
[----:B------:R-:W-:Y:S04]  /*32d90*/  STL.64 [R1+0x1468], R34 ;  /* 0x0014682201007387 */ /* 0x000fe80000100a00 */
[----:B------:R0:W-:Y:S04]  /*32da0*/  STL.64 [R1+0x1460], R32 ;  /* 0x0014602001007387 */ /* 0x0001e80000100a00 */
[----:B0-----:R-:W3:Y:S04]  /*32db0*/  LDL.LU R32, [R1+0x8d0] ;  /* 0x0008d00001207983 */ /* 0x001ee80000300800 */
[----:B------:R-:W3:Y:S04]  /*32dc0*/  LDL.LU R33, [R1+0x8d4] ;  /* 0x0008d40001217983 */ /* 0x000ee80000300800 */
[----:B------:R-:W3:Y:S04]  /*32dd0*/  LDL.LU R34, [R1+0x8d8] ;  /* 0x0008d80001227983 */ /* 0x000ee80000300800 */
[----:B------:R-:W3:Y:S04]  /*32de0*/  LDL.LU R35, [R1+0x8dc] ;  /* 0x0008dc0001237983 */ /* 0x000ee80000300800 */
[----:B------:R-:W-:Y:S04]  /*32df0*/  STL.64 [R1+0x620], R56 ;  /* 0x0006203801007387 */ /* 0x000fe80000100a00 */
[----:B------:R0:W-:Y:S04]  /*32e00*/  STL.64 [R1+0x628], R58 ;  /* 0x0006283a01007387 */ /* 0x0001e80000100a00 */
[----:B0-----:R-:W2:Y:S04]  /*32e10*/  LDL.LU.64 R58, [R1+0x1668] ;  /* 0x00166800013a7983 */ /* 0x001ea80000300a00 */
[----:B------:R-:W2:Y:S04]  /*32e20*/  LDL.LU.64 R56, [R1+0x1660] ;  /* 0x0016600001387983 */ /* 0x000ea80000300a00 */
[----:B------:R0:W-:Y:S04]  /*32e30*/  STL.64 [R1+0x14b0], R38 ;  /* 0x0014b02601007387 */ /* 0x0001e80000100a00 */
[----:B------:R-:W-:Y:S01]  /*32e40*/  STL.64 [R1+0x14a8], R36 ;  /* 0x0014a82401007387 */ /* 0x000fe20000100a00 */
[----:B0-----:R-:W-:-:S02]  /*32e50*/  IMAD.MOV.U32 R38, RZ, RZ, R45 ;  /* 0x000000ffff267224 */ /* 0x001fc400078e002d */
[----:B------:R-:W-:Y:S01]  /*32e60*/  IMAD.MOV.U32 R39, RZ, RZ, R40 ;  /* 0x000000ffff277224 */ /* 0x000fe200078e0028 */
[----:B------:R-:W2:Y:S04]  /*32e70*/  LDL.LU R45, [R1+0x165c] ;  /* 0x00165c00012d7983 */ /* 0x000ea80000300800 */
[----:B------:R-:W2:Y:S01]  /*32e80*/  LDL.LU R40, [R1+0x1658] ;  /* 0x0016580001287983 */ /* 0x000ea20000300800 */
[C---:B------:R-:W-:Y:S08]  /*32e90*/  HMMA.16816.F32 R16, R4.reuse, R42, R16 ;  /* 0x0000002a0410723c */ /* 0x040ff00000001810 */
[C---:B----4-:R-:W-:Y:S11]  /*32ea0*/  HMMA.16816.F32 R48, R4.reuse, R46, R48 ;  /* 0x0000002e0430723c */ /* 0x050ff60000001830 */
[----:B------:R0:W-:Y:S04]  /*32eb0*/  STL.64 [R1+0x610], R16 ;  /* 0x0006101001007387 */ /* 0x0001e80000100a00 */
[----:B------:R1:W-:Y:S04]  /*32ec0*/  STL.64 [R1+0x618], R18 ;  /* 0x0006181201007387 */ /* 0x0003e80000100a00 */
[----:B0-----:R-:W4:Y:S04]  /*32ed0*/  LDL.LU R16, [R1+0x950] ;  /* 0x0009500001107983 */ /* 0x001f280000300800 */
[----:B------:R-:W4:Y:S04]  /*32ee0*/  LDL.LU R17, [R1+0x954] ;  /* 0x0009540001117983 */ /* 0x000f280000300800 */
[----:B-1----:R-:W4:Y:S04]  /*32ef0*/  LDL.LU R18, [R1+0x958] ;  /* 0x0009580001127983 */ /* 0x002f280000300800 */
[----:B------:R-:W4:Y:S04]  /*32f00*/  LDL.LU R19, [R1+0x95c] ;  /* 0x00095c0001137983 */ /* 0x000f280000300800 */
[----:B------:R-:W-:Y:S04]  /*32f10*/  STL.64 [R1+0x14c0], R42 ;  /* 0x0014c02a01007387 */ /* 0x000fe80000100a00 */
[----:B--2---:R-:W-:Y:S04]  /*32f20*/  STL [R1+0x14b8], R40 ;  /* 0x0014b82801007387 */ /* 0x004fe80000100800 */
[----:B------:R-:W-:Y:S04]  /*32f30*/  STL.64 [R1+0x600], R48 ;  /* 0x0006003001007387 */ /* 0x000fe80000100a00 */
[----:B------:R0:W-:Y:S04]  /*32f40*/  STL.64 [R1+0x608], R50 ;  /* 0x0006083201007387 */ /* 0x0001e80000100a00 */
[----:B0-----:R-:W2:Y:S04]  /*32f50*/  LDL.LU.64 R50, [R1+0x1650] ;  /* 0x0016500001327983 */ /* 0x001ea80000300a00 */
[----:B------:R-:W3:Y:S04]  /*32f60*/  LDL.LU.64 R48, [R1+0x1648] ;  /* 0x0016480001307983 */ /* 0x000ee80000300a00 */
        /* <DEDUP_REMOVED lines=11> */
[----:B------:R-:W4:Y:S04]  /*33020*/  LDL.LU.64 R52, [R1+0x1638] ;  /* 0x0016380001347983 */ /* 0x000f280000300a00 */
[----:B------:R0:W-:Y:S04]  /*33030*/  STL.64 [R1+0x1438], R50 ;  /* 0x0014383201007387 */ /* 0x0001e80000100a00 */
[----:B---3--:R-:W-:Y:S01]  /*33040*/  STL.64 [R1+0x1430], R48 ;  /* 0x0014303001007387 */ /* 0x008fe20000100a00 */
[----:B0-----:R-:W-:-:S02]  /*33050*/  IMAD.MOV.U32 R50, RZ, RZ, R58 ;  /* 0x000000ffff327224 */ /* 0x001fc400078e003a */
[----:B------:R-:W-:Y:S01]  /*33060*/  IMAD.MOV.U32 R51, RZ, RZ, R59 ;  /* 0x000000ffff337224 */ /* 0x000fe200078e003b */
[----:B------:R-:W3:Y:S04]  /*33070*/  LDL.LU R58, [R1+0x1634] ;  /* 0x00163400013a7983 */ /* 0x000ee80000300800 */
[----:B------:R-:W3:Y:S01]  /*33080*/  LDL.LU R59, [R1+0x1630] ;  /* 0x00163000013b7983 */ /* 0x000ee20000300800 */
[----:B--2---:R-:W-:-:S15]  /*33090*/  HMMA.16816.F32 R12, R4, R54, R12 ;  /* 0x00000036040c723c */ /* 0x004fde000000180c */
[----:B------:R-:W-:-:S04]  /*330a0*/  NOP ;  /* 0x0000000000007918 */ /* 0x000fc80000000000 */
[----:B------:R-:W-:Y:S04]  /*330b0*/  STL.64 [R1+0x5e0], R12 ;  /* 0x0005e00c01007387 */ /* 0x000fe80000100a00 */
[----:B------:R0:W-:Y:S04]  /*330c0*/  STL.64 [R1+0x5e8], R14 ;  /* 0x0005e80e01007387 */ /* 0x0001e80000100a00 */
[----:B0-----:R-:W3:Y:S04]  /*330d0*/  LDL.LU.64 R14, [R1+0x1628] ;  /* 0x00162800010e7983 */ /* 0x001ee80000300a00 */
[----:B------:R-:W3:Y:S04]  /*330e0*/  LDL.LU.64 R12, [R1+0x1620] ;  /* 0x00162000010c7983 */ /* 0x000ee80000300a00 */
[----:B------:R-:W-:Y:S04]  /*330f0*/  STL.64 [R1+0x1428], R54 ;  /* 0x0014283601007387 */ /* 0x000fe80000100a00 */
[----:B----4-:R0:W-:Y:S04]  /*33100*/  STL.64 [R1+0x1420], R52 ;  /* 0x0014203401007387 */ /* 0x0101e80000100a00 */
[----:B0-----:R-:W2:Y:S04]  /*33110*/  LDL.LU R52, [R1+0x8f0] ;  /* 0x0008f00001347983 */ /* 0x001ea80000300800 */
[----:B------:R-:W2:Y:S04]  /*33120*/  LDL.LU R53, [R1+0x8f4] ;  /* 0x0008f40001357983 */ /* 0x000ea80000300800 */
[----:B------:R-:W2:Y:S04]  /*33130*/  LDL.LU R54, [R1+0x8f8] ;  /* 0x0008f80001367983 */ /* 0x000ea80000300800 */
[----:B------:R-:W2:Y:S01]  /*33140*/  LDL.LU R55, [R1+0x8fc] ;  /* 0x0008fc0001377983 */ /* 0x000ea20000300800 */
[----:B---3--:R-:W-:Y:S03]  /*33150*/  HMMA.16816.F32 R12, R4, R58, R12 ;  /* 0x0000003a040c723c */ /* 0x008fe6000000180c */
[----:B------:R-:W3:-:S15]  /*33160*/  LDL.LU R4, [R1+0x940] ;  /* 0x0009400001047983 */ /* 0x000ede0000300800 */
[----:B------:R-:W-:Y:S01]  /*33170*/  NOP ;  /* 0x0000000000007918 */ /* 0x000fe20000000000 */
[----:B------:R-:W-:Y:S04]  /*33180*/  STL.64 [R1+0x360], R12 ;  /* 0x0003600c01007387 */ /* 0x000fe80000100a00 */
[----:B------:R0:W-:Y:S04]  /*33190*/  STL.64 [R1+0x368], R14 ;  /* 0x0003680e01007387 */ /* 0x0001e80000100a00 */
[----:B------:R-:W3:Y:S04]  /*331a0*/  LDL.LU R5, [R1+0x944] ;  /* 0x0009440001057983 */ /* 0x000ee80000300800 */
[----:B------:R-:W3:Y:S04]  /*331b0*/  LDL.LU R6, [R1+0x948] ;  /* 0x0009480001067983 */ /* 0x000ee80000300800 */
[----:B------:R-:W3:Y:S04]  /*331c0*/  LDL.LU R7, [R1+0x94c] ;  /* 0x00094c0001077983 */ /* 0x000ee80000300800 */
[----:B0-----:R-:W3:Y:S04]  /*331d0*/  LDL.LU R14, [R1+0x148] ;  /* 0x00014800010e7983 */ /* 0x001ee80000300800 */
[----:B------:R-:W3:Y:S04]  /*331e0*/  LDL.LU R15, [R1+0x14c] ;  /* 0x00014c00010f7983 */ /* 0x000ee80000300800 */
[----:B------:R0:W-:Y:S04]  /*331f0*/  STL.64 [R1+0x1458], R58 ;  /* 0x0014583a01007387 */ /* 0x0001e80000100a00 */
[----:B------:R1:W-:Y:S04]  /*33200*/  STL.64 [R1+0x1450], R56 ;  /* 0x0014503801007387 */ /* 0x0003e80000100a00 */
[----:B0-----:R-:W1:Y:S04]  /*33210*/  LDL.LU R58, [R1+0x158] ;  /* 0x00015800013a7983 */ /* 0x001e680000300800 */
[----:B------:R-:W1:Y:S01]  /*33220*/  LDL.LU R59, [R1+0x15c] ;  /* 0x00015c00013b7983 */ /* 0x000e620000300800 */
[C---:B------:R-:W-:Y:S08]  /*33230*/  HMMA.16816.F32 R36, R8.reuse, R38, R44 ;  /* 0x000000260824723c */ /* 0x040ff0000000182c */
[C---:B-1----:R-:W-:Y:S01]  /*33240*/  HMMA.16816.F32 R56, R8.reuse, R58, R16 ;  /* 0x0000003a0838723c */ /* 0x042fe20000001810 */
[----:B------:R-:W4:Y:S07]  /*33250*/  LDL.LU.64 R18, [R1+0x1618] ;  /* 0x0016180001127983 */ /* 0x000f2e0000300a00 */
[C---:B---3--:R-:W-:Y:S08]  /*33260*/  HMMA.16816.F32 R12, R8.reuse, R14, R4 ;  /* 0x0000000e080c723c */ /* 0x048ff00000001804 */
[C---:B--2---:R-:W-:Y:S01]  /*33270*/  HMMA.16816.F32 R4, R8.reuse, R50, R52 ;  /* 0x000000320804723c */ /* 0x044fe20000001834 */
[----:B------:R-:W2:Y:S04]  /*33280*/  LDL.LU.64 R16, [R1+0x1610] ;  /* 0x0016100001107983 */ /* 0x000ea80000300a00 */
[----:B------:R-:W-:Y:S04]  /*33290*/  STL.64 [R1+0x170], R56 ;  /* 0x0001703801007387 */ /* 0x000fe80000100a00 */
[----:B------:R-:W-:Y:S04]  /*332a0*/  STL.64 [R1+0x178], R58 ;  /* 0x0001783a01007387 */ /* 0x000fe80000100a00 */
[----:B------:R-:W-:Y:S04]  /*332b0*/  STL.64 [R1+0x160], R12 ;  /* 0x0001600c01007387 */ /* 0x000fe80000100a00 */
[----:B------:R0:W-:Y:S04]  /*332c0*/  STL.64 [R1+0x168], R14 ;  /* 0x0001680e01007387 */ /* 0x0001e80000100a00 */
[----:B------:R-:W-:Y:S04]  /*332d0*/  STL.64 [R1+0x8f0], R4 ;  /* 0x0008f00401007387 */ /* 0x000fe80000100a00 */
[----:B------:R1:W-:Y:S01]  /*332e0*/  STL.64 [R1+0x8f8], R6 ;  /* 0x0008f80601007387 */ /* 0x0003e20000100a00 */
[C---:B0-----:R-:W-:Y:S08]  /*332f0*/  HMMA.16816.F32 R12, R8.reuse, R30, R32 ;  /* 0x0000001e080c723c */ /* 0x041ff00000001820 */
[----:B-1----:R-:W-:Y:S01]  /*33300*/  HMMA.16816.F32 R4, R8, R22, R24 ;  /* 0x000000160804723c */ /* 0x002fe20000001818 */
[----:B------:R-:W-:Y:S04]  /*33310*/  STL.64 [R1+0x8e0], R36 ;  /* 0x0008e02401007387 */ /* 0x000fe80000100a00 */
[----:B------:R-:W-:Y:S01]  /*33320*/  STL.64 [R1+0x8e8], R38 ;  /* 0x0008e82601007387 */ /* 0x000fe20000100a00 */
[----:B------:R-:W-:-:S05]  /*33330*/  IMAD.MOV.U32 R47, RZ, RZ, R60 ;  /* 0x000000ffff2f7224 */ /* 0x000fca00078e003c */
[----:B------:R-:W-:Y:S04]  /*33340*/  STL.64 [R1+0x8d0], R12 ;  /* 0x0008d00c01007387 */ /* 0x000fe80000100a00 */
[----:B------:R0:W-:Y:S01]  /*33350*/  STL.64 [R1+0x8d8], R14 ;  /* 0x0008d80e01007387 */ /* 0x0001e20000100a00 */
[----:B----4-:R-:W-:-:S03]  /*33360*/  IMAD.MOV.U32 R46, RZ, RZ, R19 ;  /* 0x000000ffff2e7224 */ /* 0x010fc600078e0013 */
[----:B------:R-:W3:Y:S04]  /*33370*/  LDL.LU R19, [R1+0x1608] ;  /* 0x0016080001137983 */ /* 0x000ee80000300800 */
[----:B------:R-:W-:Y:S04]  /*33380*/  STL.64 [R1+0x8c0], R4 ;  /* 0x0008c00401007387 */ /* 0x000fe80000100a00 */
[----:B------:R-:W-:Y:S04]  /*33390*/  STL.64 [R1+0x8c8], R6 ;  /* 0x0008c80601007387 */ /* 0x000fe80000100a00 */
[----:B------:R-:W4:Y:S04]  /*333a0*/  LDL.LU R60, [R1+0x1604] ;  /* 0x00160400013c7983 */ /* 0x000f280000300800 */
[----:B------:R-:W-:Y:S04]  /*333b0*/  STL.64 [R1+0x14c8], R46 ;  /* 0x0014c82e01007387 */ /* 0x000fe80000100a00 */
[----:B------:R-:W2:Y:S04]  /*333c0*/  LDL.LU R48, [R1+0x7e0] ;  /* 0x0007e00001307983 */ /* 0x000ea80000300800 */
[----:B------:R-:W2:Y:S04]  /*333d0*/  LDL.LU R49, [R1+0x7e4] ;  /* 0x0007e40001317983 */ /* 0x000ea80000300800 */
[----:B------:R-:W2:Y:S04]  /*333e0*/  LDL.LU R50, [R1+0x7e8] ;  /* 0x0007e80001327983 */ /* 0x000ea80000300800 */
[----:B------:R-:W2:Y:S01]  /*333f0*/  LDL.LU R51, [R1+0x7ec] ;  /* 0x0007ec0001337983 */ /* 0x000ea20000300800 */
[----:B------:R-:W-:-:S02]  /*33400*/  IMAD.MOV.U32 R54, RZ, RZ, R3 ;  /* 0x000000ffff367224 */ /* 0x000fc400078e0003 */
[----:B------:R-:W-:Y:S02]  /*33410*/  IMAD.MOV.U32 R55, RZ, RZ, R2 ;  /* 0x000000ffff377224 */ /* 0x000fe400078e0002 */
[----:B0-----:R-:W-:Y:S02]  /*33420*/  IMAD.MOV.U32 R14, RZ, RZ, R61 ;  /* 0x000000ffff0e7224 */ /* 0x001fe400078e003d */
[----:B------:R-:W-:Y:S02]  /*33430*/  IMAD.MOV.U32 R15, RZ, RZ, R18 ;  /* 0x000000ffff0f7224 */ /* 0x000fe400078e0012 */
[----:B------:R-:W-:Y:S02]  /*33440*/  IMAD.MOV.U32 R30, RZ, RZ, R41 ;  /* 0x000000ffff1e7224 */ /* 0x000fe400078e0029 */
[----:B------:R-:W-:Y:S01]  /*33450*/  IMAD.MOV.U32 R31, RZ, RZ, R0 ;  /* 0x000000ffff1f7224 */ /* 0x000fe200078e0000 */
[----:B--2---:R0:W-:Y:S04]  /*33460*/  STL.64 [R1+0x14d8], R50 ;  /* 0x0014d83201007387 */ /* 0x0041e80000100a00 */
[----:B------:R-:W-:Y:S04]  /*33470*/  STL.64 [R1+0x14d0], R48 ;  /* 0x0014d03001007387 */ /* 0x000fe80000100a00 */
[----:B------:R-:W0:Y:S04]  /*33480*/  LDL.LU R3, [R1+0x1600] ;  /* 0x0016000001037983 */ /* 0x000e280000300800 */
[----:B------:R-:W2:Y:S04]  /*33490*/  LDL.LU R2, [R1+0x15fc] ;  /* 0x0015fc0001027983 */ /* 0x000ea80000300800 */
[----:B------:R1:W-:Y:S04]  /*334a0*/  STL.64 [R1+0x14e0], R54 ;  /* 0x0014e03601007387 */ /* 0x0003e80000100a00 */
[----:B------:R-:W2:Y:S04]  /*334b0*/  LDL.LU R61, [R1+0x15f8] ;  /* 0x0015f800013d7983 */ /* 0x000ea80000300800 */
[----:B------:R-:W2:Y:S04]  /*334c0*/  LDL.LU R18, [R1+0x15f4] ;  /* 0x0015f40001127983 */ /* 0x000ea80000300800 */
        /* <DEDUP_REMOVED lines=8> */
[----:B----4-:R-:W-:-:S02]  /*33550*/  IMAD.MOV.U32 R42, RZ, RZ, R60 ;  /* 0x000000ffff2a7224 */ /* 0x010fc400078e003c */
[----:B---3--:R-:W-:Y:S02]  /*33560*/  IMAD.MOV.U32 R43, RZ, RZ, R19 ;  /* 0x000000ffff2b7224 */ /* 0x008fe400078e0013 */
[----:B0-----:R-:W-:Y:S02]  /*33570*/  IMAD.MOV.U32 R51, RZ, RZ, R3 ;  /* 0x000000ffff337224 */ /* 0x001fe400078e0003 */
[----:B--2---:R-:W-:Y:S01]  /*33580*/  IMAD.MOV.U32 R50, RZ, RZ, R2 ;  /* 0x000000ffff327224 */ /* 0x004fe200078e0002 */
[----:B------:R0:W-:Y:S04]  /*33590*/  STL.64 [R1+0x1500], R34 ;  /* 0x0015002201007387 */ /* 0x0001e80000100a00 */
[----:B------:R-:W-:Y:S04]  /*335a0*/  STL.64 [R1+0x14f8], R32 ;  /* 0x0014f82001007387 */ /* 0x000fe80000100a00 */
        /* <DEDUP_REMOVED lines=8> */
[----:B-1----:R-:W2:Y:S04]  /*33630*/  LDL.LU R54, [R1+0x848] ;  /* 0x0008480001367983 */ /* 0x002ea80000300800 */
[----:B------:R-:W2:Y:S01]  /*33640*/  LDL.LU R55, [R1+0x84c] ;  /* 0x00084c0001377983 */ /* 0x000ea20000300800 */
[----:B------:R-:W-:-:S02]  /*33650*/  IMAD.MOV.U32 R14, RZ, RZ, R18 ;  /* 0x000000ffff0e7224 */ /* 0x000fc400078e0012 */
[----:B------:R-:W-:Y:S01]  /*33660*/  IMAD.MOV.U32 R15, RZ, RZ, R61 ;  /* 0x000000ffff0f7224 */ /* 0x000fe200078e003d */
[----:B--2---:R-:W-:Y:S04]  /*33670*/  STL.64 [R1+0x1520], R54 ;  /* 0x0015203601007387 */ /* 0x004fe80000100a00 */
[----:B------:R-:W-:Y:S04]  /*33680*/  STL.64 [R1+0x1518], R52 ;  /* 0x0015183401007387 */ /* 0x000fe80000100a00 */
[----:B------:R-:W2:Y:S04]  /*33690*/  LDL.LU R18, [R1+0x15d8] ;  /* 0x0015d80001127983 */ /* 0x000ea80000300800 */
[----:B------:R-:W2:Y:S04]  /*336a0*/  LDL.LU R61, [R1+0x15d4] ;  /* 0x0015d400013d7983 */ /* 0x000ea80000300800 */
[----:B------:R1:W-:Y:S04]  /*336b0*/  STL.64 [R1+0x1528], R14 ;  /* 0x0015280e01007387 */ /* 0x0003e80000100a00 */
[----:B------:R-:W2:Y:S04]  /*336c0*/  LDL.LU R28, [R1+0x850] ;  /* 0x00085000011c7983 */ /* 0x000ea80000300800 */
[----:B------:R-:W2:Y:S04]  /*336d0*/  LDL.LU R29, [R1+0x854] ;  /* 0x00085400011d7983 */ /* 0x000ea80000300800 */
[----:B------:R-:W2:Y:S04]  /*336e0*/  LDL.LU R30, [R1+0x858] ;  /* 0x00085800011e7983 */ /* 0x000ea80000300800 */
[----:B------:R-:W2:Y:S01]  /*336f0*/  LDL.LU R31, [R1+0x85c] ;  /* 0x00085c00011f7983 */ /* 0x000ea20000300800 */
[----:B0-----:R-:W-:-:S02]  /*33700*/  IMAD.MOV.U32 R34, RZ, RZ, R0 ;  /* 0x000000ffff227224 */ /* 0x001fc400078e0000 */
[----:B------:R-:W-:Y:S01]  /*33710*/  IMAD.MOV.U32 R35, RZ, RZ, R41 ;  /* 0x000000ffff237224 */ /* 0x000fe200078e0029 */
[----:B--2---:R-:W-:Y:S04]  /*33720*/  STL.64 [R1+0x1538], R30 ;  /* 0x0015381e01007387 */ /* 0x004fe80000100a00 */
[----:B------:R0:W-:Y:S04]  /*33730*/  STL.64 [R1+0x1530], R28 ;  /* 0x0015301c01007387 */ /* 0x0001e80000100a00 */
[----:B------:R-:W2:Y:S04]  /*33740*/  LDL.LU R0, [R1+0x15d0] ;  /* 0x0015d00001007983 */ /* 0x000ea80000300800 */
[----:B------:R0:W-:Y:S04]  /*33750*/  STL.64 [R1+0x1540], R34 ;  /* 0x0015402201007387 */ /* 0x0001e80000100a00 */
[----:B------:R-:W2:Y:S04]  /*33760*/  LDL.LU R40, [R1+0x860] ;  /* 0x0008600001287983 */ /* 0x000ea80000300800 */
[----:B------:R-:W2:Y:S04]  /*33770*/  LDL.LU R41, [R1+0x864] ;  /* 0x0008640001297983 */ /* 0x000ea80000300800 */
[----:B----4-:R-:W4:Y:S04]  /*33780*/  LDL.LU R42, [R1+0x868] ;  /* 0x00086800012a7983 */ /* 0x010f280000300800 */
[----:B------:R-:W4:Y:S01]  /*33790*/  LDL.LU R43, [R1+0x86c] ;  /* 0x00086c00012b7983 */ /* 0x000f220000300800 */
[----:B---3--:R-:W-:-:S02]  /*337a0*/  IMAD.MOV.U32 R50, RZ, RZ, R19 ;  /* 0x000000ffff327224 */ /* 0x008fc400078e0013 */
[----:B------:R-:W-:Y:S02]  /*337b0*/  IMAD.MOV.U32 R51, RZ, RZ, R60 ;  /* 0x000000ffff337224 */ /* 0x000fe400078e003c */
[----:B-1----:R-:W-:Y:S02]  /*337c0*/  IMAD.MOV.U32 R14, RZ, RZ, R3 ;  /* 0x000000ffff0e7224 */ /* 0x002fe400078e0003 */
[----:B------:R-:W-:Y:S01]  /*337d0*/  IMAD.MOV.U32 R15, RZ, RZ, R2 ;  /* 0x000000ffff0f7224 */ /* 0x000fe200078e0002 */
[----:B----4-:R-:W-:Y:S04]  /*337e0*/  STL.64 [R1+0x1550], R42 ;  /* 0x0015502a01007387 */ /* 0x010fe80000100a00 */
[----:B--2---:R-:W-:Y:S04]  /*337f0*/  STL.64 [R1+0x1548], R40 ;  /* 0x0015482801007387 */ /* 0x004fe80000100a00 */
[----:B------:R-:W2:Y:S04]  /*33800*/  LDL.LU R19, [R1+0x15cc] ;  /* 0x0015cc0001137983 */ /* 0x000ea80000300800 */
[----:B------:R-:W3:Y:S04]  /*33810*/  LDL.LU R60, [R1+0x15c8] ;  /* 0x0015c800013c7983 */ /* 0x000ee80000300800 */
[----:B------:R1:W-:Y:S04]  /*33820*/  STL.64 [R1+0x1558], R50 ;  /* 0x0015583201007387 */ /* 0x0003e80000100a00 */
[----:B------:R-:W4:Y:S04]  /*33830*/  LDL.LU R3, [R1+0x15c4] ;  /* 0x0015c40001037983 */ /* 0x000f280000300800 */
[----:B------:R-:W3:Y:S04]  /*33840*/  LDL.LU R2, [R1+0x15c0] ;  /* 0x0015c00001027983 */ /* 0x000ee80000300800 */
[----:B------:R4:W-:Y:S04]  /*33850*/  STL.64 [R1+0x1560], R14 ;  /* 0x0015600e01007387 */ /* 0x0009e80000100a00 */
[----:B0-----:R-:W3:Y:S04]  /*33860*/  LDL.LU R28, [R1+0x320] ;  /* 0x00032000011c7983 */ /* 0x001ee80000300800 */
[----:B------:R-:W3:Y:S04]  /*33870*/  LDL.LU R29, [R1+0x324] ;  /* 0x00032400011d7983 */ /* 0x000ee80000300800 */
[----:B------:R-:W3:Y:S04]  /*33880*/  LDL.LU R30, [R1+0x328] ;  /* 0x00032800011e7983 */ /* 0x000ee80000300800 */
[----:B------:R-:W3:Y:S01]  /*33890*/  LDL.LU R31, [R1+0x32c] ;  /* 0x00032c00011f7983 */ /* 0x000ee20000300800 */
[----:B------:R-:W-:-:S02]  /*338a0*/  IMAD.MOV.U32 R34, RZ, RZ, R61 ;  /* 0x000000ffff227224 */ /* 0x000fc400078e003d */
[----:B------:R-:W-:Y:S02]  /*338b0*/  IMAD.MOV.U32 R35, RZ, RZ, R18 ;  /* 0x000000ffff237224 */ /* 0x000fe400078e0012 */
[----:B------:R-:W-:Y:S02]  /*338c0*/  IMAD.MOV.U32 R7, RZ, RZ, R0 ;  /* 0x000000ffff077224 */ /* 0x000fe400078e0000 */
[----:B--2---:R-:W-:Y:S01]  /*338d0*/  IMAD.MOV.U32 R6, RZ, RZ, R19 ;  /* 0x000000ffff067224 */ /* 0x004fe200078e0013 */
[----:B---3--:R-:W-:Y:S04]  /*338e0*/  STL.64 [R1+0x1570], R30 ;  /* 0x0015701e01007387 */ /* 0x008fe80000100a00 */
[----:B------:R-:W-:Y:S04]  /*338f0*/  STL.64 [R1+0x1568], R28 ;  /* 0x0015681c01007387 */ /* 0x000fe80000100a00 */
[----:B------:R-:W2:Y:S04]  /*33900*/  LDL.LU R61, [R1+0x15bc] ;  /* 0x0015bc00013d7983 */ /* 0x000ea80000300800 */
[----:B------:R-:W3:Y:S04]  /*33910*/  LDL.LU R18, [R1+0x15b8] ;  /* 0x0015b80001127983 */ /* 0x000ee80000300800 */
[----:B------:R0:W-:Y:S04]  /*33920*/  STL.64 [R1+0x1578], R34 ;  /* 0x0015782201007387 */ /* 0x0001e80000100a00 */
[----:B------:R-:W3:Y:S04]  /*33930*/  LDL.LU R19, [R1+0x15b4] ;  /* 0x0015b40001137983 */ /* 0x000ee80000300800 */
[----:B------:R-:W3:Y:S04]  /*33940*/  LDL.LU R0, [R1+0x15b0] ;  /* 0x0015b00001007983 */ /* 0x000ee80000300800 */
[----:B------:R0:W-:Y:S04]  /*33950*/  STL.64 [R1+0x1580], R6 ;  /* 0x0015800601007387 */ /* 0x0001e80000100a00 */
[----:B------:R-:W3:Y:S04]  /*33960*/  LDL.LU R48, [R1+0x880] ;  /* 0x0008800001307983 */ /* 0x000ee80000300800 */
[----:B------:R-:W3:Y:S04]  /*33970*/  LDL.LU R49, [R1+0x884] ;  /* 0x0008840001317983 */ /* 0x000ee80000300800 */
[----:B-1----:R-:W3:Y:S04]  /*33980*/  LDL.LU R50, [R1+0x888] ;  /* 0x0008880001327983 */ /* 0x002ee80000300800 */
[----:B------:R-:W3:Y:S01]  /*33990*/  LDL.LU R51, [R1+0x88c] ;  /* 0x00088c0001337983 */ /* 0x000ee20000300800 */
[----:B----4-:R-:W-:-:S02]  /*339a0*/  IMAD.MOV.U32 R14, RZ, RZ, R3 ;  /* 0x000000ffff0e7224 */ /* 0x010fc400078e0003 */
[----:B------:R-:W-:Y:S02]  /*339b0*/  IMAD.MOV.U32 R15, RZ, RZ, R60 ;  /* 0x000000ffff0f7224 */ /* 0x000fe400078e003c */
[----:B0-----:R-:W-:Y:S02]  /*339c0*/  IMAD.MOV.U32 R35, RZ, RZ, R2 ;  /* 0x000000ffff237224 */ /* 0x001fe400078e0002 */
[----:B--2---:R-:W-:Y:S01]  /*339d0*/  IMAD.MOV.U32 R34, RZ, RZ, R61 ;  /* 0x000000ffff227224 */ /* 0x004fe200078e003d */
[----:B---3--:R-:W-:Y:S04]  /*339e0*/  STL.64 [R1+0x1590], R50 ;  /* 0x0015903201007387 */ /* 0x008fe80000100a00 */
[----:B------:R-:W-:Y:S04]  /*339f0*/  STL.64 [R1+0x1588], R48 ;  /* 0x0015883001007387 */ /* 0x000fe80000100a00 */
[----:B------:R-:W2:Y:S04]  /*33a00*/  LDL.LU R3, [R1+0x15ac] ;  /* 0x0015ac0001037983 */ /* 0x000ea80000300800 */
[----:B------:R-:W3:Y:S04]  /*33a10*/  LDL.LU R60, [R1+0x15a8] ;  /* 0x0015a800013c7983 */ /* 0x000ee80000300800 */
[----:B------:R0:W-:Y:S04]  /*33a20*/  STL.64 [R1+0x1598], R14 ;  /* 0x0015980e01007387 */ /* 0x0001e80000100a00 */
        /* <DEDUP_REMOVED lines=13> */
[----:B------:R-:W2:Y:S04]  /*33b00*/  LDL.LU R15, [R1+0x8bc] ;  /* 0x0008bc00010f7983 */ /* 0x000ea80000300800 */
        /* <DEDUP_REMOVED lines=21> */
[----:B------:R-:W-:Y:S01]  /*33c60*/  IMAD.MOV.U32 R51, RZ, RZ, R18 ;  /* 0x000000ffff337224 */ /* 0x000fe200078e0012 */
[----:B------:R-:W3:Y:S04]  /*33c70*/  LDL.LU R56, [R1+0x7f0] ;  /* 0x0007f00001387983 */ /* 0x000ee80000300800 */
[----:B------:R-:W3:Y:S04]  /*33c80*/  LDL.LU R57, [R1+0x7f4] ;  /* 0x0007f40001397983 */ /* 0x000ee80000300800 */
[----:B------:R-:W3:Y:S01]  /*33c90*/  LDL.LU R58, [R1+0x7f8] ;  /* 0x0007f800013a7983 */ /* 0x000ee20000300800 */
[----:B------:R-:W-:-:S03]  /*33ca0*/  IMAD.MOV.U32 R27, RZ, RZ, R16 ;  /* 0x000000ffff1b7224 */ /* 0x000fc600078e0010 */
[----:B------:R-:W3:Y:S01]  /*33cb0*/  LDL.LU R59, [R1+0x7fc] ;  /* 0x0007fc00013b7983 */ /* 0x000ee20000300800 */
[----:B------:R-:W-:-:S03]  /*33cc0*/  IMAD.MOV.U32 R26, RZ, RZ, R17 ;  /* 0x000000ffff1a7224 */ /* 0x000fc600078e0011 */
[----:B------:R-:W3:Y:S04]  /*33cd0*/  LDL.LU R16, [R1+0x7d0] ;  /* 0x0007d00001107983 */ /* 0x000ee80000300800 */
[----:B------:R-:W3:Y:S04]  /*33ce0*/  LDL.LU R17, [R1+0x7d4] ;  /* 0x0007d40001117983 */ /* 0x000ee80000300800 */
[----:B------:R-:W3:Y:S04]  /*33cf0*/  LDL.LU R18, [R1+0x7d8] ;  /* 0x0007d80001127983 */ /* 0x000ee80000300800 */
[----:B------:R-:W3:Y:S01]  /*33d00*/  LDL.LU R19, [R1+0x7dc] ;  /* 0x0007dc0001137983 */ /* 0x000ee20000300800 */
[C---:B--2---:R-:W-:Y:S03]  /*33d10*/  HMMA.16816.F32 R48, R8.reuse, R50, R12 ;  /* 0x000000320830723c */ /* 0x044fe6000000180c */
[----:B------:R-:W4:Y:S05]  /*33d20*/  LDL.LU.64 R14, [R1+0x1598] ;  /* 0x00159800010e7983 */ /* 0x000f2a0000300a00 */
[C---:B------:R-:W-:Y:S01]  /*33d30*/  HMMA.16816.F32 R32, R8.reuse, R34, R4 ;  /* 0x000000220820723c */ /* 0x040fe20000001804 */
[----:B------:R-:W0:Y:S10]  /*33d40*/  LDC R5, c[0x0][0x3a8] ;  /* 0x0000ea00ff057b82 */ /* 0x000e340000000800 */
[----:B------:R-:W-:Y:S04]  /*33d50*/  STL.64 [R1+0x8b0], R48 ;  /* 0x0008b03001007387 */ /* 0x000fe80000100a00 */
[----:B------:R1:W-:Y:S04]  /*33d60*/  STL.64 [R1+0x8b8], R50 ;  /* 0x0008b83201007387 */ /* 0x0003e80000100a00 */
[----:B-1----:R-:W2:Y:S04]  /*33d70*/  LDL.LU.64 R50, [R1+0x1590] ;  /* 0x0015900001327983 */ /* 0x002ea80000300a00 */
[----:B------:R-:W2:Y:S04]  /*33d80*/  LDL.LU.64 R48, [R1+0x1588] ;  /* 0x0015880001307983 */ /* 0x000ea80000300a00 */
[----:B------:R-:W2:Y:S04]  /*33d90*/  LDL.LU.64 R6, [R1+0x1580] ;  /* 0x0015800001067983 */ /* 0x000ea80000300a00 */
[----:B------:R-:W-:Y:S04]  /*33da0*/  STL.64 [R1+0x8a0], R32 ;  /* 0x0008a02001007387 */ /* 0x000fe80000100a00 */
[----:B------:R1:W-:Y:S04]  /*33db0*/  STL.64 [R1+0x8a8], R34 ;  /* 0x0008a82201007387 */ /* 0x0003e80000100a00 */
[----:B-1----:R-:W3:Y:S01]  /*33dc0*/  LDL.LU.64 R34, [R1+0x1578] ;  /* 0x0015780001227983 */ /* 0x002ee20000300a00 */
[----:B----4-:R-:W-:Y:S03]  /*33dd0*/  HMMA.16816.F32 R12, R8, R14, R28 ;  /* 0x0000000e080c723c */ /* 0x010fe6000000181c */
[----:B------:R-:W4:Y:S04]  /*33de0*/  LDL.LU.64 R30, [R1+0x1570] ;  /* 0x00157000011e7983 */ /* 0x000f280000300a00 */
[----:B------:R-:W4:-:S12]  /*33df0*/  LDL.LU.64 R28, [R1+0x1568] ;  /* 0x00156800011c7983 */ /* 0x000f180000300a00 */
[----:B------:R-:W-:Y:S04]  /*33e00*/  STL.64 [R1+0x890], R12 ;  /* 0x0008900c01007387 */ /* 0x000fe80000100a00 */
[----:B------:R1:W-:Y:S04]  /*33e10*/  STL.64 [R1+0x898], R14 ;  /* 0x0008980e01007387 */ /* 0x0003e80000100a00 */
[----:B-1----:R-:W4:Y:S01]  /*33e20*/  LDL.LU.64 R14, [R1+0x1560] ;  /* 0x00156000010e7983 */ /* 0x002f220000300a00 */
[C---:B--2---:R-:W-:Y:S08]  /*33e30*/  HMMA.16816.F32 R48, R8.reuse, R6, R48 ;  /* 0x000000060830723c */ /* 0x044ff00000001830 */
[----:B---3--:R-:W-:Y:S11]  /*33e40*/  HMMA.16816.F32 R32, R8, R34, R40 ;  /* 0x000000220820723c */ /* 0x008ff60000001828 */
[----:B------:R-:W-:Y:S01]  /*33e50*/  STL.64 [R1+0x880], R48 ;  /* 0x0008803001007387 */ /* 0x000fe20000100a00 */
[----:B------:R-:W-:-:S03]  /*33e60*/  IMAD.MOV.U32 R7, RZ, RZ, R50 ;  /* 0x000000ffff077224 */ /* 0x000fc600078e0032 */
[----:B------:R1:W-:Y:S04]  /*33e70*/  STL.64 [R1+0x888], R50 ;  /* 0x0008883201007387 */ /* 0x0003e80000100a00 */
[----:B-1----:R-:W2:Y:S04]  /*33e80*/  LDL.LU.64 R50, [R1+0x1558] ;  /* 0x0015580001327983 */ /* 0x002ea80000300a00 */
[----:B------:R-:W3:Y:S04]  /*33e90*/  LDL.LU.64 R42, [R1+0x1550] ;  /* 0x00155000012a7983 */ /* 0x000ee80000300a00 */
[----:B------:R-:W3:Y:S04]  /*33ea0*/  LDL.LU.64 R40, [R1+0x1548] ;  /* 0x0015480001287983 */ /* 0x000ee80000300a00 */
        /* <DEDUP_REMOVED lines=9> */
[----:B------:R-:W-:Y:S02]  /*33f40*/  IMAD.MOV.U32 R6, RZ, RZ, R48 ;  /* 0x000000ffff067224 */ /* 0x000fe400078e0030 */
[C---:B--2---:R-:W-:Y:S01]  /*33f50*/  HMMA.16816.F32 R48, R8.reuse, R50, R52 ;  /* 0x000000320830723c */ /* 0x044fe20000001834 */
[----:B------:R-:W2:Y:S04]  /*33f60*/  LDL.LU.64 R54, [R1+0x1520] ;  /* 0x0015200001367983 */ /* 0x000ea80000300a00 */
[----:B------:R-:W2:Y:S03]  /*33f70*/  LDL.LU.64 R52, [R1+0x1518] ;  /* 0x0015180001347983 */ /* 0x000ea60000300a00 */
[C---:B---3--:R-:W-:Y:S11]  /*33f80*/  HMMA.16816.F32 R32, R8.reuse, R34, R40 ;  /* 0x000000220820723c */ /* 0x048ff60000001828 */
[----:B------:R-:W-:Y:S04]  /*33f90*/  STL.64 [R1+0x870], R48 ;  /* 0x0008703001007387 */ /* 0x000fe80000100a00 */
[----:B------:R1:W-:Y:S04]  /*33fa0*/  STL.64 [R1+0x878], R50 ;  /* 0x0008783201007387 */ /* 0x0003e80000100a00 */
[----:B-1----:R-:W2:Y:S04]  /*33fb0*/  LDL.LU.64 R50, [R1+0x1510] ;  /* 0x0015100001327983 */ /* 0x002ea80000300a00 */
[----:B------:R-:W3:Y:S04]  /*33fc0*/  LDL.LU.64 R42, [R1+0x1508] ;  /* 0x00150800012a7983 */ /* 0x000ee80000300a00 */
[----:B------:R-:W-:Y:S04]  /*33fd0*/  STL.64 [R1+0x860], R32 ;  /* 0x0008602001007387 */ /* 0x000fe80000100a00 */
[----:B------:R1:W-:Y:S04]  /*33fe0*/  STL.64 [R1+0x868], R34 ;  /* 0x0008682201007387 */ /* 0x0003e80000100a00 */
[----:B-1----:R-:W3:Y:S04]  /*33ff0*/  LDL.LU.64 R34, [R1+0x1500] ;  /* 0x0015000001227983 */ /* 0x002ee80000300a00 */
[----:B------:R-:W3:Y:S01]  /*34000*/  LDL.LU.64 R32, [R1+0x14f8] ;  /* 0x0014f80001207983 */ /* 0x000ee20000300a00 */
[----:B----4-:R-:W-:Y:S03]  /*34010*/  HMMA.16816.F32 R12, R8, R14, R28 ;  /* 0x0000000e080c723c */ /* 0x010fe6000000181c */
[----:B------:R-:W4:-:S15]  /*34020*/  LDL.LU.64 R30, [R1+0x14f0] ;  /* 0x0014f000011e7983 */ /* 0x000f1e0000300a00 */
[----:B------:R-:W-:Y:S01]  /*34030*/  NOP ;  /* 0x0000000000007918 */ /* 0x000fe20000000000 */
[----:B------:R-:W-:Y:S04]  /*34040*/  STL.64 [R1+0x850], R12 ;  /* 0x0008500c01007387 */ /* 0x000fe80000100a00 */
[----:B------:R1:W-:Y:S04]  /*34050*/  STL.64 [R1+0x858], R14 ;  /* 0x0008580e01007387 */ /* 0x0003e80000100a00 */
[----:B-1----:R-:W4:Y:S01]  /*34060*/  LDL.LU.64 R14, [R1+0x14e8] ;  /* 0x0014e800010e7983 */ /* 0x002f220000300a00 */
[C---:B--2---:R-:W-:Y:S08]  /*34070*/  HMMA.16816.F32 R48, R8.reuse, R50, R52 ;  /* 0x000000320830723c */ /* 0x044ff00000001834 */
[C---:B---3--:R-:W-:Y:S01]  /*34080*/  HMMA.16816.F32 R40, R8.reuse, R42, R44 ;  /* 0x0000002a0828723c */ /* 0x048fe2000000182c */
[----:B------:R-:W2:Y:S07]  /*34090*/  LDL.LU.64 R54, [R1+0x14e0] ;  /* 0x0014e00001367983 */ /* 0x000eae0000300a00 */
[C---:B------:R-:W-:Y:S03]  /*340a0*/  HMMA.16816.F32 R24, R8.reuse, R26, R36 ;  /* 0x0000001a0818723c */ /* 0x040fe60000001824 */
[----:B------:R-:W-:Y:S04]  /*340b0*/  STL.64 [R1+0x840], R48 ;  /* 0x0008403001007387 */ /* 0x000fe80000100a00 */
[----:B------:R1:W-:Y:S04]  /*340c0*/  STL.64 [R1+0x848], R50 ;  /* 0x0008483201007387 */ /* 0x0003e80000100a00 */
[----:B-1----:R-:W3:Y:S04]  /*340d0*/  LDL.LU.64 R50, [R1+0x14d8] ;  /* 0x0014d80001327983 */ /* 0x002ee80000300a00 */
[----:B------:R-:W3:Y:S04]  /*340e0*/  LDL.LU.64 R48, [R1+0x14d0] ;  /* 0x0014d00001307983 */ /* 0x000ee80000300a00 */
[----:B------:R-:W3:Y:S04]  /*340f0*/  LDL.LU.64 R46, [R1+0x14c8] ;  /* 0x0014c800012e7983 */ /* 0x000ee80000300a00 */
[----:B------:R-:W-:Y:S04]  /*34100*/  STL.64 [R1+0x830], R40 ;  /* 0x0008302801007387 */ /* 0x000fe80000100a00 */
[----:B------:R1:W-:Y:S04]  /*34110*/  STL.64 [R1+0x838], R42 ;  /* 0x0008382a01007387 */ /* 0x0003e80000100a00 */
[----:B-1----:R-:W3:Y:S04]  /*34120*/  LDL.LU.64 R42, [R1+0x14c0] ;  /* 0x0014c000012a7983 */ /* 0x002ee80000300a00 */
[----:B------:R1:W5:Y:S04]  /*34130*/  LDL.LU R40, [R1+0x14b8] ;  /* 0x0014b80001287983 */ /* 0x0003680000300800 */
[----:B------:R-:W3:Y:S01]  /*34140*/  LDL.LU R28, [R1+0x7c0] ;  /* 0x0007c000011c7983 */ /* 0x000ee20000300800 */
[----:B----4-:R-:W-:-:S15]  /*34150*/  HMMA.16816.F32 R32, R8, R30, R32 ;  /* 0x0000001e0820723c */ /* 0x010fde0000001820 */
[----:B------:R-:W-:-:S04]  /*34160*/  NOP ;  /* 0x0000000000007918 */ /* 0x000fc80000000000 */
[----:B------:R4:W-:Y:S04]  /*34170*/  STL.64 [R1+0x820], R32 ;  /* 0x0008202001007387 */ /* 0x0009e80000100a00 */
[----:B------:R0:W-:Y:S04]  /*34180*/  STL.64 [R1+0x828], R34 ;  /* 0x0008282201007387 */ /* 0x0001e80000100a00 */
[----:B------:R-:W3:Y:S04]  /*34190*/  LDL.LU R29, [R1+0x7c4] ;  /* 0x0007c400011d7983 */ /* 0x000ee80000300800 */
[----:B------:R-:W3:Y:S04]  /*341a0*/  LDL.LU R30, [R1+0x7c8] ;  /* 0x0007c800011e7983 */ /* 0x000ee80000300800 */
[----:B------:R-:W3:Y:S04]  /*341b0*/  LDL.LU R31, [R1+0x7cc] ;  /* 0x0007cc00011f7983 */ /* 0x000ee80000300800 */
[----:B----4-:R-:W4:Y:S04]  /*341c0*/  LDL.LU R32, [R1+0x7b0] ;  /* 0x0007b00001207983 */ /* 0x010f280000300800 */
[----:B------:R-:W4:Y:S04]  /*341d0*/  LDL.LU R33, [R1+0x7b4] ;  /* 0x0007b40001217983 */ /* 0x000f280000300800 */
[----:B0-----:R-:W4:Y:S04]  /*341e0*/  LDL.LU R34, [R1+0x7b8] ;  /* 0x0007b80001227983 */ /* 0x001f280000300800 */
[----:B------:R-:W4:Y:S04]  /*341f0*/  LDL.LU R35, [R1+0x7bc] ;  /* 0x0007bc0001237983 */ /* 0x000f280000300800 */
[----:B------:R-:W4:Y:S04]  /*34200*/  LDL.LU.64 R38, [R1+0x14b0] ;  /* 0x0014b00001267983 */ /* 0x000f280000300a00 */
[----:B------:R1:W5:Y:S04]  /*34210*/  LDL.LU.64 R36, [R1+0x14a8] ;  /* 0x0014a80001247983 */ /* 0x0003680000300a00 */
[----:B------:R-:W-:Y:S04]  /*34220*/  STL.64 [R1+0x810], R24 ;  /* 0x0008101801007387 */ /* 0x000fe80000100a00 */
[----:B------:R0:W-:Y:S01]  /*34230*/  STL.64 [R1+0x818], R26 ;  /* 0x0008181a01007387 */ /* 0x0001e20000100a00 */
[C---:B------:R-:W-:Y:S03]  /*34240*/  HMMA.16816.F32 R12, R8.reuse, R14, R20 ;  /* 0x0000000e080c723c */ /* 0x040fe60000001814 */
[----:B0-----:R-:W4:Y:S04]  /*34250*/  LDL.LU.64 R26, [R1+0x14a0] ;  /* 0x0014a000011a7983 */ /* 0x001f280000300a00 */
[----:B------:R1:W5:Y:S04]  /*34260*/  LDL.LU.64 R24, [R1+0x1498] ;  /* 0x0014980001187983 */ /* 0x0003680000300a00 */
[----:B------:R-:W4:Y:S01]  /*34270*/  LDL.LU.64 R22, [R1+0x1490] ;  /* 0x0014900001167983 */ /* 0x000f220000300a00 */
[C---:B--2---:R-:W-:Y:S03]  /*34280*/  HMMA.16816.F32 R52, R8.reuse, R54, R56 ;  /* 0x000000360834723c */ /* 0x044fe60000001838 */
[----:B------:R1:W5:Y:S04]  /*34290*/  LDL.LU.64 R20, [R1+0x1488] ;  /* 0x0014880001147983 */ /* 0x0003680000300a00 */
[----:B------:R0:W-:Y:S01]  /*342a0*/  STL.64 [R1+0x800], R12 ;  /* 0x0008000c01007387 */ /* 0x0001e20000100a00 */
[C---:B---3--:R-:W-:Y:S03]  /*342b0*/  HMMA.16816.F32 R48, R8.reuse, R46, R48 ;  /* 0x0000002e0830723c */ /* 0x048fe60000001830 */
[----:B------:R2:W-:Y:S04]  /*342c0*/  STL.64 [R1+0x808], R14 ;  /* 0x0008080e01007387 */ /* 0x0005e80000100a00 */
[----:B0-----:R-:W3:Y:S04]  /*342d0*/  LDL.LU R12, [R1+0x7a0] ;  /* 0x0007a000010c7983 */ /* 0x001ee80000300800 */
[----:B------:R-:W3:Y:S04]  /*342e0*/  LDL.LU R13, [R1+0x7a4] ;  /* 0x0007a400010d7983 */ /* 0x000ee80000300800 */
[----:B--2---:R-:W3:Y:S04]  /*342f0*/  LDL.LU R14, [R1+0x7a8] ;  /* 0x0007a800010e7983 */ /* 0x004ee80000300800 */
[----:B------:R-:W3:Y:S04]  /*34300*/  LDL.LU R15, [R1+0x7ac] ;  /* 0x0007ac00010f7983 */ /* 0x000ee80000300800 */
[----:B------:R-:W-:Y:S04]  /*34310*/  STL.64 [R1+0x7f0], R52 ;  /* 0x0007f03401007387 */ /* 0x000fe80000100a00 */
[----:B------:R0:W-:Y:S04]  /*34320*/  STL.64 [R1+0x7f8], R54 ;  /* 0x0007f83601007387 */ /* 0x0001e80000100a00 */
[----:B------:R-:W2:Y:S04]  /*34330*/  LDL.LU R44, [R1+0x780] ;  /* 0x00078000012c7983 */ /* 0x000ea80000300800 */
[----:B------:R1:W-:Y:S04]  /*34340*/  STL.64 [R1+0x7e0], R48 ;  /* 0x0007e03001007387 */ /* 0x0003e80000100a00 */
[----:B------:R1:W-:Y:S01]  /*34350*/  STL.64 [R1+0x7e8], R50 ;  /* 0x0007e83201007387 */ /* 0x0003e20000100a00 */
[----:B0-----:R-:W-:Y:S01]  /*34360*/  IMAD.MOV.U32 R55, RZ, RZ, R2 ;  /* 0x000000ffff377224 */ /* 0x001fe200078e0002 */
[C---:B----4-:R-:W-:Y:S08]  /*34370*/  HMMA.16816.F32 R16, R8.reuse, R22, R16 ;  /* 0x000000160810723c */ /* 0x050ff00000001810 */
[C---:B------:R-:W-:Y:S11]  /*34380*/  HMMA.16816.F32 R28, R8.reuse, R26, R28 ;  /* 0x0000001a081c723c */ /* 0x040ff6000000181c */
[----:B------:R-:W-:Y:S04]  /*34390*/  STL.64 [R1+0x7d0], R16 ;  /* 0x0007d01001007387 */ /* 0x000fe80000100a00 */
[----:B------:R-:W-:Y:S04]  /*343a0*/  STL.64 [R1+0x7d8], R18 ;  /* 0x0007d81201007387 */ /* 0x000fe80000100a00 */
[----:B------:R-:W2:Y:S04]  /*343b0*/  LDL.LU R45, [R1+0x784] ;  /* 0x00078400012d7983 */ /* 0x000ea80000300800 */
[----:B------:R-:W2:Y:S04]  /*343c0*/  LDL.LU R46, [R1+0x788] ;  /* 0x00078800012e7983 */ /* 0x000ea80000300800 */
[----:B------:R-:W2:Y:S04]  /*343d0*/  LDL.LU R47, [R1+0x78c] ;  /* 0x00078c00012f7983 */ /* 0x000ea80000300800 */
[----:B------:R-:W4:Y:S04]  /*343e0*/  LDL.LU R56, [R1+0x790] ;  /* 0x0007900001387983 */ /* 0x000f280000300800 */
[----:B------:R-:W4:Y:S04]  /*343f0*/  LDL.LU R57, [R1+0x794] ;  /* 0x0007940001397983 */ /* 0x000f280000300800 */
[----:B------:R-:W4:Y:S04]  /*34400*/  LDL.LU R58, [R1+0x798] ;  /* 0x00079800013a7983 */ /* 0x000f280000300800 */
[----:B------:R-:W4:Y:S04]  /*34410*/  LDL.LU R59, [R1+0x79c] ;  /* 0x00079c00013b7983 */ /* 0x000f280000300800 */
        /* <DEDUP_REMOVED lines=8> */
[----:B------:R-:W-:Y:S04]  /*344a0*/  STL.64 [R1+0x7c0], R28 ;  /* 0x0007c01c01007387 */ /* 0x000fe80000100a00 */
[----:B------:R0:W-:Y:S04]  /*344b0*/  STL.64 [R1+0x7c8], R30 ;  /* 0x0007c81e01007387 */ /* 0x0001e80000100a00 */
[----:B0-----:R-:W2:Y:S04]  /*344c0*/  LDL.LU.64 R30, [R1+0x1478] ;  /* 0x00147800011e7983 */ /* 0x001ea80000300a00 */
[----:B------:R0:W5:Y:S01]  /*344d0*/  LDL.LU.64 R28, [R1+0x1470] ;  /* 0x00147000011c7983 */ /* 0x0001620000300a00 */
[----:B--2---:R-:W-:-:S15]  /*344e0*/  HMMA.16816.F32 R32, R8, R30, R32 ;  /* 0x0000001e0820723c */ /* 0x004fde0000001820 */
[----:B------:R-:W-:-:S04]  /*344f0*/  NOP ;  /* 0x0000000000007918 */ /* 0x000fc80000000000 */
[----:B------:R-:W-:Y:S01]  /*34500*/  STL.64 [R1+0x7b0], R32 ;  /* 0x0007b02001007387 */ /* 0x000fe20000100a00 */
[----:B------:R-:W-:-:S03]  /*34510*/  IMAD.MOV.U32 R26, RZ, RZ, R35 ;  /* 0x000000ffff1a7224 */ /* 0x000fc600078e0023 */
[----:B------:R1:W-:Y:S04]  /*34520*/  STL.64 [R1+0x7b8], R34 ;  /* 0x0007b82201007387 */ /* 0x0003e80000100a00 */
[----:B-1----:R-:W3:Y:S01]  /*34530*/  LDL.LU.64 R34, [R1+0x1468] ;  /* 0x0014680001227983 */ /* 0x002ee20000300a00 */
[----:B----4-:R-:W-:Y:S01]  /*34540*/  HMMA.16816.F32 R56, R8, R38, R56 ;  /* 0x000000260838723c */ /* 0x010fe20000001838 */
[----:B------:R-:W-:Y:S02]  /*34550*/  IMAD.MOV.U32 R22, RZ, RZ, R33 ;  /* 0x000000ffff167224 */ /* 0x000fe400078e0021 */
[----:B------:R0:W5:Y:S04]  /*34560*/  LDL.LU.64 R32, [R1+0x1460] ;  /* 0x0014600001207983 */ /* 0x0001680000300a00 */
[----:B------:R-:W2:Y:S01]  /*34570*/  LDL.LU R31, [R1+0xbc4] ;  /* 0x000bc400011f7983 */ /* 0x000ea20000300800 */
[----:B------:R-:W-:-:S03]  /*34580*/  IMAD.MOV.U32 R16, RZ, RZ, R61 ;  /* 0x000000ffff107224 */ /* 0x000fc600078e003d */
[----:B------:R-:W4:Y:S04]  /*34590*/  LDL.LU R23, [R1+0xbbc] ;  /* 0x000bbc0001177983 */ /* 0x000f280000300800 */
[----:B------:R-:W2:Y:S01]  /*345a0*/  LDL.LU R61, [R1+0xbb4] ;  /* 0x000bb400013d7983 */ /* 0x000ea20000300800 */
[----:B------:R-:W-:Y:S01]  /*345b0*/  HMMA.16816.F32 R44, R8, R42, R44 ;  /* 0x0000002a082c723c */ /* 0x000fe2000000182c */
[----:B------:R-:W-:Y:S02]  /*345c0*/  IMAD.MOV.U32 R17, RZ, RZ, R60 ;  /* 0x000000ffff117224 */ /* 0x000fe400078e003c */
[----:B------:R-:W-:Y:S02]  /*345d0*/  IMAD.MOV.U32 R19, RZ, RZ, R0 ;  /* 0x000000ffff137224 */ /* 0x000fe400078e0000 */
[----:B------:R-:W-:-:S03]  /*345e0*/  IMAD.MOV.U32 R18, RZ, RZ, R3 ;  /* 0x000000ffff127224 */ /* 0x000fc600078e0003 */
[----:B---3--:R-:W-:Y:S01]  /*345f0*/  HMMA.16816.F32 R12, R8, R34, R12 ;  /* 0x00000022080c723c */ /* 0x008fe2000000180c */
[----:B------:R-:W3:Y:S04]  /*34600*/  LDL.LU R34, [R1+0xbd4] ;  /* 0x000bd40001227983 */ /* 0x000ee80000300800 */
[----:B------:R-:W2:-:S14]  /*34610*/  LDL.LU R35, [R1+0xbcc] ;  /* 0x000bcc0001237983 */ /* 0x000e9c0000300800 */
[----:B------:R1:W-:Y:S04]  /*34620*/  STL.64 [R1+0x7a0], R12 ;  /* 0x0007a00c01007387 */ /* 0x0003e80000100a00 */
[----:B------:R0:W-:Y:S04]  /*34630*/  STL.64 [R1+0x7a8], R14 ;  /* 0x0007a80e01007387 */ /* 0x0001e80000100a00 */
[----:B-1----:R-:W2:Y:S04]  /*34640*/  LDL.LU R12, [R1+0x9dc] ;  /* 0x0009dc00010c7983 */ /* 0x002ea80000300800 */
[----:B------:R-:W2:Y:S04]  /*34650*/  LDL.LU R13, [R1+0xbac] ;  /* 0x000bac00010d7983 */ /* 0x000ea80000300800 */
[----:B0-----:R-:W2:Y:S04]  /*34660*/  LDL.LU R14, [R1+0xbd0] ;  /* 0x000bd000010e7983 */ /* 0x001ea80000300800 */
        /* <DEDUP_REMOVED lines=8> */
[----:B------:R0:W5:Y:S04]  /*346f0*/  LDL.LU.64 R56, [R1+0x1450] ;  /* 0x0014500001387983 */ /* 0x0001680000300a00 */
[----:B------:R-:W2:Y:S04]  /*34700*/  LDL.LU R38, [R1+0x9d4] ;  /* 0x0009d40001267983 */ /* 0x000ea80000300800 */
[----:B------:R-:W2:Y:S04]  /*34710*/  LDL.LU R39, [R1+0x9e0] ;  /* 0x0009e00001277983 */ /* 0x000ea80000300800 */
[----:B------:R-:W-:Y:S04]  /*34720*/  STL.64 [R1+0x780], R44 ;  /* 0x0007802c01007387 */ /* 0x000fe80000100a00 */
[----:B------:R1:W-:Y:S04]  /*34730*/  STL.64 [R1+0x788], R46 ;  /* 0x0007882e01007387 */ /* 0x0003e80000100a00 */
[----:B-1----:R-:W2:Y:S04]  /*34740*/  LDL.LU.64 R46, [R1+0x1448] ;  /* 0x00144800012e7983 */ /* 0x002ea80000300a00 */
[----:B------:R0:W5:Y:S01]  /*34750*/  LDL.LU.64 R44, [R1+0x1440] ;  /* 0x00144000012c7983 */ /* 0x0001620000300a00 */
[----:B--2---:R-:W-:-:S15]  /*34760*/  HMMA.16816.F32 R48, R8, R46, R48 ;  /* 0x0000002e0830723c */ /* 0x004fde0000001830 */
[----:B------:R-:W-:-:S04]  /*34770*/  NOP ;  /* 0x0000000000007918 */ /* 0x000fc80000000000 */
[----:B------:R-:W-:Y:S01]  /*34780*/  STL.64 [R1+0x770], R48 ;  /* 0x0007703001007387 */ /* 0x000fe20000100a00 */
[----:B------:R-:W-:-:S03]  /*34790*/  IMAD.MOV.U32 R30, RZ, RZ, R51 ;  /* 0x000000ffff1e7224 */ /* 0x000fc600078e0033 */
[----:B------:R1:W-:Y:S04]  /*347a0*/  STL.64 [R1+0x778], R50 ;  /* 0x0007783201007387 */ /* 0x0003e80000100a00 */
[----:B-1----:R-:W2:Y:S01]  /*347b0*/  LDL.LU.64 R50, [R1+0x1438] ;  /* 0x0014380001327983 */ /* 0x002ea20000300a00 */
[----:B------:R-:W-:-:S03]  /*347c0*/  IMAD.MOV.U32 R27, RZ, RZ, R49 ;  /* 0x000000ffff1b7224 */ /* 0x000fc600078e0031 */
        /* <DEDUP_REMOVED lines=8> */
[----:B------:R0:W5:Y:S04]  /*34850*/  LDL.LU.64 R52, [R1+0x1420] ;  /* 0x0014200001347983 */ /* 0x0001680000300a00 */
[----:B------:R-:W3:Y:S01]  /*34860*/  LDL.LU.64 R50, [R1+0x968] ;  /* 0x0009680001327983 */ /* 0x000ee20000300a00 */
[----:B--2---:R-:W-:-:S15]  /*34870*/  HMMA.16816.F32 R16, R8, R54, R16 ;  /* 0x000000360810723c */ /* 0x004fde0000001810 */
[----:B------:R-:W-:-:S04]  /*34880*/  NOP ;  /* 0x0000000000007918 */ /* 0x000fc80000000000 */
[----:B------:R-:W-:Y:S04]  /*34890*/  STL.64 [R1+0x3d0], R16 ;  /* 0x0003d01001007387 */ /* 0x000fe80000100a00 */
[----:B------:R1:W-:Y:S04]  /*348a0*/  STL.64 [R1+0x3d8], R18 ;  /* 0x0003d81201007387 */ /* 0x0003e80000100a00 */
[----:B-1----:R-:W2:Y:S04]  /*348b0*/  LDL.LU.64 R18, [R1+0x1418] ;  /* 0x0014180001127983 */ /* 0x002ea80000300a00 */
[----:B------:R-:W2:Y:S01]  /*348c0*/  LDL.LU.64 R16, [R1+0x1410] ;  /* 0x0014100001107983 */ /* 0x000ea20000300a00 */
[----:B------:R-:W-:-:S02]  /*348d0*/  IMAD.SHL.U32 R54, R5, 0x20, RZ ;  /* 0x0000002005367824 */ /* 0x000fc400078e00ff */
[----:B------:R-:W-:Y:S02]  /*348e0*/  VIADD R38, R38, 0x1 ;  /* 0x0000000126267836 */ /* 0x000fe40000000000 */
[----:B------:R-:W-:-:S03]  /*348f0*/  IMAD.SHL.U32 R54, R54, 0x2, RZ ;  /* 0x0000000236367824 */ /* 0x000fc600078e00ff */
[----:B------:R-:W-:Y:S02]  /*34900*/  STL [R1+0x9d4], R38 ;  /* 0x0009d42601007387 */ /* 0x000fe40000100800 */
[-C--:B------:R-:W-:Y:S02]  /*34910*/  IADD3 R39, P6, PT, R39, R54.reuse, RZ ;  /* 0x0000003627277210 */ /* 0x080fe40007fde0ff */
[-C--:B---3--:R-:W-:Y:S02]  /*34920*/  IADD3 R34, P5, PT, R34, R54.reuse, RZ ;  /* 0x0000003622227210 */ /* 0x088fe40007fbe0ff */
[-C--:B------:R-:W-:Y:S02]  /*34930*/  IADD3 R35, P1, PT, R35, R54.reuse, RZ ;  /* 0x0000003623237210 */ /* 0x080fe40007f3e0ff */
[-C--:B------:R-:W-:Y:S02]  /*34940*/  IADD3 R61, P2, PT, R61, R54.reuse, RZ ;  /* 0x000000363d3d7210 */ /* 0x080fe40007f5e0ff */
[----:B------:R-:W-:Y:S01]  /*34950*/  IADD3 R31, P4, PT, R31, R54, RZ ;  /* 0x000000361f1f7210 */ /* 0x000fe20007f9e0ff */
[----:B--2---:R-:W-:-:S15]  /*34960*/  HMMA.16816.F32 R8, R8, R58, R16 ;  /* 0x0000003a0808723c */ /* 0x004fde0000001810 */
[----:B------:R-:W-:-:S04]  /*34970*/  NOP ;  /* 0x0000000000007918 */ /* 0x000fc80000000000 */
[----:B------:R-:W-:Y:S04]  /*34980*/  STL.64 [R1+0x300], R8 ;  /* 0x0003000801007387 */ /* 0x000fe80000100a00 */
[----:B------:R-:W-:Y:S04]  /*34990*/  STL.64 [R1+0x308], R10 ;  /* 0x0003080a01007387 */ /* 0x000fe80000100a00 */
[----:B------:R-:W-:Y:S04]  /*349a0*/  STL [R1+0x9e0], R39 ;  /* 0x0009e02701007387 */ /* 0x000fe80000100800 */
[----:B------:R-:W-:Y:S04]  /*349b0*/  STL [R1+0xbd4], R34 ;  /* 0x000bd42201007387 */ /* 0x000fe80000100800 */
[----:B------:R-:W-:Y:S04]  /*349c0*/  STL [R1+0xbcc], R35 ;  /* 0x000bcc2301007387 */ /* 0x000fe80000100800 */
[----:B------:R1:W-:Y:S04]  /*349d0*/  STL [R1+0xbb4], R61 ;  /* 0x000bb43d01007387 */ /* 0x0003e80000100800 */
[----:B------:R2:W-:Y:S04]  /*349e0*/  STL [R1+0xbc4], R31 ;  /* 0x000bc41f01007387 */ /* 0x0005e80000100800 */
[----:B-1----:R-:W3:Y:S01]  /*349f0*/  LDL.LU R61, [R1+0xbb8] ;  /* 0x000bb800013d7983 */ /* 0x002ee20000300800 */
[-C--:B----4-:R-:W-:Y:S01]  /*34a00*/  IADD3 R23, P3, PT, R23, R54.reuse, RZ ;  /* 0x0000003617177210 */ /* 0x090fe20007f7e0ff */
[--C-:B------:R-:W-:Y:S01]  /*34a10*/  IMAD.X R12, R12, 0x1, R2.reuse, P6 ;  /* 0x000000010c0c7824 */ /* 0x100fe200030e0602 */
[-C--:B------:R-:W-:Y:S01]  /*34a20*/  IADD3 R13, P6, PT, R13, R54.reuse, RZ ;  /* 0x000000360d0d7210 */ /* 0x080fe20007fde0ff */
[--C-:B------:R-:W-:Y:S01]  /*34a30*/  IMAD.X R14, R14, 0x1, R2.reuse, P5 ;  /* 0x000000010e0e7824 */ /* 0x100fe200028e0602 */
[----:B------:R-:W-:Y:S01]  /*34a40*/  IADD3 R15, P5, PT, R15, R54, RZ ;  /* 0x000000360f0f7210 */ /* 0x000fe20007fbe0ff */
[----:B------:R1:W-:Y:S01]  /*34a50*/  STL [R1+0xbbc], R23 ;  /* 0x000bbc1701007387 */ /* 0x0003e20000100800 */
[----:B------:R-:W-:-:S03]  /*34a60*/  IMAD.X R41, R41, 0x1, R2, P1 ;  /* 0x0000000129297824 */ /* 0x000fc600008e0602 */
[----:B------:R-:W-:Y:S04]  /*34a70*/  STL [R1+0x9dc], R12 ;  /* 0x0009dc0c01007387 */ /* 0x000fe80000100800 */
[----:B------:R-:W-:Y:S01]  /*34a80*/  STL [R1+0xbac], R13 ;  /* 0x000bac0d01007387 */ /* 0x000fe20000100800 */
[----:B------:R-:W-:-:S03]  /*34a90*/  IADD3 R60, P1, PT, R60, R54, RZ ;  /* 0x000000363c3c7210 */ /* 0x000fc60007f3e0ff */
[----:B------:R-:W-:Y:S01]  /*34aa0*/  STL [R1+0xbd0], R14 ;  /* 0x000bd00e01007387 */ /* 0x000fe20000100800 */
[----:B------:R-:W-:-:S03]  /*34ab0*/  IMAD.X R0, R0, 0x1, R2, P4 ;  /* 0x0000000100007824 */ /* 0x000fc600020e0602 */
[----:B------:R-:W-:Y:S04]  /*34ac0*/  STL [R1+0xba4], R15 ;  /* 0x000ba40f01007387 */ /* 0x000fe80000100800 */
[----:B------:R-:W-:Y:S01]  /*34ad0*/  STL [R1+0xbc8], R41 ;  /* 0x000bc82901007387 */ /* 0x000fe20000100800 */
[----:B------:R-:W-:-:S03]  /*34ae0*/  IADD3 R3, P4, PT, R3, R54, RZ ;  /* 0x0000003603037210 */ /* 0x000fc60007f9e0ff */
[----:B------:R-:W4:Y:S04]  /*34af0*/  LDL.LU R8, [R1+0xb8c] ;  /* 0x000b8c0001087983 */ /* 0x000f280000300800 */
[----:B------:R-:W-:Y:S04]  /*34b00*/  STL [R1+0xb9c], R60 ;  /* 0x000b9c3c01007387 */ /* 0x000fe80000100800 */
[----:B------:R-:W4:Y:S04]  /*34b10*/  LDL.LU R9, [R1+0xbb0] ;  /* 0x000bb00001097983 */ /* 0x000f280000300800 */
[----:B------:R-:W-:Y:S04]  /*34b20*/  STL [R1+0xbc0], R0 ;  /* 0x000bc00001007387 */ /* 0x000fe80000100800 */
[----:B------:R-:W4:Y:S04]  /*34b30*/  LDL.LU R10, [R1+0xb84] ;  /* 0x000b8400010a7983 */ /* 0x000f280000300800 */
[----:B------:R0:W-:Y:S04]  /*34b40*/  STL [R1+0xb94], R3 ;  /* 0x000b940301007387 */ /* 0x0001e80000100800 */
[----:B------:R-:W4:Y:S04]  /*34b50*/  LDL.LU R11, [R1+0xba8] ;  /* 0x000ba800010b7983 */ /* 0x000f280000300800 */
[----:B------:R-:W4:Y:S04]  /*34b60*/  LDL.LU R58, [R1+0xb7c] ;  /* 0x000b7c00013a7983 */ /* 0x000f280000300800 */
[----:B------:R-:W4:Y:S01]  /*34b70*/  LDL.LU R59, [R1+0xba0] ;  /* 0x000ba000013b7983 */ /* 0x000f220000300800 */
[----:B------:R-:W-:-:S03]  /*34b80*/  IADD3 R5, P0, PT, R50, R54, RZ ;  /* 0x0000003632057210 */ /* 0x000fc60007f1e0ff */
[----:B------:R-:W4:Y:S04]  /*34b90*/  LDL.LU R16, [R1+0xb74] ;  /* 0x000b740001107983 */ /* 0x000f280000300800 */
[----:B------:R-:W4:Y:S04]  /*34ba0*/  LDL.LU R17, [R1+0xb98] ;  /* 0x000b980001117983 */ /* 0x000f280000300800 */
[----:B------:R-:W4:Y:S04]  /*34bb0*/  LDL.LU R18, [R1+0xb6c] ;  /* 0x000b6c0001127983 */ /* 0x000f280000300800 */
[----:B------:R-:W4:Y:S04]  /*34bc0*/  LDL.LU R19, [R1+0xb90] ;  /* 0x000b900001137983 */ /* 0x000f280000300800 */
[----:B------:R-:W4:Y:S01]  /*34bd0*/  LDL.LU R55, [R1+0xb64] ;  /* 0x000b640001377983 */ /* 0x000f220000300800 */
[----:B------:R-:W-:-:S03]  /*34be0*/  IMAD.X R4, R51, 0x1, R2, P0 ;  /* 0x0000000133047824 */ /* 0x000fc600000e0602 */
[----:B------:R-:W4:Y:S04]  /*34bf0*/  LDL.LU R50, [R1+0xb88] ;  /* 0x000b880001327983 */ /* 0x000f280000300800 */
[----:B------:R-:W4:Y:S04]  /*34c00*/  LDL.LU R51, [R1+0xb5c] ;  /* 0x000b5c0001337983 */ /* 0x000f280000300800 */
[----:B------:R-:W4:Y:S01]  /*34c10*/  LDL.LU R47, [R1+0xb80] ;  /* 0x000b8000012f7983 */ /* 0x000f220000300800 */
[----:B------:R-:W-:-:S03]  /*34c20*/  ISETP.NE.U32.AND P0, PT, R38, UR7, PT ;  /* 0x0000000726007c0c */ /* 0x000fc6000bf05070 */
[----:B------:R-:W4:Y:S04]  /*34c30*/  LDL.LU R43, [R1+0xb54] ;  /* 0x000b5400012b7983 */ /* 0x000f280000300800 */
[----:B------:R-:W4:Y:S04]  /*34c40*/  LDL.LU R38, [R1+0xb78] ;  /* 0x000b780001267983 */ /* 0x000f280000300800 */
[----:B------:R-:W4:Y:S04]  /*34c50*/  LDL.LU R39, [R1+0xb4c] ;  /* 0x000b4c0001277983 */ /* 0x000f280000300800 */
[----:B------:R-:W4:Y:S04]  /*34c60*/  LDL.LU R34, [R1+0xb70] ;  /* 0x000b700001227983 */ /* 0x000f280000300800 */
[----:B------:R-:W4:Y:S04]  /*34c70*/  LDL.LU R35, [R1+0xb44] ;  /* 0x000b440001237983 */ /* 0x000f280000300800 */
[----:B--2---:R-:W2:Y:S04]  /*34c80*/  LDL.LU R31, [R1+0xb68] ;  /* 0x000b6800011f7983 */ /* 0x004ea80000300800 */
[----:B-1----:R-:W2:Y:S04]  /*34c90*/  LDL.LU R23, [R1+0xb3c] ;  /* 0x000b3c0001177983 */ /* 0x002ea80000300800 */
[----:B0-----:R-:W2:Y:S04]  /*34ca0*/  LDL.LU R3, [R1+0xb60] ;  /* 0x000b600001037983 */ /* 0x001ea80000300800 */
[----:B------:R-:W2:Y:S04]  /*34cb0*/  LDL.LU R12, [R1+0xb34] ;  /* 0x000b3400010c7983 */ /* 0x000ea80000300800 */
[----:B------:R-:W2:Y:S04]  /*34cc0*/  LDL.LU R13, [R1+0xb58] ;  /* 0x000b5800010d7983 */ /* 0x000ea80000300800 */
[----:B------:R-:W2:Y:S01]  /*34cd0*/  LDL.LU R14, [R1+0xb2c] ;  /* 0x000b2c00010e7983 */ /* 0x000ea20000300800 */
[----:B---3--:R-:W-:-:S05]  /*34ce0*/  IMAD.X R61, R61, 0x1, R2, P3 ;  /* 0x000000013d3d7824 */ /* 0x008fca00018e0602 */
[----:B------:R0:W-:Y:S04]  /*34cf0*/  STL [R1+0xbb8], R61 ;  /* 0x000bb83d01007387 */ /* 0x0001e80000100800 */
[----:B------:R-:W3:Y:S04]  /*34d00*/  LDL.LU R15, [R1+0xb50] ;  /* 0x000b5000010f7983 */ /* 0x000ee80000300800 */
[----:B------:R-:W3:Y:S04]  /*34d10*/  LDL.LU R41, [R1+0xb24] ;  /* 0x000b240001297983 */ /* 0x000ee80000300800 */
[----:B------:R-:W3:Y:S04]  /*34d20*/  LDL.LU R60, [R1+0xb48] ;  /* 0x000b4800013c7983 */ /* 0x000ee80000300800 */
[----:B------:R-:W3:Y:S04]  /*34d30*/  LDL.LU R0, [R1+0xb1c] ;  /* 0x000b1c0001007983 */ /* 0x000ee80000300800 */
[----:B0-----:R-:W3:Y:S01]  /*34d40*/  LDL.LU R61, [R1+0xb40] ;  /* 0x000b4000013d7983 */ /* 0x001ee20000300800 */
[-C--:B----4-:R-:W-:Y:S01]  /*34d50*/  IADD3 R8, P3, PT, R8, R54.reuse, RZ ;  /* 0x0000003608087210 */ /* 0x090fe20007f7e0ff */
[--C-:B------:R-:W-:Y:S01]  /*34d60*/  IMAD.X R9, R9, 0x1, R2.reuse, P2 ;  /* 0x0000000109097824 */ /* 0x100fe200010e0602 */
[-C--:B------:R-:W-:Y:S01]  /*34d70*/  IADD3 R10, P2, PT, R10, R54.reuse, RZ ;  /* 0x000000360a0a7210 */ /* 0x080fe20007f5e0ff */
[--C-:B------:R-:W-:Y:S01]  /*34d80*/  IMAD.X R11, R11, 0x1, R2.reuse, P6 ;  /* 0x000000010b0b7824 */ /* 0x100fe200030e0602 */
[----:B------:R-:W-:Y:S01]  /*34d90*/  IADD3 R58, P6, PT, R58, R54, RZ ;  /* 0x000000363a3a7210 */ /* 0x000fe20007fde0ff */
[----:B------:R-:W-:Y:S01]  /*34da0*/  STL [R1+0xb8c], R8 ;  /* 0x000b8c0801007387 */ /* 0x000fe20000100800 */
[----:B------:R-:W-:-:S03]  /*34db0*/  IMAD.X R59, R59, 0x1, R2, P5 ;  /* 0x000000013b3b7824 */ /* 0x000fc600028e0602 */
[----:B------:R-:W-:Y:S01]  /*34dc0*/  STL [R1+0xbb0], R9 ;  /* 0x000bb00901007387 */ /* 0x000fe20000100800 */
[----:B------:R-:W-:-:S03]  /*34dd0*/  IADD3 R16, P5, PT, R16, R54, RZ ;  /* 0x0000003610107210 */ /* 0x000fc60007fbe0ff */
        /* <DEDUP_REMOVED lines=25> */
[----:B--2---:R-:W-:-:S03]  /*34f70*/  IMAD.X R3, R3, 0x1, R2, P4 ;  /* 0x0000000103037824 */ /* 0x004fc600020e0602 */
[----:B------:R-:W-:Y:S01]  /*34f80*/  STL [R1+0xb78], R38 ;  /* 0x000b782601007387 */ /* 0x000fe20000100800 */
[----:B------:R-:W-:-:S03]  /*34f90*/  IMAD.X R31, R31, 0x1, R2, P1 ;  /* 0x000000011f1f7824 */ /* 0x000fc600008e0602 */
[----:B------:R-:W-:Y:S01]  /*34fa0*/  STL [R1+0xb4c], R39 ;  /* 0x000b4c2701007387 */ /* 0x000fe20000100800 */
[----:B------:R-:W-:-:S03]  /*34fb0*/  IADD3 R23, P1, PT, R23, R54, RZ ;  /* 0x0000003617177210 */ /* 0x000fc60007f3e0ff */
[----:B------:R-:W-:Y:S04]  /*34fc0*/  STL [R1+0xb70], R34 ;  /* 0x000b702201007387 */ /* 0x000fe80000100800 */
[----:B------:R-:W-:Y:S01]  /*34fd0*/  STL [R1+0xb44], R35 ;  /* 0x000b442301007387 */ /* 0x000fe20000100800 */
[----:B------:R-:W-:-:S03]  /*34fe0*/  IADD3 R12, P4, PT, R12, R54, RZ ;  /* 0x000000360c0c7210 */ /* 0x000fc60007f9e0ff */
[----:B------:R0:W-:Y:S01]  /*34ff0*/  STL [R1+0xb60], R3 ;  /* 0x000b600301007387 */ /* 0x0001e20000100800 */
[----:B------:R-:W-:-:S03]  /*35000*/  IMAD.X R13, R13, 0x1, R2, P3 ;  /* 0x000000010d0d7824 */ /* 0x000fc600018e0602 */
[----:B------:R1:W-:Y:S01]  /*35010*/  STL [R1+0xb68], R31 ;  /* 0x000b681f01007387 */ /* 0x0003e20000100800 */
[----:B------:R-:W-:-:S03]  /*35020*/  IADD3 R14, P3, PT, R14, R54, RZ ;  /* 0x000000360e0e7210 */ /* 0x000fc60007f7e0ff */
[----:B0-----:R-:W2:Y:S04]  /*35030*/  LDL.LU R3, [R1+0xb14] ;  /* 0x000b140001037983 */ /* 0x001ea80000300800 */
[----:B------:R0:W-:Y:S04]  /*35040*/  STL [R1+0xb3c], R23 ;  /* 0x000b3c1701007387 */ /* 0x0001e80000100800 */
[----:B------:R-:W-:Y:S04]  /*35050*/  STL [R1+0xb34], R12 ;  /* 0x000b340c01007387 */ /* 0x000fe80000100800 */
[----:B------:R-:W-:Y:S04]  /*35060*/  STL [R1+0xb58], R13 ;  /* 0x000b580d01007387 */ /* 0x000fe80000100800 */
[----:B------:R-:W-:Y:S01]  /*35070*/  STL [R1+0xb2c], R14 ;  /* 0x000b2c0e01007387 */ /* 0x000fe20000100800 */
[--C-:B---3--:R-:W-:Y:S01]  /*35080*/  IMAD.X R15, R15, 0x1, R2.reuse, P2 ;  /* 0x000000010f0f7824 */ /* 0x108fe200010e0602 */
[-C--:B------:R-:W-:Y:S01]  /*35090*/  IADD3 R41, P2, PT, R41, R54.reuse, RZ ;  /* 0x0000003629297210 */ /* 0x080fe20007f5e0ff */
[----:B------:R-:W-:Y:S01]  /*350a0*/  IMAD.X R60, R60, 0x1, R2, P6 ;  /* 0x000000013c3c7824 */ /* 0x000fe200030e0602 */
[----:B------:R-:W-:-:S02]  /*350b0*/  IADD3 R0, P6, PT, R0, R54, RZ ;  /* 0x0000003600007210 */ /* 0x000fc40007fde0ff */
[----:B------:R-:W-:Y:S04]  /*350c0*/  STL [R1+0xb50], R15 ;  /* 0x000b500f01007387 */ /* 0x000fe80000100800 */
[----:B------:R-:W-:Y:S01]  /*350d0*/  STL [R1+0xb24], R41 ;  /* 0x000b242901007387 */ /* 0x000fe20000100800 */
[----:B------:R-:W-:-:S03]  /*350e0*/  IMAD.X R61, R61, 0x1, R2, P5 ;  /* 0x000000013d3d7824 */ /* 0x000fc600028e0602 */
[----:B------:R-:W3:Y:S04]  /*350f0*/  LDL.LU R8, [R1+0xb38] ;  /* 0x000b380001087983 */ /* 0x000ee80000300800 */
[----:B------:R-:W-:Y:S04]  /*35100*/  STL [R1+0xb48], R60 ;  /* 0x000b483c01007387 */ /* 0x000fe80000100800 */
[----:B------:R-:W4:Y:S04]  /*35110*/  LDL.LU R9, [R1+0xb0c] ;  /* 0x000b0c0001097983 */ /* 0x000f280000300800 */
[----:B------:R-:W-:Y:S04]  /*35120*/  STL [R1+0xb1c], R0 ;  /* 0x000b1c0001007387 */ /* 0x000fe80000100800 */
        /* <DEDUP_REMOVED lines=20> */
[----:B------:R-:W4:Y:S04]  /*35270*/  LDL.LU R61, [R1+0xabc] ;  /* 0x000abc00013d7983 */ /* 0x000f280000300800 */
[----:B------:R-:W4:Y:S04]  /*35280*/  LDL.LU R12, [R1+0xae0] ;  /* 0x000ae000010c7983 */ /* 0x000f280000300800 */
[----:B------:R-:W4:Y:S04]  /*35290*/  LDL.LU R13, [R1+0xab4] ;  /* 0x000ab400010d7983 */ /* 0x000f280000300800 */
[----:B------:R-:W4:Y:S01]  /*352a0*/  LDL.LU R14, [R1+0xad8] ;  /* 0x000ad800010e7983 */ /* 0x000f220000300800 */
[----:B--2---:R-:W-:-:S05]  /*352b0*/  IADD3 R3, P5, PT, R3, R54, RZ ;  /* 0x0000003603037210 */ /* 0x004fca0007fbe0ff */
[----:B------:R0:W-:Y:S04]  /*352c0*/  STL [R1+0xb14], R3 ;  /* 0x000b140301007387 */ /* 0x0001e80000100800 */
[----:B------:R-:W2:Y:S04]  /*352d0*/  LDL.LU R15, [R1+0xaac] ;  /* 0x000aac00010f7983 */ /* 0x000ea80000300800 */
[----:B------:R-:W2:Y:S04]  /*352e0*/  LDL.LU R41, [R1+0xad0] ;  /* 0x000ad00001297983 */ /* 0x000ea80000300800 */
[----:B------:R-:W2:Y:S04]  /*352f0*/  LDL.LU R60, [R1+0xaa4] ;  /* 0x000aa400013c7983 */ /* 0x000ea80000300800 */
[----:B------:R-:W2:Y:S04]  /*35300*/  LDL.LU R0, [R1+0xac8] ;  /* 0x000ac80001007983 */ /* 0x000ea80000300800 */
[----:B0-----:R-:W2:Y:S01]  /*35310*/  LDL.LU R3, [R1+0xa9c] ;  /* 0x000a9c0001037983 */ /* 0x001ea20000300800 */
[--C-:B---3--:R-:W-:Y:S01]  /*35320*/  IMAD.X R8, R8, 0x1, R2.reuse, P1 ;  /* 0x0000000108087824 */ /* 0x108fe200008e0602 */
[-C--:B----4-:R-:W-:Y:S01]  /*35330*/  IADD3 R9, P1, PT, R9, R54.reuse, RZ ;  /* 0x0000003609097210 */ /* 0x090fe20007f3e0ff */
[--C-:B------:R-:W-:Y:S01]  /*35340*/  IMAD.X R10, R10, 0x1, R2.reuse, P4 ;  /* 0x000000010a0a7824 */ /* 0x100fe200020e0602 */
[-C--:B------:R-:W-:Y:S01]  /*35350*/  IADD3 R11, P4, PT, R11, R54.reuse, RZ ;  /* 0x000000360b0b7210 */ /* 0x080fe20007f9e0ff */
[----:B------:R-:W-:Y:S01]  /*35360*/  IMAD.X R58, R58, 0x1, R2, P3 ;  /* 0x000000013a3a7824 */ /* 0x000fe200018e0602 */
        /* <DEDUP_REMOVED lines=27> */
[--C-:B------:R-:W-:Y:S02]  /*35520*/  IMAD.X R35, R35, 0x1, R2.reuse, P2 ;  /* 0x0000000123237824 */ /* 0x100fe400010e0602 */
[----:B------:R-:W-:Y:S01]  /*35530*/  IMAD.X R23, R23, 0x1, R2, P6 ;  /* 0x0000000117177824 */ /* 0x000fe200030e0602 */
[----:B------:R-:W-:Y:S01]  /*35540*/  STL [R1+0xb00], R43 ;  /* 0x000b002b01007387 */ /* 0x000fe20000100800 */
[----:B------:R-:W-:-:S03]  /*35550*/  IADD3 R61, P6, PT, R61, R54, RZ ;  /* 0x000000363d3d7210 */ /* 0x000fc60007fde0ff */
[----:B------:R-:W-:Y:S01]  /*35560*/  STL [R1+0xad4], R38 ;  /* 0x000ad42601007387 */ /* 0x000fe20000100800 */
[----:B------:R-:W-:-:S03]  /*35570*/  IADD3 R31, P2, PT, R31, R54, RZ ;  /* 0x000000361f1f7210 */ /* 0x000fc60007f5e0ff */
[----:B------:R-:W-:Y:S04]  /*35580*/  STL [R1+0xaf8], R39 ;  /* 0x000af82701007387 */ /* 0x000fe80000100800 */
[----:B------:R-:W-:Y:S04]  /*35590*/  STL [R1+0xacc], R34 ;  /* 0x000acc2201007387 */ /* 0x000fe80000100800 */
[----:B------:R-:W-:Y:S04]  /*355a0*/  STL [R1+0xaf0], R35 ;  /* 0x000af02301007387 */ /* 0x000fe80000100800 */
[----:B------:R0:W-:Y:S04]  /*355b0*/  STL [R1+0xabc], R61 ;  /* 0x000abc3d01007387 */ /* 0x0001e80000100800 */
[----:B------:R1:W-:Y:S04]  /*355c0*/  STL [R1+0xac4], R31 ;  /* 0x000ac41f01007387 */ /* 0x0003e80000100800 */
[----:B0-----:R-:W3:Y:S01]  /*355d0*/  LDL.LU R61, [R1+0xac0] ;  /* 0x000ac000013d7983 */ /* 0x001ee20000300800 */
[--C-:B------:R-:W-:Y:S01]  /*355e0*/  IMAD.X R12, R12, 0x1, R2.reuse, P5 ;  /* 0x000000010c0c7824 */ /* 0x100fe200028e0602 */
[-C--:B------:R-:W-:Y:S01]  /*355f0*/  IADD3 R13, P5, PT, R13, R54.reuse, RZ ;  /* 0x000000360d0d7210 */ /* 0x080fe20007fbe0ff */
[--C-:B------:R-:W-:Y:S01]  /*35600*/  IMAD.X R14, R14, 0x1, R2.reuse, P1 ;  /* 0x000000010e0e7824 */ /* 0x100fe200008e0602 */
[----:B------:R0:W-:Y:S04]  /*35610*/  STL [R1+0xae8], R23 ;  /* 0x000ae81701007387 */ /* 0x0001e80000100800 */
[----:B------:R-:W-:Y:S04]  /*35620*/  STL [R1+0xae0], R12 ;  /* 0x000ae00c01007387 */ /* 0x000fe80000100800 */
[----:B------:R-:W-:Y:S01]  /*35630*/  STL [R1+0xab4], R13 ;  /* 0x000ab40d01007387 */ /* 0x000fe20000100800 */
[-C--:B--2---:R-:W-:Y:S01]  /*35640*/  IADD3 R15, P1, PT, R15, R54.reuse, RZ ;  /* 0x000000360f0f7210 */ /* 0x084fe20007f3e0ff */
[--C-:B------:R-:W-:Y:S01]  /*35650*/  IMAD.X R41, R41, 0x1, R2.reuse, P4 ;  /* 0x0000000129297824 */ /* 0x100fe200020e0602 */
[----:B------:R-:W-:Y:S01]  /*35660*/  IADD3 R60, P4, PT, R60, R54, RZ ;  /* 0x000000363c3c7210 */ /* 0x000fe20007f9e0ff */
[----:B------:R-:W-:Y:S01]  /*35670*/  STL [R1+0xad8], R14 ;  /* 0x000ad80e01007387 */ /* 0x000fe20000100800 */
[----:B------:R-:W-:-:S03]  /*35680*/  IMAD.X R0, R0, 0x1, R2, P3 ;  /* 0x0000000100007824 */ /* 0x000fc600018e0602 */
[----:B------:R-:W-:Y:S04]  /*35690*/  STL [R1+0xaac], R15 ;  /* 0x000aac0f01007387 */ /* 0x000fe80000100800 */
[----:B------:R-:W-:Y:S04]  /*356a0*/  STL [R1+0xad0], R41 ;  /* 0x000ad02901007387 */ /* 0x000fe80000100800 */
[----:B------:R-:W2:Y:S04]  /*356b0*/  LDL.LU R8, [R1+0xa94] ;  /* 0x000a940001087983 */ /* 0x000ea80000300800 */
[----:B------:R-:W-:Y:S01]  /*356c0*/  STL [R1+0xaa4], R60 ;  /* 0x000aa43c01007387 */ /* 0x000fe20000100800 */
[----:B------:R-:W-:-:S03]  /*356d0*/  IADD3 R3, P3, PT, R3, R54, RZ ;  /* 0x0000003603037210 */ /* 0x000fc60007f7e0ff */
        /* <DEDUP_REMOVED lines=26> */
[----:B---3--:R-:W-:-:S05]  /*35880*/  IMAD.X R61, R61, 0x1, R2, P2 ;  /* 0x000000013d3d7824 */ /* 0x008fca00010e0602 */
[----:B------:R0:W-:Y:S04]  /*35890*/  STL [R1+0xac0], R61 ;  /* 0x000ac03d01007387 */ /* 0x0001e80000100800 */
[----:B------:R-:W3:Y:S04]  /*358a0*/  LDL.LU R15, [R1+0xa58] ;  /* 0x000a5800010f7983 */ /* 0x000ee80000300800 */
[----:B------:R-:W3:Y:S04]  /*358b0*/  LDL.LU R41, [R1+0xa2c] ;  /* 0x000a2c0001297983 */ /* 0x000ee80000300800 */
[----:B------:R-:W3:Y:S04]  /*358c0*/  LDL.LU R60, [R1+0xa50] ;  /* 0x000a5000013c7983 */ /* 0x000ee80000300800 */
[----:B------:R-:W3:Y:S04]  /*358d0*/  LDL.LU R0, [R1+0xa24] ;  /* 0x000a240001007983 */ /* 0x000ee80000300800 */
[----:B0-----:R-:W3:Y:S01]  /*358e0*/  LDL.LU R61, [R1+0xa48] ;  /* 0x000a4800013d7983 */ /* 0x001ee20000300800 */
[-C--:B--2---:R-:W-:Y:S01]  /*358f0*/  IADD3 R8, P2, PT, R8, R54.reuse, RZ ;  /* 0x0000003608087210 */ /* 0x084fe20007f5e0ff */
[--C-:B----4-:R-:W-:Y:S01]  /*35900*/  IMAD.X R9, R9, 0x1, R2.reuse, P6 ;  /* 0x0000000109097824 */ /* 0x110fe200030e0602 */
        /* <DEDUP_REMOVED lines=42> */
[----:B------:R-:W-:Y:S01]  /*35bb0*/  STL [R1+0xa70], R31 ;  /* 0x000a701f01007387 */ /* 0x000fe20000100800 */
[----:B------:R-:W-:-:S03]  /*35bc0*/  IADD3 R14, P2, PT, R14, R54, RZ ;  /* 0x000000360e0e7210 */ /* 0x000fc60007f5e0ff */
[----:B0-----:R-:W2:Y:S04]  /*35bd0*/  LDL.LU R3, [R1+0xa1c] ;  /* 0x000a1c0001037983 */ /* 0x001ea80000300800 */
[----:B------:R-:W-:Y:S04]  /*35be0*/  STL [R1+0xa44], R23 ;  /* 0x000a441701007387 */ /* 0x000fe80000100800 */
        /* <DEDUP_REMOVED lines=8> */
[----:B------:R0:W-:Y:S01]  /*35c70*/  STL [R1+0xa2c], R41 ;  /* 0x000a2c2901007387 */ /* 0x0001e20000100800 */
[----:B------:R-:W-:-:S03]  /*35c80*/  IMAD.X R61, R61, 0x1, R2, P1 ;  /* 0x000000013d3d7824 */ /* 0x000fc600008e0602 */
[----:B0-----:R-:W3:Y:S04]  /*35c90*/  LDL.LU R41, [R1+0xa40] ;  /* 0x000a400001297983 */ /* 0x001ee80000300800 */
        /* <DEDUP_REMOVED lines=23> */
[----:B0-----:R-:W4:Y:S04]  /*35e10*/  LDL.LU R61, [R1+0x1364] ;  /* 0x00136400013d7983 */ /* 0x001f280000300800 */
        /* <DEDUP_REMOVED lines=11> */
[----:B----4-:R-:W-:Y:S01]  /*35ed0*/  IADD3 R8, P4, PT, R8, R54, RZ ;  /* 0x0000003608087210 */ /* 0x010fe20007f9e0ff */
[----:B------:R-:W-:-:S03]  /*35ee0*/  IMAD.X R9, R9, 0x1, R2, P3 ;  /* 0x0000000109097824 */ /* 0x000fc600018e0602 */
[----:B------:R0:W-:Y:S01]  /*35ef0*/  STL [R1+0xa40], R41 ;  /* 0x000a402901007387 */ /* 0x0001e20000100800 */
[-C--:B------:R-:W-:Y:S01]  /*35f00*/  IADD3 R10, P3, PT, R10, R54.reuse, RZ ;  /* 0x000000360a0a7210 */ /* 0x080fe20007f7e0ff */
[--C-:B------:R-:W-:Y:S01]  /*35f10*/  IMAD.X R11, R11, 0x1, R2.reuse, P2 ;  /* 0x000000010b0b7824 */ /* 0x100fe200010e0602 */
[-C--:B------:R-:W-:Y:S01]  /*35f20*/  IADD3 R58, P2, PT, R58, R54.reuse, RZ ;  /* 0x000000363a3a7210 */ /* 0x080fe20007f5e0ff */
[--C-:B------:R-:W-:Y:S01]  /*35f30*/  IMAD.X R59, R59, 0x1, R2.reuse, P6 ;  /* 0x000000013b3b7824 */ /* 0x100fe200030e0602 */
[-C--:B------:R-:W-:Y:S01]  /*35f40*/  IADD3 R16, P6, PT, R16, R54.reuse, RZ ;  /* 0x0000003610107210 */ /* 0x080fe20007fde0ff */
[----:B------:R-:W-:Y:S01]  /*35f50*/  IMAD.X R17, R17, 0x1, R2, P5 ;  /* 0x0000000111117824 */ /* 0x000fe200028e0602 */
[----:B0-----:R0:W5:Y:S04]  /*35f60*/  LDL.LU R41, [R1+0x1408] ;  /* 0x0014080001297983 */ /* 0x0011680000300800 */
[----:B------:R-:W-:Y:S04]  /*35f70*/  STL [R1+0xa14], R8 ;  /* 0x000a140801007387 */ /* 0x000fe80000100800 */
[----:B------:R-:W-:Y:S04]  /*35f80*/  STL [R1+0xa38], R9 ;  /* 0x000a380901007387 */ /* 0x000fe80000100800 */
[----:B------:R-:W-:Y:S04]  /*35f90*/  STL [R1+0xa0c], R10 ;  /* 0x000a0c0a01007387 */ /* 0x000fe80000100800 */
        /* <DEDUP_REMOVED lines=9> */
[----:B------:R-:W-:-:S03]  /*36030*/  IADD3 R51, P4, PT, R51, UR10, RZ ;  /* 0x0000000a33337c10 */ /* 0x000fc6000ff9e0ff */
        /* <DEDUP_REMOVED lines=9> */
[--C-:B------:R-:W-:Y:S02]  /*360d0*/  IMAD.X R34, R34, 0x1, R2.reuse, P6 ;  /* 0x0000000122227824 */ /* 0x100fe400030e0602 */
[----:B------:R-:W-:Y:S01]  /*360e0*/  IMAD.X R31, R31, 0x1, R2, P5 ;  /* 0x000000011f1f7824 */ /* 0x000fe200028e0602 */
[----:B------:R-:W-:Y:S01]  /*360f0*/  STL [R1+0xa08], R47 ;  /* 0x000a082f01007387 */ /* 0x000fe20000100800 */
[----:B------:R-:W-:-:S03]  /*36100*/  IADD3 R61, P5, PT, R61, UR10, RZ ;  /* 0x0000000a3d3d7c10 */ /* 0x000fc6000ffbe0ff */
[----:B------:R-:W-:Y:S01]  /*36110*/  STL [R1+0xbe8], R43 ;  /* 0x000be82b01007387 */ /* 0x000fe20000100800 */
[----:B------:R-:W-:-:S03]  /*36120*/  IADD3 R35, P6, PT, R35, UR10, RZ ;  /* 0x0000000a23237c10 */ /* 0x000fc6000ffde0ff */
[----:B------:R-:W-:Y:S04]  /*36130*/  STL [R1+0xa00], R38 ;  /* 0x000a002601007387 */ /* 0x000fe80000100800 */
[----:B------:R-:W-:Y:S04]  /*36140*/  STL [R1+0x136c], R39 ;  /* 0x00136c2701007387 */ /* 0x000fe80000100800 */
[----:B------:R-:W-:Y:S04]  /*36150*/  STL [R1+0x9f8], R34 ;  /* 0x0009f82201007387 */ /* 0x000fe80000100800 */
[----:B------:R1:W-:Y:S04]  /*36160*/  STL [R1+0x1364], R61 ;  /* 0x0013643d01007387 */ /* 0x0003e80000100800 */
[----:B------:R3:W-:Y:S04]  /*36170*/  STL [R1+0x1368], R35 ;  /* 0x0013682301007387 */ /* 0x0007e80000100800 */
[----:B-1----:R-:W4:Y:S01]  /*36180*/  LDL.LU R61, [R1+0xbe0] ;  /* 0x000be000013d7983 */ /* 0x002f220000300800 */
[----:B------:R-:W-:Y:S01]  /*36190*/  IMAD.X R23, R23, 0x1, R2, P1 ;  /* 0x0000000117177824 */ /* 0x000fe200008e0602 */
[----:B------:R-:W-:-:S02]  /*361a0*/  IADD3 R12, P1, PT, R12, UR10, RZ ;  /* 0x0000000a0c0c7c10 */ /* 0x000fc4000ff3e0ff */
[----:B------:R-:W-:Y:S02]  /*361b0*/  IADD3.X R13, PT, PT, R13, UR4, RZ, P4, !PT ;  /* 0x000000040d0d7c10 */ /* 0x000fe4000a7fe4ff */
[----:B--2---:R-:W-:Y:S01]  /*361c0*/  IADD3 R14, P4, PT, R14, UR10, RZ ;  /* 0x0000000a0e0e7c10 */ /* 0x004fe2000ff9e0ff */
[----:B------:R1:W-:Y:S01]  /*361d0*/  STL [R1+0x9f0], R31 ;  /* 0x0009f01f01007387 */ /* 0x0003e20000100800 */
[----:B------:R-:W-:-:S03]  /*361e0*/  IADD3.X R15, PT, PT, R15, UR4, RZ, P3, !PT ;  /* 0x000000040f0f7c10 */ /* 0x000fc60009ffe4ff */
[----:B------:R-:W-:Y:S04]  /*361f0*/  STL [R1+0x9e8], R23 ;  /* 0x0009e81701007387 */ /* 0x000fe80000100800 */
[----:B------:R-:W-:Y:S01]  /*36200*/  STL [R1+0x1360], R12 ;  /* 0x0013600c01007387 */ /* 0x000fe20000100800 */
[----:B------:R-:W-:-:S03]  /*36210*/  IADD3 R60, P3, PT, R60, UR10, RZ ;  /* 0x0000000a3c3c7c10 */ /* 0x000fc6000ff7e0ff */
[----:B------:R-:W-:Y:S01]  /*36220*/  STL [R1+0xbec], R13 ;  /* 0x000bec0d01007387 */ /* 0x000fe20000100800 */
[----:B------:R-:W-:-:S03]  /*36230*/  IADD3.X R0, PT, PT, R0, UR4, RZ, P2, !PT ;  /* 0x0000000400007c10 */ /* 0x000fc600097fe4ff */
[----:B------:R-:W-:Y:S04]  /*36240*/  STL [R1+0x135c], R14 ;  /* 0x00135c0e01007387 */ /* 0x000fe80000100800 */
[----:B------:R-:W-:Y:S01]  /*36250*/  STL [R1+0x9e4], R15 ;  /* 0x0009e40f01007387 */ /* 0x000fe20000100800 */
[----:B------:R-:W-:-:S03]  /*36260*/  IADD3 R3, P2, PT, R3, UR10, RZ ;  /* 0x0000000a03037c10 */ /* 0x000fc6000ff5e0ff */
[----:B------:R-:W2:Y:S04]  /*36270*/  LDL.LU R8, [R1+0x1344] ;  /* 0x0013440001087983 */ /* 0x000ea80000300800 */
[----:B------:R-:W-:Y:S04]  /*36280*/  STL [R1+0x1354], R60 ;  /* 0x0013543c01007387 */ /* 0x000fe80000100800 */
[----:B------:R-:W2:Y:S04]  /*36290*/  LDL.LU R9, [R1+0xbdc] ;  /* 0x000bdc0001097983 */ /* 0x000ea80000300800 */
[----:B------:R-:W-:Y:S04]  /*362a0*/  STL [R1+0xbe4], R0 ;  /* 0x000be40001007387 */ /* 0x000fe80000100800 */
[----:B------:R-:W2:Y:S04]  /*362b0*/  LDL.LU R10, [R1+0x133c] ;  /* 0x00133c00010a7983 */ /* 0x000ea80000300800 */
        /* <DEDUP_REMOVED lines=17> */
[----:B---3--:R-:W3:Y:S04]  /*363d0*/  LDL.LU R35, [R1+0x1320] ;  /* 0x0013200001237983 */ /* 0x008ee80000300800 */
[----:B-1----:R-:W3:Y:S04]  /*363e0*/  LDL.LU R31, [R1+0x12f4] ;  /* 0x0012f400011f7983 */ /* 0x002ee80000300800 */
[----:B0-----:R-:W3:Y:S04]  /*363f0*/  LDL.LU R3, [R1+0x1318] ;  /* 0x0013180001037983 */ /* 0x001ee80000300800 */
[----:B------:R-:W3:Y:S04]  /*36400*/  LDL.LU R23, [R1+0x12ec] ;  /* 0x0012ec0001177983 */ /* 0x000ee80000300800 */
[----:B------:R-:W3:Y:S04]  /*36410*/  LDL.LU R12, [R1+0x1310] ;  /* 0x00131000010c7983 */ /* 0x000ee80000300800 */
[----:B------:R-:W3:Y:S01]  /*36420*/  LDL.LU R13, [R1+0x12e4] ;  /* 0x0012e400010d7983 */ /* 0x000ee20000300800 */
[----:B----4-:R-:W-:-:S05]  /*36430*/  IADD3.X R61, PT, PT, R61, UR4, RZ, P6, !PT ;  /* 0x000000043d3d7c10 */ /* 0x010fca000b7fe4ff */
[----:B------:R0:W-:Y:S04]  /*36440*/  STL [R1+0xbe0], R61 ;  /* 0x000be03d01007387 */ /* 0x0001e80000100800 */
[----:B------:R-:W4:Y:S04]  /*36450*/  LDL.LU R14, [R1+0x1308] ;  /* 0x00130800010e7983 */ /* 0x000f280000300800 */
[----:B------:R-:W4:Y:S04]  /*36460*/  LDL.LU R15, [R1+0x12dc] ;  /* 0x0012dc00010f7983 */ /* 0x000f280000300800 */
[----:B------:R-:W4:Y:S04]  /*36470*/  LDL.LU R60, [R1+0x1300] ;  /* 0x00130000013c7983 */ /* 0x000f280000300800 */
[----:B------:R-:W4:Y:S04]  /*36480*/  LDL.LU R0, [R1+0x12d4] ;  /* 0x0012d40001007983 */ /* 0x000f280000300800 */
[----:B0-----:R-:W4:Y:S01]  /*36490*/  LDL.LU R61, [R1+0x12f8] ;  /* 0x0012f800013d7983 */ /* 0x001f220000300800 */
[----:B--2---:R-:W-:-:S02]  /*364a0*/  IADD3 R8, P6, PT, R8, UR10, RZ ;  /* 0x0000000a08087c10 */ /* 0x004fc4000ffde0ff */
[----:B------:R-:W-:Y:S02]  /*364b0*/  IADD3.X R9, PT, PT, R9, UR4, RZ, P5, !PT ;  /* 0x0000000409097c10 */ /* 0x000fe4000affe4ff */
[----:B------:R-:W-:Y:S02]  /*364c0*/  IADD3 R10, P5, PT, R10, UR10, RZ ;  /* 0x0000000a0a0a7c10 */ /* 0x000fe4000ffbe0ff */
[----:B------:R-:W-:Y:S02]  /*364d0*/  IADD3.X R11, PT, PT, R11, UR4, RZ, P1, !PT ;  /* 0x000000040b0b7c10 */ /* 0x000fe40008ffe4ff */
[----:B------:R-:W-:Y:S01]  /*364e0*/  IADD3 R58, P1, PT, R58, UR10, RZ ;  /* 0x0000000a3a3a7c10 */ /* 0x000fe2000ff3e0ff */
[----:B------:R-:W-:Y:S01]  /*364f0*/  STL [R1+0x1344], R8 ;  /* 0x0013440801007387 */ /* 0x000fe20000100800 */
[----:B------:R-:W-:-:S03]  /*36500*/  IADD3.X R59, PT, PT, R59, UR4, RZ, P4, !PT ;  /* 0x000000043b3b7c10 */ /* 0x000fc6000a7fe4ff */
[----:B------:R-:W-:Y:S01]  /*36510*/  STL [R1+0xbdc], R9 ;  /* 0x000bdc0901007387 */ /* 0x000fe20000100800 */
[----:B------:R-:W-:-:S03]  /*36520*/  IADD3 R16, P4, PT, R16, UR10, RZ ;  /* 0x0000000a10107c10 */ /* 0x000fc6000ff9e0ff */
        /* <DEDUP_REMOVED lines=25> */
[----:B---3--:R-:W-:-:S03]  /*366c0*/  IADD3.X R3, PT, PT, R3, UR4, RZ, P2, !PT ;  /* 0x0000000403037c10 */ /* 0x008fc600097fe4ff */
[----:B------:R-:W-:Y:S01]  /*366d0*/  STL [R1+0x1330], R43 ;  /* 0x0013302b01007387 */ /* 0x000fe20000100800 */
[----:B------:R-:W-:-:S03]  /*366e0*/  IADD3.X R35, PT, PT, R35, UR4, RZ, P3, !PT ;  /* 0x0000000423237c10 */ /* 0x000fc60009ffe4ff */
[----:B------:R-:W-:Y:S01]  /*366f0*/  STL [R1+0x1304], R38 ;  /* 0x0013042601007387 */ /* 0x000fe20000100800 */
[----:B------:R-:W-:-:S03]  /*36700*/  IADD3 R31, P3, PT, R31, UR10, RZ ;  /* 0x0000000a1f1f7c10 */ /* 0x000fc6000ff7e0ff */
[----:B------:R-:W-:Y:S04]  /*36710*/  STL [R1+0x1328], R39 ;  /* 0x0013282701007387 */ /* 0x000fe80000100800 */
[----:B------:R-:W-:Y:S01]  /*36720*/  STL [R1+0x12fc], R34 ;  /* 0x0012fc2201007387 */ /* 0x000fe20000100800 */
[----:B------:R-:W-:-:S03]  /*36730*/  IADD3 R23, P2, PT, R23, UR10, RZ ;  /* 0x0000000a17177c10 */ /* 0x000fc6000ff5e0ff */
[----:B------:R0:W-:Y:S01]  /*36740*/  STL [R1+0x1318], R3 ;  /* 0x0013180301007387 */ /* 0x0001e20000100800 */
[----:B------:R-:W-:-:S03]  /*36750*/  IADD3.X R12, PT, PT, R12, UR4, RZ, P6, !PT ;  /* 0x000000040c0c7c10 */ /* 0x000fc6000b7fe4ff */
[----:B------:R1:W-:Y:S01]  /*36760*/  STL [R1+0x1320], R35 ;  /* 0x0013202301007387 */ /* 0x0003e20000100800 */
[----:B------:R-:W-:-:S03]  /*36770*/  IADD3 R13, P6, PT, R13, UR10, RZ ;  /* 0x0000000a0d0d7c10 */ /* 0x000fc6000ffde0ff */
[----:B0-----:R-:W2:Y:S04]  /*36780*/  LDL.LU R3, [R1+0x12cc] ;  /* 0x0012cc0001037983 */ /* 0x001ea80000300800 */
[----:B------:R0:W-:Y:S04]  /*36790*/  STL [R1+0x12f4], R31 ;  /* 0x0012f41f01007387 */ /* 0x0001e80000100800 */
[----:B------:R-:W-:Y:S04]  /*367a0*/  STL [R1+0x12ec], R23 ;  /* 0x0012ec1701007387 */ /* 0x000fe80000100800 */
[----:B------:R-:W-:Y:S04]  /*367b0*/  STL [R1+0x1310], R12 ;  /* 0x0013100c01007387 */ /* 0x000fe80000100800 */
[----:B------:R-:W-:Y:S01]  /*367c0*/  STL [R1+0x12e4], R13 ;  /* 0x0012e40d01007387 */ /* 0x000fe20000100800 */
[----:B----4-:R-:W-:-:S02]  /*367d0*/  IADD3.X R14, PT, PT, R14, UR4, RZ, P5, !PT ;  /* 0x000000040e0e7c10 */ /* 0x010fc4000affe4ff */
[----:B------:R-:W-:Y:S02]  /*367e0*/  IADD3 R15, P5, PT, R15, UR10, RZ ;  /* 0x0000000a0f0f7c10 */ /* 0x000fe4000ffbe0ff */
[----:B------:R-:W-:Y:S02]  /*367f0*/  IADD3.X R60, PT, PT, R60, UR4, RZ, P1, !PT ;  /* 0x000000043c3c7c10 */ /* 0x000fe40008ffe4ff */
[----:B------:R-:W-:Y:S01]  /*36800*/  IADD3 R0, P1, PT, R0, UR10, RZ ;  /* 0x0000000a00007c10 */ /* 0x000fe2000ff3e0ff */
[----:B------:R-:W-:Y:S04]  /*36810*/  STL [R1+0x1308], R14 ;  /* 0x0013080e01007387 */ /* 0x000fe80000100800 */
[----:B------:R-:W-:Y:S04]  /*36820*/  STL [R1+0x12dc], R15 ;  /* 0x0012dc0f01007387 */ /* 0x000fe80000100800 */
[----:B------:R-:W3:Y:S04]  /*36830*/  LDL.LU R8, [R1+0x12f0] ;  /* 0x0012f00001087983 */ /* 0x000ee80000300800 */
[----:B------:R-:W-:Y:S01]  /*36840*/  STL [R1+0x1300], R60 ;  /* 0x0013003c01007387 */ /* 0x000fe20000100800 */
[----:B------:R-:W-:-:S03]  /*36850*/  IADD3.X R61, PT, PT, R61, UR4, RZ, P4, !PT ;  /* 0x000000043d3d7c10 */ /* 0x000fc6000a7fe4ff */
        /* <DEDUP_REMOVED lines=26> */
[----:B--2---:R-:W-:-:S05]  /*36a00*/  IADD3 R3, P4, PT, R3, UR10, RZ ;  /* 0x0000000a03037c10 */ /* 0x004fca000ff9e0ff */
[----:B------:R0:W-:Y:S04]  /*36a10*/  STL [R1+0x12cc], R3 ;  /* 0x0012cc0301007387 */ /* 0x0001e80000100800 */
[----:B------:R-:W2:Y:S04]  /*36a20*/  LDL.LU R14, [R1+0x1264] ;  /* 0x00126400010e7983 */ /* 0x000ea80000300800 */
[----:B------:R-:W2:Y:S04]  /*36a30*/  LDL.LU R15, [R1+0x1288] ;  /* 0x00128800010f7983 */ /* 0x000ea80000300800 */
[----:B------:R-:W2:Y:S04]  /*36a40*/  LDL.LU R60, [R1+0x125c] ;  /* 0x00125c00013c7983 */ /* 0x000ea80000300800 */
[----:B------:R-:W2:Y:S04]  /*36a50*/  LDL.LU R0, [R1+0x1280] ;  /* 0x0012800001007983 */ /* 0x000ea80000300800 */
[----:B0-----:R-:W2:Y:S01]  /*36a60*/  LDL.LU R3, [R1+0x1254] ;  /* 0x0012540001037983 */ /* 0x001ea20000300800 */
[----:B---3--:R-:W-:-:S02]  /*36a70*/  IADD3.X R8, PT, PT, R8, UR4, RZ, P3, !PT ;  /* 0x0000000408087c10 */ /* 0x008fc40009ffe4ff */
[----:B----4-:R-:W-:Y:S02]  /*36a80*/  IADD3 R9, P3, PT, R9, UR10, RZ ;  /* 0x0000000a09097c10 */ /* 0x010fe4000ff7e0ff */
[----:B------:R-:W-:Y:S01]  /*36a90*/  IADD3.X R10, PT, PT, R10, UR4, RZ, P2, !PT ;  /* 0x000000040a0a7c10 */ /* 0x000fe200097fe4ff */
[----:B------:R-:W-:Y:S01]  /*36aa0*/  STL [R1+0x12f0], R8 ;  /* 0x0012f00801007387 */ /* 0x000fe20000100800 */
        /* <DEDUP_REMOVED lines=28> */
[----:B------:R-:W-:Y:S02]  /*36c70*/  IADD3.X R34, PT, PT, R34, UR4, RZ, P5, !PT ;  /* 0x0000000422227c10 */ /* 0x000fe4000affe4ff */
[----:B------:R-:W-:Y:S01]  /*36c80*/  IADD3.X R31, PT, PT, R31, UR4, RZ, P1, !PT ;  /* 0x000000041f1f7c10 */ /* 0x000fe20008ffe4ff */
        /* <DEDUP_REMOVED lines=9> */
[----:B0-----:R-:W3:Y:S01]  /*36d20*/  LDL.LU R61, [R1+0x1278] ;  /* 0x00127800013d7983 */ /* 0x001ee20000300800 */
[----:B------:R-:W-:-:S02]  /*36d30*/  IADD3.X R23, PT, PT, R23, UR4, RZ, P4, !PT ;  /* 0x0000000417177c10 */ /* 0x000fc4000a7fe4ff */
[----:B------:R-:W-:Y:S02]  /*36d40*/  IADD3 R12, P4, PT, R12, UR10, RZ ;  /* 0x0000000a0c0c7c10 */ /* 0x000fe4000ff9e0ff */
[----:B------:R-:W-:Y:S01]  /*36d50*/  IADD3.X R13, PT, PT, R13, UR4, RZ, P3, !PT ;  /* 0x000000040d0d7c10 */ /* 0x000fe20009ffe4ff */
[----:B------:R0:W-:Y:S04]  /*36d60*/  STL [R1+0x12a0], R31 ;  /* 0x0012a01f01007387 */ /* 0x0001e80000100800 */
[----:B------:R-:W-:Y:S01]  /*36d70*/  STL [R1+0x1298], R23 ;  /* 0x0012981701007387 */ /* 0x000fe20000100800 */
[----:B--2---:R-:W-:Y:S02]  /*36d80*/  IADD3 R14, P3, PT, R14, UR10, RZ ;  /* 0x0000000a0e0e7c10 */ /* 0x004fe4000ff7e0ff */
[----:B------:R-:W-:Y:S01]  /*36d90*/  IADD3.X R15, PT, PT, R15, UR4, RZ, P2, !PT ;  /* 0x000000040f0f7c10 */ /* 0x000fe200097fe4ff */
[----:B------:R-:W-:Y:S01]  /*36da0*/  STL [R1+0x126c], R12 ;  /* 0x00126c0c01007387 */ /* 0x000fe20000100800 */
[----:B------:R-:W-:-:S03]  /*36db0*/  IADD3 R60, P2, PT, R60, UR10, RZ ;  /* 0x0000000a3c3c7c10 */ /* 0x000fc6000ff5e0ff */
[----:B------:R-:W-:Y:S01]  /*36dc0*/  STL [R1+0x1290], R13 ;  /* 0x0012900d01007387 */ /* 0x000fe20000100800 */
[----:B------:R-:W-:-:S03]  /*36dd0*/  IADD3.X R0, PT, PT, R0, UR4, RZ, P6, !PT ;  /* 0x0000000400007c10 */ /* 0x000fc6000b7fe4ff */
[----:B------:R-:W-:Y:S04]  /*36de0*/  STL [R1+0x1264], R14 ;  /* 0x0012640e01007387 */ /* 0x000fe80000100800 */
[----:B------:R-:W-:Y:S04]  /*36df0*/  STL [R1+0x1288], R15 ;  /* 0x0012880f01007387 */ /* 0x000fe80000100800 */
[----:B------:R-:W2:Y:S01]  /*36e00*/  LDL.LU R8, [R1+0x124c] ;  /* 0x00124c0001087983 */ /* 0x000ea20000300800 */
[----:B------:R-:W-:-:S03]  /*36e10*/  IADD3 R3, P6, PT, R3, UR10, RZ ;  /* 0x0000000a03037c10 */ /* 0x000fc6000ffde0ff */
        /* <DEDUP_REMOVED lines=27> */
[----:B---3--:R-:W-:-:S05]  /*36fd0*/  IADD3.X R61, PT, PT, R61, UR4, RZ, P5, !PT ;  /* 0x000000043d3d7c10 */ /* 0x008fca000affe4ff */
[----:B------:R0:W-:Y:S04]  /*36fe0*/  STL [R1+0x1278], R61 ;  /* 0x0012783d01007387 */ /* 0x0001e80000100800 */
[----:B------:R-:W3:Y:S04]  /*36ff0*/  LDL.LU R14, [R1+0x1210] ;  /* 0x00121000010e7983 */ /* 0x000ee80000300800 */
[----:B------:R-:W3:Y:S04]  /*37000*/  LDL.LU R15, [R1+0x11e4] ;  /* 0x0011e400010f7983 */ /* 0x000ee80000300800 */
[----:B------:R-:W3:Y:S04]  /*37010*/  LDL.LU R60, [R1+0x1208] ;  /* 0x00120800013c7983 */ /* 0x000ee80000300800 */
[----:B------:R-:W3:Y:S04]  /*37020*/  LDL.LU R0, [R1+0x11dc] ;  /* 0x0011dc0001007983 */ /* 0x000ee80000300800 */
[----:B0-----:R-:W3:Y:S01]  /*37030*/  LDL.LU R61, [R1+0x1200] ;  /* 0x00120000013d7983 */ /* 0x001ee20000300800 */
[----:B--2---:R-:W-:-:S02]  /*37040*/  IADD3 R8, P5, PT, R8, UR10, RZ ;  /* 0x0000000a08087c10 */ /* 0x004fc4000ffbe0ff */
[----:B----4-:R-:W-:Y:S02]  /*37050*/  IADD3.X R9, PT, PT, R9, UR4, RZ, P1, !PT ;  /* 0x0000000409097c10 */ /* 0x010fe40008ffe4ff */
        /* <DEDUP_REMOVED lines=49> */
[----:B---3--:R-:W-:-:S02]  /*37370*/  IADD3.X R14, PT, PT, R14, UR4, RZ, P1, !PT ;  /* 0x000000040e0e7c10 */ /* 0x008fc40008ffe4ff */
        /* <DEDUP_REMOVED lines=89> */
[----:B------:R-:W-:Y:S04]  /*37910*/  STL [R1+0x11a0], R23 ;  /* 0x0011a01701007387 */ /* 0x000fe80000100800 */
[----:B------:R-:W-:Y:S01]  /*37920*/  STL [R1+0x1174], R12 ;  /* 0x0011740c01007387 */ /* 0x000fe20000100800 */
[----:B--2---:R-:W-:-:S02]  /*37930*/  IADD3 R14, P2, PT, R14, UR10, RZ ;  /* 0x0000000a0e0e7c10 */ /* 0x004fc4000ff5e0ff */
[----:B------:R-:W-:Y:S02]  /*37940*/  IADD3.X R15, PT, PT, R15, UR4, RZ, P6, !PT ;  /* 0x000000040f0f7c10 */ /* 0x000fe4000b7fe4ff */
[----:B------:R-:W-:Y:S01]  /*37950*/  IADD3 R60, P6, PT, R60, UR10, RZ ;  /* 0x0000000a3c3c7c10 */ /* 0x000fe2000ffde0ff */
[----:B------:R-:W-:Y:S01]  /*37960*/  STL [R1+0x1198], R13 ;  /* 0x0011980d01007387 */ /* 0x000fe20000100800 */
[----:B------:R-:W-:-:S03]  /*37970*/  IADD3.X R0, PT, PT, R0, UR4, RZ, P5, !PT ;  /* 0x0000000400007c10 */ /* 0x000fc6000affe4ff */
[----:B------:R-:W-:Y:S04]  /*37980*/  STL [R1+0x116c], R14 ;  /* 0x00116c0e01007387 */ /* 0x000fe80000100800 */
[----:B------:R-:W-:Y:S04]  /*37990*/  STL [R1+0x1190], R15 ;  /* 0x0011900f01007387 */ /* 0x000fe80000100800 */
[----:B------:R-:W2:Y:S04]  /*379a0*/  LDL.LU R8, [R1+0x1154] ;  /* 0x0011540001087983 */ /* 0x000ea80000300800 */
[----:B------:R-:W-:Y:S01]  /*379b0*/  STL [R1+0x1164], R60 ;  /* 0x0011643c01007387 */ /* 0x000fe20000100800 */
[----:B------:R-:W-:-:S03]  /*379c0*/  IADD3 R3, P5, PT, R3, UR10, RZ ;  /* 0x0000000a03037c10 */ /* 0x000fc6000ffbe0ff */
        /* <DEDUP_REMOVED lines=361> */
[----:B------:R-:W-:Y:S04]  /*39060*/  STL [R1+0xf84], R12 ;  /* 0x000f840c01007387 */ /* 0x000fe80000100800 */
[----:B------:R-:W-:Y:S01]  /*39070*/  STL [R1+0xfa8], R13 ;  /* 0x000fa80d01007387 */ /* 0x000fe20000100800 */
[----:B--2---:R-:W-:-:S02]  /*39080*/  IADD3 R14, P5, PT, R14, UR10, RZ ;  /* 0x0000000a0e0e7c10 */ /* 0x004fc4000ffbe0ff */
[----:B------:R-:W-:Y:S02]  /*39090*/  IADD3.X R15, PT, PT, R15, UR4, RZ, P1, !PT ;  /* 0x000000040f0f7c10 */ /* 0x000fe40008ffe4ff */
[----:B------:R-:W-:Y:S02]  /*390a0*/  IADD3 R60, P1, PT, R60, UR10, RZ ;  /* 0x0000000a3c3c7c10 */ /* 0x000fe4000ff3e0ff */
[----:B------:R-:W-:Y:S01]  /*390b0*/  IADD3.X R0, PT, PT, R0, UR4, RZ, P4, !PT ;  /* 0x0000000400007c10 */ /* 0x000fe2000a7fe4ff */
        /* <DEDUP_REMOVED lines=40> */
[----:B------:R-:W-:Y:S01]  /*39340*/  IADD3 R10, P2, PT, R10, UR10, RZ ;  /* 0x0000000a0a0a7c10 */ /* 0x000fe2000ff5e0ff */
[----:B------:R-:W-:Y:S01]  /*39350*/  STL [R1+0xf64], R8 ;  /* 0x000f640801007387 */ /* 0x000fe20000100800 */
[----:B------:R-:W-:Y:S02]  /*39360*/  IADD3.X R11, PT, PT, R11, UR4, RZ, P6, !PT ;  /* 0x000000040b0b7c10 */ /* 0x000fe4000b7fe4ff */
[----:B------:R-:W-:Y:S02]  /*39370*/  IADD3 R58, P6, PT, R58, UR10, RZ ;  /* 0x0000000a3a3a7c10 */ /* 0x000fe4000ffde0ff */
[----:B------:R-:W-:Y:S01]  /*39380*/  IADD3.X R59, PT, PT, R59, UR4, RZ, P5, !PT ;  /* 0x000000043b3b7c10 */ /* 0x000fe2000affe4ff */
        /* <DEDUP_REMOVED lines=514> */
[----:B------:R2:W-:Y:S04]  /*3b3b0*/  STL [R1+0xcb8], R15 ;  /* 0x000cb80f01007387 */ /* 0x0005e80000100800 */
[----:B------:R-:W4:Y:S04]  /*3b3c0*/  LDL.LU R8, [R1+0xc7c] ;  /* 0x000c7c0001087983 */ /* 0x000f280000300800 */
[----:B------:R0:W-:Y:S01]  /*3b3d0*/  STL [R1+0xc8c], R60 ;  /* 0x000c8c3c01007387 */ /* 0x0001e20000100800 */
[----:B------:R-:W-:-:S03]  /*3b3e0*/  IADD3 R3, P6, PT, R3, UR10, RZ ;  /* 0x0000000a03037c10 */ /* 0x000fc6000ffde0ff */
[----:B------:R-:W4:Y:S04]  /*3b3f0*/  LDL.LU R9, [R1+0xca0] ;  /* 0x000ca00001097983 */ /* 0x000f280000300800 */
        /* <DEDUP_REMOVED lines=21> */
[----:B--2---:R-:W2:Y:S04]  /*3b550*/  LDL.LU R15, [R1+0xc50] ;  /* 0x000c5000010f7983 */ /* 0x004ea80000300800 */
[----:B------:R-:W2:Y:S04]  /*3b560*/  LDL.LU R23, [R1+0xc24] ;  /* 0x000c240001177983 */ /* 0x000ea80000300800 */
[----:B------:R-:W2:Y:S04]  /*3b570*/  LDL.LU R12, [R1+0xc48] ;  /* 0x000c4800010c7983 */ /* 0x000ea80000300800 */
[----:B------:R-:W2:Y:S01]  /*3b580*/  LDL.LU R13, [R1+0xc1c] ;  /* 0x000c1c00010d7983 */ /* 0x000ea20000300800 */
[----:B---3--:R-:W-:-:S05]  /*3b590*/  IADD3.X R61, PT, PT, R61, UR4, RZ, P5, !PT ;  /* 0x000000043d3d7c10 */ /* 0x008fca000affe4ff */
[----:B------:R0:W-:Y:S04]  /*3b5a0*/  STL [R1+0xca8], R61 ;  /* 0x000ca83d01007387 */ /* 0x0001e80000100800 */
[----:B------:R-:W3:Y:S04]  /*3b5b0*/  LDL.LU R14, [R1+0xc40] ;  /* 0x000c4000010e7983 */ /* 0x000ee80000300800 */
[----:B------:R-:W3:Y:S04]  /*3b5c0*/  LDL.LU R60, [R1+0xc14] ;  /* 0x000c1400013c7983 */ /* 0x000ee80000300800 */
[----:B------:R-:W3:Y:S04]  /*3b5d0*/  LDL.LU R0, [R1+0xc38] ;  /* 0x000c380001007983 */ /* 0x000ee80000300800 */
[----:B------:R-:W3:Y:S04]  /*3b5e0*/  LDL.LU R3, [R1+0xc0c] ;  /* 0x000c0c0001037983 */ /* 0x000ee80000300800 */
[----:B0-----:R-:W3:Y:S01]  /*3b5f0*/  LDL.LU R61, [R1+0xc30] ;  /* 0x000c3000013d7983 */ /* 0x001ee20000300800 */
[----:B----4-:R-:W-:-:S02]  /*3b600*/  IADD3 R8, P5, PT, R8, UR10, RZ ;  /* 0x0000000a08087c10 */ /* 0x010fc4000ffbe0ff */
[----:B------:R-:W-:Y:S02]  /*3b610*/  IADD3.X R9, PT, PT, R9, UR4, RZ, P1, !PT ;  /* 0x0000000409097c10 */ /* 0x000fe40008ffe4ff */
        /* <DEDUP_REMOVED lines=32> */
[----:B--2---:R-:W-:-:S03]  /*3b820*/  IADD3.X R15, PT, PT, R15, UR4, RZ, P6, !PT ;  /* 0x000000040f0f7c10 */ /* 0x004fc6000b7fe4ff */
        /* <DEDUP_REMOVED lines=9> */
[----:B------:R-:W-:Y:S01]  /*3b8c0*/  STL [R1+0xc58], R35 ;  /* 0x000c582301007387 */ /* 0x000fe20000100800 */
[----:B------:R-:W-:-:S03]  /*3b8d0*/  IADD3 R13, P5, PT, R13, UR10, RZ ;  /* 0x0000000a0d0d7c10 */ /* 0x000fc6000ffbe0ff */
[----:B0-----:R-:W2:Y:S04]  /*3b8e0*/  LDL.LU R15, [R1+0x1378] ;  /* 0x00137800010f7983 */ /* 0x001ea80000300800 */
[----:B------:R-:W-:Y:S04]  /*3b8f0*/  STL [R1+0xc2c], R31 ;  /* 0x000c2c1f01007387 */ /* 0x000fe80000100800 */
        /* <DEDUP_REMOVED lines=8> */
[----:B------:R0:W-:Y:S01]  /*3b980*/  STL [R1+0xc14], R60 ;  /* 0x000c143c01007387 */ /* 0x0001e20000100800 */
[----:B------:R-:W-:-:S03]  /*3b990*/  IADD3.X R61, PT, PT, R61, UR4, RZ, P3, !PT ;  /* 0x000000043d3d7c10 */ /* 0x000fc60009ffe4ff */
[----:B0-----:R-:W3:Y:S04]  /*3b9a0*/  LDL.LU R60, [R1+0xc28] ;  /* 0x000c2800013c7983 */ /* 0x001ee80000300800 */
[----:B------:R0:W-:Y:S04]  /*3b9b0*/  STL [R1+0xc38], R0 ;  /* 0x000c380001007387 */ /* 0x0001e80000100800 */
[----:B0-----:R-:W4:Y:S04]  /*3b9c0*/  LDL.LU R0, [R1+0x1380] ;  /* 0x0013800001007983 */ /* 0x001f280000300800 */
[----:B------:R0:W-:Y:S04]  /*3b9d0*/  STL [R1+0xc0c], R3 ;  /* 0x000c0c0301007387 */ /* 0x0001e80000100800 */
[----:B0-----:R-:W4:Y:S04]  /*3b9e0*/  LDL.LU R3, [R1+0xc20] ;  /* 0x000c200001037983 */ /* 0x001f280000300800 */
[----:B------:R0:W-:Y:S04]  /*3b9f0*/  STL [R1+0xc30], R61 ;  /* 0x000c303d01007387 */ /* 0x0001e80000100800 */
[----:B0-----:R-:W4:Y:S04]  /*3ba00*/  LDL.LU R61, [R1+0x1388] ;  /* 0x00138800013d7983 */ /* 0x001f280000300800 */
        /* <DEDUP_REMOVED lines=28> */
[----:B---3--:R-:W-:-:S05]  /*3bbd0*/  IADD3.X R60, PT, PT, R60, UR4, RZ, P2, !PT ;  /* 0x000000043c3c7c10 */ /* 0x008fca00097fe4ff */
[----:B------:R0:W-:Y:S01]  /*3bbe0*/  STL [R1+0xc28], R60 ;  /* 0x000c283c01007387 */ /* 0x0001e20000100800 */
[----:B----4-:R-:W-:-:S03]  /*3bbf0*/  IADD3 R0, P2, PT, R0, UR10, RZ ;  /* 0x0000000a00007c10 */ /* 0x010fc6000ff5e0ff */
[----:B0-----:R0:W5:Y:S04]  /*3bc00*/  LDL.LU R60, [R1+0x1404] ;  /* 0x00140400013c7983 */ /* 0x0011680000300800 */
[----:B------:R1:W-:Y:S01]  /*3bc10*/  STL [R1+0x1380], R0 ;  /* 0x0013800001007387 */ /* 0x0003e20000100800 */
[----:B------:R-:W-:-:S03]  /*3bc20*/  IADD3.X R3, PT, PT, R3, UR4, RZ, P6, !PT ;  /* 0x0000000403037c10 */ /* 0x000fc6000b7fe4ff */
[----:B-1----:R-:W3:Y:S04]  /*3bc30*/  LDL.LU R0, [R1+0x1400] ;  /* 0x0014000001007983 */ /* 0x002ee80000300800 */
[----:B------:R1:W-:Y:S01]  /*3bc40*/  STL [R1+0xc20], R3 ;  /* 0x000c200301007387 */ /* 0x0003e20000100800 */
[----:B------:R-:W-:-:S03]  /*3bc50*/  IADD3 R61, P6, PT, R61, UR10, RZ ;  /* 0x0000000a3d3d7c10 */ /* 0x000fc6000ffde0ff */
[----:B-1----:R-:W4:Y:S04]  /*3bc60*/  LDL.LU R3, [R1+0x13fc] ;  /* 0x0013fc0001037983 */ /* 0x002f280000300800 */
[----:B------:R1:W-:Y:S04]  /*3bc70*/  STL [R1+0x1388], R61 ;  /* 0x0013883d01007387 */ /* 0x0003e80000100800 */
[----:B-1----:R-:W2:Y:S01]  /*3bc80*/  LDL.LU R61, [R1+0x13f8] ;  /* 0x0013f800013d7983 */ /* 0x002ea20000300800 */
[----:B------:R-:W-:Y:S02]  /*3bc90*/  IADD3.X R8, PT, PT, R8, UR4, RZ, P5, !PT ;  /* 0x0000000408087c10 */ /* 0x000fe4000affe4ff */
[----:B------:R-:W-:-:S02]  /*3bca0*/  IADD3 R9, P5, PT, R9, UR10, RZ ;  /* 0x0000000a09097c10 */ /* 0x000fc4000ffbe0ff */
        /* <DEDUP_REMOVED lines=25> */
[----:B------:R-:W-:Y:S04]  /*3be40*/  STL [R1+0x13b8], R55 ;  /* 0x0013b83701007387 */ /* 0x000fe80000100800 */
[----:B------:R-:W-:Y:S01]  /*3be50*/  STL [R1+0xbf8], R50 ;  /* 0x000bf83201007387 */ /* 0x000fe20000100800 */
[----:B------:R-:W-:-:S03]  /*3be60*/  IADD3.X R38, PT, PT, R38, UR4, RZ, P4, !PT ;  /* 0x0000000426267c10 */ /* 0x000fc6000a7fe4ff */
[----:B------:R-:W-:Y:S04]  /*3be70*/  STL [R1+0x13d0], R51 ;  /* 0x0013d03301007387 */ /* 0x000fe80000100800 */
[----:B------:R-:W-:Y:S04]  /*3be80*/  STL [R1+0xbf4], R47 ;  /* 0x000bf42f01007387 */ /* 0x000fe80000100800 */
[----:B------:R-:W-:Y:S01]  /*3be90*/  STL [R1+0x13cc], R43 ;  /* 0x0013cc2b01007387 */ /* 0x000fe20000100800 */
[----:B--2---:R-:W-:-:S05]  /*3bea0*/  IADD3.X R61, PT, PT, R61, UR4, RZ, P3, !PT ;  /* 0x000000043d3d7c10 */ /* 0x004fca0009ffe4ff */
[----:B------:R1:W-:Y:S04]  /*3beb0*/  STL [R1+0x1374], R61 ;  /* 0x0013743d01007387 */ /* 0x0003e80000100800 */
[----:B------:R-:W-:Y:S04]  /*3bec0*/  STL [R1+0xbf0], R38 ;  /* 0x000bf02601007387 */ /* 0x000fe80000100800 */
[----:B-1----:R-:W2:Y:S01]  /*3bed0*/  LDL.LU R61, [R1+0x13f4] ;  /* 0x0013f400013d7983 */ /* 0x002ea20000300800 */
[----:B------:R-:W-:Y:S02]  /*3bee0*/  IADD3 R39, P4, PT, R39, UR10, RZ ;  /* 0x0000000a27277c10 */ /* 0x000fe4000ff9e0ff */
        /* <DEDUP_REMOVED lines=8> */
[----:B------:R-:W-:Y:S04]  /*3bf70*/  STL [R1+0x137c], R35 ;  /* 0x00137c2301007387 */ /* 0x000fe80000100800 */
[----:B------:R-:W-:Y:S01]  /*3bf80*/  STL [R1+0x13c0], R31 ;  /* 0x0013c01f01007387 */ /* 0x000fe20000100800 */
[----:B------:R-:W-:-:S03]  /*3bf90*/  IADD3.X R14, PT, PT, R14, UR4, RZ, P1, !PT ;  /* 0x000000040e0e7c10 */ /* 0x000fc60008ffe4ff */
[----:B------:R-:W-:Y:S01]  /*3bfa0*/  STL [R1+0x1384], R23 ;  /* 0x0013841701007387 */ /* 0x000fe20000100800 */
[----:B------:R-:W-:-:S03]  /*3bfb0*/  IADD3.X R15, PT, PT, R15, UR4, RZ, P4, !PT ;  /* 0x000000040f0f7c10 */ /* 0x000fc6000a7fe4ff */
[----:B------:R-:W-:Y:S04]  /*3bfc0*/  STL [R1+0x13bc], R12 ;  /* 0x0013bc0c01007387 */ /* 0x000fe80000100800 */
[----:B------:R-:W-:Y:S01]  /*3bfd0*/  STL [R1+0x138c], R13 ;  /* 0x00138c0d01007387 */ /* 0x000fe20000100800 */
[----:B----4-:R-:W-:Y:S02]  /*3bfe0*/  IADD3.X R3, PT, PT, R3, UR4, RZ, P2, !PT ;  /* 0x0000000403037c10 */ /* 0x010fe400097fe4ff */
[----:B---3--:R-:W-:Y:S02]  /*3bff0*/  IADD3.X R0, PT, PT, R0, UR4, RZ, P6, !PT ;  /* 0x0000000400007c10 */ /* 0x008fe4000b7fe4ff */
[----:B------:R-:W-:-:S04]  /*3c000*/  LOP3.LUT R5, R5, R4, RZ, 0x3c, !PT ;  /* 0x0000000405057212 */ /* 0x000fc800078e3cff */
[----:B------:R-:W-:-:S04]  /*3c010*/  LOP3.LUT R4, R5, R4, RZ, 0x3c, !PT ;  /* 0x0000000405047212 */ /* 0x000fc800078e3cff */
[----:B------:R-:W-:Y:S02]  /*3c020*/  LOP3.LUT R5, R5, R4, RZ, 0x3c, !PT ;  /* 0x0000000405057212 */ /* 0x000fe400078e3cff */
[----:B--2---:R-:W-:-:S05]  /*3c030*/  IADD3.X R61, PT, PT, R61, UR4, RZ, P3, !PT ;  /* 0x000000043d3d7c10 */ /* 0x004fca0009ffe4ff */
[----:B------:R1:W-:Y:S04]  /*3c040*/  STL [R1+0x13a4], R61 ;  /* 0x0013a43d01007387 */ /* 0x0003e80000100800 */
[----:B------:R-:W-:Y:S04]  /*3c050*/  STL [R1+0x1394], R14 ;  /* 0x0013940e01007387 */ /* 0x000fe80000100800 */
[----:B-1----:R0:W5:Y:S04]  /*3c060*/  LDL.LU R61, [R1+0x13f0] ;  /* 0x0013f000013d7983 */ /* 0x0021680000300800 */
[----:B------:R-:W-:Y:S04]  /*3c070*/  STL [R1+0x139c], R15 ;  /* 0x00139c0f01007387 */ /* 0x000fe80000100800 */
[----:B------:R1:W-:Y:S04]  /*3c080*/  STL [R1+0x13ac], R3 ;  /* 0x0013ac0301007387 */ /* 0x0003e80000100800 */
[----:B-1----:R0:W5:Y:S04]  /*3c090*/  LDL.LU R3, [R1+0x13ec] ;  /* 0x0013ec0001037983 */ /* 0x0021680000300800 */
[----:B------:R1:W-:Y:S02]  /*3c0a0*/  STL [R1+0x13b4], R0 ;  /* 0x0013b40001007387 */ /* 0x0003e40000100800 */
[----:B-1----:R-:W1:Y:S02]  /*3c0b0*/  S2R R0, SR_TID.X ;  /* 0x0000000000007919 */ /* 0x002e640000002100 */
[----:B------:R0:W-:Y:S01]  /*3c0c0*/  STL.64 [R1+0x968], R4 ;  /* 0x0009680401007387 */ /* 0x0001e20000100a00 */
[----:B-1----:R-:W-:-:S05]  /*3c0d0*/  LOP3.LUT R0, R0, 0x1f, RZ, 0xc0, !PT ;  /* 0x0000001f00007812 */ /* 0x002fca00078ec0ff */
[----:B------:R-:W-:Y:S01]  /*3c0e0*/  IMAD.SHL.U32 R0, R0, 0x2, RZ ;  /* 0x0000000200007824 */ /* 0x000fe200078e00ff */
[----:B0-----:R-:W-:Y:S06]  /*3c0f0*/  @P0 BRA `(.L_x_1) ;  /* 0xfffffe0400800947 */ /* 0x001fec000383ffff */
[----:B-----5:R-:W2:Y:S04]  /*3c100*/  LDL.LU R60, [R1+0x1cc] ;  /* 0x0001cc00013c7983 */ /* 0x020ea80000300800 */
[----:B------:R-:W3:Y:S04]  /*3c110*/  LDL.LU R0, [R1+0x5e4] ;  /* 0x0005e40001007983 */ /* 0x000ee80000300800 */
[----:B------:R-:W3:Y:S04]  /*3c120*/  LDL.LU R2, [R1+0x1c4] ;  /* 0x0001c40001027983 */ /* 0x000ee80000300800 */
        /* <DEDUP_REMOVED lines=70> */
[----:B---3--:R-:W-:-:S02]  /*3c590*/  F2FP.F16.F32.PACK_AB R2, R0, R2 ;  /* 0x000000020002723e */ /* 0x008fc400000000ff */
[----:B----4-:R-:W-:Y:S01]  /*3c5a0*/  F2FP.F16.F32.PACK_AB R0, R5, R4 ;  /* 0x000000040500723e */ /* 0x010fe200000000ff */
[----:B------:R-:W-:Y:S04]  /*3c5b0*/  STL [R1+0x13fc], R57 ;  /* 0x0013fc3901007387 */ /* 0x000fe80000100800 */
[----:B------:R-:W-:Y:S04]  /*3c5c0*/  STL [R1+0x13f8], R48 ;  /* 0x0013f83001007387 */ /* 0x000fe80000100800 */
[----:B------:R-:W-:Y:S04]  /*3c5d0*/  STL [R1+0x13f4], R56 ;  /* 0x0013f43801007387 */ /* 0x000fe80000100800 */
[----:B------:R-:W-:Y:S04]  /*3c5e0*/  STL [R1+0x13f0], R61 ;  /* 0x0013f03d01007387 */ /* 0x000fe80000100800 */
[----:B------:R0:W-:Y:S01]  /*3c5f0*/  STL [R1+0x13ec], R3 ;  /* 0x0013ec0301007387 */ /* 0x0001e20000100800 */
[----:B--2---:R-:W-:-:S02]  /*3c600*/  F2FP.F16.F32.PACK_AB R6, R21, R6 ;  /* 0x000000061506723e */ /* 0x004fc400000000ff */
[----:B------:R-:W-:Y:S02]  /*3c610*/  F2FP.F16.F32.PACK_AB R20, R33, R20 ;  /* 0x000000142114723e */ /* 0x000fe400000000ff */
[----:B------:R-:W-:Y:S02]  /*3c620*/  F2FP.F16.F32.PACK_AB R37, R37, R52 ;  /* 0x000000342525723e */ /* 0x000fe400000000ff */
[----:B0-----:R-:W-:Y:S02]  /*3c630*/  F2FP.F16.F32.PACK_AB R3, R41, R36 ;  /* 0x000000242903723e */ /* 0x001fe400000000ff */
[----:B------:R-:W-:Y:S02]  /*3c640*/  F2FP.F16.F32.PACK_AB R36, R53, R44 ;  /* 0x0000002c3524723e */ /* 0x000fe400000000ff */
[----:B------:R-:W-:-:S05]  /*3c650*/  F2FP.F16.F32.PACK_AB R40, R49, R40 ;  /* 0x000000283128723e */ /* 0x000fca00000000ff */
[----:B------:R-:W-:Y:S04]  /*3c660*/  STL [R1+0x9ec], R40 ;  /* 0x0009ec2801007387 */ /* 0x000fe80000100800 */
[----:B------:R0:W-:Y:S04]  /*3c670*/  STL [R1+0x9e8], R3 ;  /* 0x0009e80301007387 */ /* 0x0001e80000100800 */
[----:B------:R-:W-:Y:S04]  /*3c680*/  STL [R1+0x9e4], R37 ;  /* 0x0009e42501007387 */ /* 0x000fe80000100800 */
[----:B------:R-:W-:Y:S01]  /*3c690*/  STL [R1+0x9e0], R36 ;  /* 0x0009e02401007387 */ /* 0x000fe20000100800 */
[----:B0-----:R-:W-:-:S05]  /*3c6a0*/  F2FP.F16.F32.PACK_AB R3, R45, R32 ;  /* 0x000000202d03723e */ /* 0x001fca00000000ff */
[----:B------:R0:W-:Y:S04]  /*3c6b0*/  STL [R1+0x9dc], R3 ;  /* 0x0009dc0301007387 */ /* 0x0001e80000100800 */
[----:B------:R-:W-:Y:S04]  /*3c6c0*/  STL [R1+0x9d8], R20 ;  /* 0x0009d81401007387 */ /* 0x000fe80000100800 */
[----:B------:R1:W-:Y:S01]  /*3c6d0*/  STL [R1+0x9d4], R6 ;  /* 0x0009d40601007387 */ /* 0x0003e20000100800 */
[----:B0-----:R-:W-:Y:S02]  /*3c6e0*/  F2FP.F16.F32.PACK_AB R3, R7, R24 ;  /* 0x000000180703723e */ /* 0x001fe400000000ff */
[----:B------:R-:W-:-:S03]  /*3c6f0*/  F2FP.F16.F32.PACK_AB R7, R25, R28 ;  /* 0x0000001c1907723e */ /* 0x000fc600000000ff */
[----:B------:R0:W-:Y:S01]  /*3c700*/  STL [R1+0x9d0], R3 ;  /* 0x0009d00301007387 */ /* 0x0001e20000100800 */
[----:B-1----:R-:W-:-:S03]  /*3c710*/  F2FP.F16.F32.PACK_AB R6, R29, R22 ;  /* 0x000000161d06723e */ /* 0x002fc600000000ff */
[----:B------:R-:W-:Y:S04]  /*3c720*/  STL [R1+0x95c], R7 ;  /* 0x00095c0701007387 */ /* 0x000fe80000100800 */
[----:B------:R-:W-:Y:S01]  /*3c730*/  STL [R1+0x958], R6 ;  /* 0x0009580601007387 */ /* 0x000fe20000100800 */
[----:B0-----:R-:W-:-:S05]  /*3c740*/  F2FP.F16.F32.PACK_AB R3, R26, R60 ;  /* 0x0000003c1a03723e */ /* 0x001fca00000000ff */
[----:B------:R0:W-:Y:S04]  /*3c750*/  STL [R1+0x954], R3 ;  /* 0x0009540301007387 */ /* 0x0001e80000100800 */
[----:B------:R1:W-:Y:S04]  /*3c760*/  STL [R1+0x950], R2 ;  /* 0x0009500201007387 */ /* 0x0003e80000100800 */
[----:B------:R2:W-:Y:S01]  /*3c770*/  STL [R1+0x94c], R0 ;  /* 0x00094c0001007387 */ /* 0x0005e20000100800 */
[----:B0-----:R-:W-:Y:S02]  /*3c780*/  F2FP.F16.F32.PACK_AB R3, R8, R9 ;  /* 0x000000090803723e */ /* 0x001fe400000000ff */
[----:B-1----:R-:W-:-:S03]  /*3c790*/  F2FP.F16.F32.PACK_AB R2, R10, R11 ;  /* 0x0000000b0a02723e */ /* 0x002fc600000000ff */
[----:B------:R0:W-:Y:S01]  /*3c7a0*/  STL [R1+0x948], R3 ;  /* 0x0009480301007387 */ /* 0x0001e20000100800 */
[----:B--2---:R-:W-:-:S03]  /*3c7b0*/  F2FP.F16.F32.PACK_AB R0, R58, R59 ;  /* 0x0000003b3a00723e */ /* 0x004fc600000000ff */
        /* <DEDUP_REMOVED lines=22> */
[----:B------:R-:W-:Y:S01]  /*3c920*/  STL [R1+0x908], R3 ;  /* 0x0009080301007387 */ /* 0x000fe20000100800 */
[----:B--2---:R-:W-:-:S03]  /*3c930*/  F2FP.F16.F32.PACK_AB R0, R14, R15 ;  /* 0x0000000f0e00723e */ /* 0x004fc600000000ff */
[----:B------:R-:W2:Y:S04]  /*3c940*/  LDL.LU R26, [R1+0x418] ;  /* 0x00041800011a7983 */ /* 0x000ea80000300800 */
[----:B------:R-:W-:Y:S04]  /*3c950*/  STL [R1+0x904], R2 ;  /* 0x0009040201007387 */ /* 0x000fe80000100800 */
[----:B------:R-:W3:Y:S04]  /*3c960*/  LDL.LU R22, [R1+0x770] ;  /* 0x0007700001167983 */ /* 0x000ee80000300800 */
[----:B------:R-:W-:Y:S04]  /*3c970*/  STL [R1+0x900], R0 ;  /* 0x0009000001007387 */ /* 0x000fe80000100800 */
[----:B---3--:R0:W-:Y:S04]  /*3c980*/  STL [R1+0x1514], R22 ;  /* 0x0015141601007387 */ /* 0x0081e80000100800 */
[----:B0-----:R-:W2:Y:S04]  /*3c990*/  LDL.LU R22, [R1+0x778] ;  /* 0x0007780001167983 */ /* 0x001ea80000300800 */
[----:B------:R-:W3:Y:S04]  /*3c9a0*/  LDL.LU R3, [R1+0x410] ;  /* 0x0004100001037983 */ /* 0x000ee80000300800 */
[----:B------:R-:W4:Y:S04]  /*3c9b0*/  LDL.LU R61, [R1+0x608] ;  /* 0x00060800013d7983 */ /* 0x000f280000300800 */
[----:B------:R-:W4:Y:S04]  /*3c9c0*/  LDL.LU R56, [R1+0x1e8] ;  /* 0x0001e80001387983 */ /* 0x000f280000300800 */
        /* <DEDUP_REMOVED lines=56> */
[----:B--2---:R-:W-:-:S03]  /*3cd50*/  F2FP.F16.F32.PACK_AB R26, R22, R26 ;  /* 0x0000001a161a723e */ /* 0x004fc600000000ff */
[----:B------:R-:W2:Y:S04]  /*3cd60*/  LDL.LU R22, [R1+0x1514] ;  /* 0x0015140001167983 */ /* 0x000ea80000300800 */
[----:B------:R0:W-:Y:S04]  /*3cd70*/  STL [R1+0x77c], R26 ;  /* 0x00077c1a01007387 */ /* 0x0001e80000100800 */
[----:B0-----:R-:W2:Y:S01]  /*3cd80*/  LDL.LU R26, [R1+0x1510] ;  /* 0x00151000011a7983 */ /* 0x001ea20000300800 */
[----:B---3--:R-:W-:Y:S02]  /*3cd90*/  F2FP.F16.F32.PACK_AB R48, R48, R57 ;  /* 0x000000393030723e */ /* 0x008fe400000000ff */
[----:B----4-:R-:W-:-:S02]  /*3cda0*/  F2FP.F16.F32.PACK_AB R40, R49, R40 ;  /* 0x000000283128723e */ /* 0x010fc400000000ff */
[----:B------:R-:W-:Y:S02]  /*3cdb0*/  F2FP.F16.F32.PACK_AB R37, R37, R52 ;  /* 0x000000342525723e */ /* 0x000fe400000000ff */
[----:B--2---:R-:W-:Y:S02]  /*3cdc0*/  F2FP.F16.F32.PACK_AB R3, R22, R3 ;  /* 0x000000031603723e */ /* 0x004fe400000000ff */
[----:B------:R-:W2:Y:S01]  /*3cdd0*/  LDL.LU R22, [R1+0x150c] ;  /* 0x00150c0001167983 */ /* 0x000ea20000300800 */
[----:B------:R-:W-:Y:S02]  /*3cde0*/  F2FP.F16.F32.PACK_AB R20, R33, R20 ;  /* 0x000000142114723e */ /* 0x000fe400000000ff */
[----:B------:R-:W-:Y:S01]  /*3cdf0*/  F2FP.F16.F32.PACK_AB R6, R21, R6 ;  /* 0x000000061506723e */ /* 0x000fe200000000ff */
[----:B------:R0:W-:Y:S02]  /*3ce00*/  STL [R1+0x778], R3 ;  /* 0x0007780301007387 */ /* 0x0001e40000100800 */
[----:B0-----:R-:W-:-:S05]  /*3ce10*/  F2FP.F16.F32.PACK_AB R3, R61, R56 ;  /* 0x000000383d03723e */ /* 0x001fca00000000ff */
[----:B------:R0:W-:Y:S04]  /*3ce20*/  STL [R1+0x774], R3 ;  /* 0x0007740301007387 */ /* 0x0001e80000100800 */
[----:B------:R-:W-:Y:S04]  /*3ce30*/  STL [R1+0x770], R48 ;  /* 0x0007703001007387 */ /* 0x000fe80000100800 */
[----:B------:R-:W-:Y:S01]  /*3ce40*/  STL [R1+0x76c], R40 ;  /* 0x00076c2801007387 */ /* 0x000fe20000100800 */
[----:B0-----:R-:W-:Y:S02]  /*3ce50*/  F2FP.F16.F32.PACK_AB R3, R41, R36 ;  /* 0x000000242903723e */ /* 0x001fe400000000ff */
[----:B------:R-:W-:-:S03]  /*3ce60*/  F2FP.F16.F32.PACK_AB R36, R53, R44 ;  /* 0x0000002c3524723e */ /* 0x000fc600000000ff */
        /* <DEDUP_REMOVED lines=13> */
[----:B0-----:R-:W-:Y:S02]  /*3cf40*/  F2FP.F16.F32.PACK_AB R3, R0, R2 ;  /* 0x000000020003723e */ /* 0x001fe400000000ff */
[----:B------:R-:W-:Y:S02]  /*3cf50*/  F2FP.F16.F32.PACK_AB R2, R5, R4 ;  /* 0x000000040502723e */ /* 0x000fe400000000ff */
[----:B------:R-:W-:Y:S01]  /*3cf60*/  F2FP.F16.F32.PACK_AB R0, R8, R9 ;  /* 0x000000090800723e */ /* 0x000fe200000000ff */
[----:B------:R0:W-:Y:S04]  /*3cf70*/  STL [R1+0x5f4], R3 ;  /* 0x0005f40301007387 */ /* 0x0001e80000100800 */
[----:B------:R1:W-:Y:S04]  /*3cf80*/  STL [R1+0x5f0], R2 ;  /* 0x0005f00201007387 */ /* 0x0003e80000100800 */
[----:B------:R3:W-:Y:S01]  /*3cf90*/  STL [R1+0x5ec], R0 ;  /* 0x0005ec0001007387 */ /* 0x0007e20000100800 */
[----:B0-----:R-:W-:-:S02]  /*3cfa0*/  F2FP.F16.F32.PACK_AB R3, R10, R11 ;  /* 0x0000000b0a03723e */ /* 0x001fc400000000ff */
[----:B-1----:R-:W-:-:S03]  /*3cfb0*/  F2FP.F16.F32.PACK_AB R2, R58, R59 ;  /* 0x0000003b3a02723e */ /* 0x002fc600000000ff */
[----:B------:R0:W-:Y:S01]  /*3cfc0*/  STL [R1+0x5e8], R3 ;  /* 0x0005e80301007387 */ /* 0x0001e20000100800 */
[----:B---3--:R-:W-:-:S03]  /*3cfd0*/  F2FP.F16.F32.PACK_AB R0, R16, R17 ;  /* 0x000000111000723e */ /* 0x008fc600000000ff */
[----:B------:R1:W-:Y:S04]  /*3cfe0*/  STL [R1+0x5e4], R2 ;  /* 0x0005e40201007387 */ /* 0x0003e80000100800 */
[----:B------:R3:W-:Y:S01]  /*3cff0*/  STL [R1+0x5e0], R0 ;  /* 0x0005e00001007387 */ /* 0x0007e20000100800 */
[----:B0-----:R-:W-:Y:S02]  /*3d000*/  F2FP.F16.F32.PACK_AB R3, R18, R19 ;  /* 0x000000131203723e */ /* 0x001fe400000000ff */
        /* <DEDUP_REMOVED lines=13> */
[----:B------:R-:W-:Y:S01]  /*3d0e0*/  STL [R1+0x434], R3 ;  /* 0x0004340301007387 */ /* 0x000fe20000100800 */
[----:B---3--:R-:W-:-:S03]  /*3d0f0*/  F2FP.F16.F32.PACK_AB R0, R26, R27 ;  /* 0x0000001b1a00723e */ /* 0x008fc600000000ff */
[----:B------:R0:W-:Y:S04]  /*3d100*/  STL [R1+0x430], R2 ;  /* 0x0004300201007387 */ /* 0x0001e80000100800 */
[----:B------:R1:W-:Y:S01]  /*3d110*/  STL [R1+0x42c], R0 ;  /* 0x00042c0001007387 */ /* 0x0003e20000100800 */
[----:B0-----:R-:W-:Y:S02]  /*3d120*/  F2FP.F16.F32.PACK_AB R2, R12, R13 ;  /* 0x0000000d0c02723e */ /* 0x001fe400000000ff */
[----:B-1----:R-:W-:Y:S02]  /*3d130*/  F2FP.F16.F32.PACK_AB R0, R14, R15 ;  /* 0x0000000f0e00723e */ /* 0x002fe400000000ff */
[----:B--2---:R-:W-:-:S05]  /*3d140*/  F2FP.F16.F32.PACK_AB R3, R22, R23 ;  /* 0x000000171603723e */ /* 0x004fca00000000ff */
[----:B------:R0:W-:Y:S04]  /*3d150*/  STL [R1+0x428], R3 ;  /* 0x0004280301007387 */ /* 0x0001e80000100800 */
[----:B0-----:R-:W2:Y:S04]  /*3d160*/  LDL.LU R3, [R1+0x450] ;  /* 0x0004500001037983 */ /* 0x001ea80000300800 */
[----:B------:R-:W-:Y:S04]  /*3d170*/  STL [R1+0x424], R2 ;  /* 0x0004240201007387 */ /* 0x000fe80000100800 */
[----:B--2---:R0:W-:Y:S04]  /*3d180*/  STL [R1+0x1504], R3 ;  /* 0x0015040301007387 */ /* 0x0041e80000100800 */
[----:B------:R-:W-:Y:S04]  /*3d190*/  STL [R1+0x420], R0 ;  /* 0x0004200001007387 */ /* 0x000fe80000100800 */
[----:B0-----:R-:W2:Y:S04]  /*3d1a0*/  LDL.LU R3, [R1+0x458] ;  /* 0x0004580001037983 */ /* 0x001ea80000300800 */
[----:B------:R-:W3:Y:S04]  /*3d1b0*/  LDL.LU R61, [R1+0x648] ;  /* 0x00064800013d7983 */ /* 0x000ee80000300800 */
[----:B---3--:R0:W-:Y:S04]  /*3d1c0*/  STL [R1+0x1500], R61 ;  /* 0x0015003d01007387 */ /* 0x0081e80000100800 */
[----:B0-----:R-:W3:Y:S04]  /*3d1d0*/  LDL.LU R61, [R1+0x7b0] ;  /* 0x0007b000013d7983 */ /* 0x001ee80000300800 */
[----:B---3--:R0:W-:Y:S04]  /*3d1e0*/  STL [R1+0x1508], R61 ;  /* 0x0015083d01007387 */ /* 0x0081e80000100800 */
[----:B0-----:R-:W2:Y:S04]  /*3d1f0*/  LDL.LU R61, [R1+0x7b8] ;  /* 0x0007b800013d7983 */ /* 0x001ea80000300800 */
[----:B------:R-:W3:Y:S04]  /*3d200*/  LDL.LU R56, [R1+0x228] ;  /* 0x0002280001387983 */ /* 0x000ee80000300800 */
[----:B------:R-:W4:Y:S04]  /*3d210*/  LDL.LU R48, [R1+0x640] ;  /* 0x0006400001307983 */ /* 0x000f280000300800 */
[----:B------:R-:W4:Y:S04]  /*3d220*/  LDL.LU R57, [R1+0x220] ;  /* 0x0002200001397983 */ /* 0x000f280000300800 */
        /* <DEDUP_REMOVED lines=56> */
[----:B--2---:R-:W-:-:S03]  /*3d5b0*/  F2FP.F16.F32.PACK_AB R3, R61, R3 ;  /* 0x000000033d03723e */ /* 0x004fc600000000ff */
[----:B------:R-:W2:Y:S04]  /*3d5c0*/  LDL.LU R61, [R1+0x1508] ;  /* 0x00150800013d7983 */ /* 0x000ea80000300800 */
[----:B------:R0:W-:Y:S04]  /*3d5d0*/  STL [R1+0x41c], R3 ;  /* 0x00041c0301007387 */ /* 0x0001e80000100800 */
[----:B0-----:R-:W2:Y:S02]  /*3d5e0*/  LDL.LU R3, [R1+0x1504] ;  /* 0x0015040001037983 */ /* 0x001ea40000300800 */
[----:B--2---:R-:W-:-:S02]  /*3d5f0*/  F2FP.F16.F32.PACK_AB R3, R61, R3 ;  /* 0x000000033d03723e */ /* 0x004fc400000000ff */
[----:B------:R-:W2:Y:S01]  /*3d600*/  LDL.LU R61, [R1+0x1500] ;  /* 0x00150000013d7983 */ /* 0x000ea20000300800 */
[----:B----4-:R-:W-:Y:S02]  /*3d610*/  F2FP.F16.F32.PACK_AB R48, R48, R57 ;  /* 0x000000393030723e */ /* 0x010fe400000000ff */
[----:B---3--:R-:W-:Y:S01]  /*3d620*/  F2FP.F16.F32.PACK_AB R40, R49, R40 ;  /* 0x000000283128723e */ /* 0x008fe200000000ff */
[----:B------:R2:W-:Y:S01]  /*3d630*/  STL [R1+0x418], R3 ;  /* 0x0004180301007387 */ /* 0x0005e20000100800 */
[----:B------:R-:W-:Y:S02]  /*3d640*/  F2FP.F16.F32.PACK_AB R37, R37, R52 ;  /* 0x000000342525723e */ /* 0x000fe400000000ff */
[----:B------:R-:W-:Y:S02]  /*3d650*/  F2FP.F16.F32.PACK_AB R20, R33, R20 ;  /* 0x000000142114723e */ /* 0x000fe400000000ff */
[----:B------:R-:W-:Y:S02]  /*3d660*/  F2FP.F16.F32.PACK_AB R6, R21, R6 ;  /* 0x000000061506723e */ /* 0x000fe400000000ff */
[----:B--2---:R-:W-:-:S05]  /*3d670*/  F2FP.F16.F32.PACK_AB R3, R61, R56 ;  /* 0x000000383d03723e */ /* 0x004fca00000000ff */
        /* <DEDUP_REMOVED lines=261> */
[----:B----4-:R-:W-:-:S03]  /*3e6d0*/  F2FP.F16.F32.PACK_AB R7, R24, R7 ;  /* 0x000000071807723e */ /* 0x010fc600000000ff */
[----:B------:R0:W-:Y:S01]  /*3e6e0*/  STL [R1+0x1c8], R29 ;  /* 0x0001c81d01007387 */ /* 0x0001e20000100800 */
[----:B---3--:R-:W-:Y:S02]  /*3e6f0*/  F2FP.F16.F32.PACK_AB R21, R6, R21 ;  /* 0x000000150615723e */ /* 0x008fe400000000ff */
[----:B------:R-:W-:Y:S01]  /*3e700*/  F2FP.F16.F32.PACK_AB R33, R20, R33 ;  /* 0x000000211421723e */ /* 0x000fe200000000ff */
[----:B0-----:R-:W3:Y:S01]  /*3e710*/  LDL.LU R29, [R1+0x14e4] ;  /* 0x0014e400011d7983 */ /* 0x001ee20000300800 */
[----:B------:R-:W-:Y:S02]  /*3e720*/  F2FP.F16.F32.PACK_AB R45, R32, R45 ;  /* 0x0000002d202d723e */ /* 0x000fe400000000ff */
[----:B------:R-:W-:Y:S02]  /*3e730*/  F2FP.F16.F32.PACK_AB R53, R44, R53 ;  /* 0x000000352c35723e */ /* 0x000fe400000000ff */
[----:B------:R-:W-:Y:S02]  /*3e740*/  F2FP.F16.F32.PACK_AB R3, R52, R3 ;  /* 0x000000033403723e */ /* 0x000fe400000000ff */
[----:B------:R-:W-:-:S02]  /*3e750*/  F2FP.F16.F32.PACK_AB R56, R61, R56 ;  /* 0x000000383d38723e */ /* 0x000fc400000000ff */
[----:B------:R-:W-:Y:S02]  /*3e760*/  F2FP.F16.F32.PACK_AB R48, R48, R57 ;  /* 0x000000393030723e */ /* 0x000fe400000000ff */
[----:B--2---:R-:W-:Y:S02]  /*3e770*/  F2FP.F16.F32.PACK_AB R25, R28, R25 ;  /* 0x000000191c19723e */ /* 0x004fe400000000ff */
[----:B------:R-:W2:Y:S04]  /*3e780*/  LDL.LU R28, [R1+0x14e0] ;  /* 0x0014e000011c7983 */ /* 0x000ea80000300800 */
[----:B------:R0:W-:Y:S04]  /*3e790*/  STL [R1+0x1c4], R25 ;  /* 0x0001c41901007387 */ /* 0x0001e80000100800 */
[----:B0-----:R-:W4:Y:S04]  /*3e7a0*/  LDL.LU R25, [R1+0x14dc] ;  /* 0x0014dc0001197983 */ /* 0x001f280000300800 */
[----:B------:R-:W2:Y:S04]  /*3e7b0*/  LDL.LU R24, [R1+0x14d8] ;  /* 0x0014d80001187983 */ /* 0x000ea80000300800 */
[----:B------:R0:W-:Y:S04]  /*3e7c0*/  STL [R1+0x1c0], R7 ;  /* 0x0001c00701007387 */ /* 0x0001e80000100800 */
[----:B0-----:R-:W2:Y:S04]  /*3e7d0*/  LDL.LU R7, [R1+0x14d4] ;  /* 0x0014d40001077983 */ /* 0x001ea80000300800 */
        /* <DEDUP_REMOVED lines=14> */
[----:B------:R-:W-:Y:S04]  /*3e8c0*/  STL [R1+0x148], R56 ;  /* 0x0001483801007387 */ /* 0x000fe80000100800 */
[----:B------:R-:W-:Y:S01]  /*3e8d0*/  STL [R1+0x144], R48 ;  /* 0x0001443001007387 */ /* 0x000fe20000100800 */
[----:B0-----:R-:W-:-:S02]  /*3e8e0*/  F2FP.F16.F32.PACK_AB R3, R49, R40 ;  /* 0x000000283103723e */ /* 0x001fc400000000ff */
[----:B------:R-:W-:Y:S02]  /*3e8f0*/  F2FP.F16.F32.PACK_AB R40, R41, R36 ;  /* 0x000000242928723e */ /* 0x000fe400000000ff */
[----:B------:R-:W-:Y:S01]  /*3e900*/  F2FP.F16.F32.PACK_AB R36, R37, R60 ;  /* 0x0000003c2524723e */ /* 0x000fe200000000ff */
[----:B------:R0:W-:Y:S04]  /*3e910*/  STL [R1+0x140], R3 ;  /* 0x0001400301007387 */ /* 0x0001e80000100800 */
[----:B------:R-:W-:Y:S04]  /*3e920*/  STL [R1+0x13c], R40 ;  /* 0x00013c2801007387 */ /* 0x000fe80000100800 */
[----:B------:R-:W-:Y:S01]  /*3e930*/  STL [R1+0x138], R36 ;  /* 0x0001382401007387 */ /* 0x000fe20000100800 */
[----:B0-----:R-:W-:-:S02]  /*3e940*/  F2FP.F16.F32.PACK_AB R3, R0, R2 ;  /* 0x000000020003723e */ /* 0x001fc400000000ff */
        /* <DEDUP_REMOVED lines=33> */
[----:B------:R-:W3:Y:S04]  /*3eb60*/  LDL.LU R35, [R1+0x878] ;  /* 0x0008780001237983 */ /* 0x000ee80000300800 */
[----:B------:R-:W-:Y:S04]  /*3eb70*/  STL [R1+0xf4], R2 ;  /* 0x0000f40201007387 */ /* 0x000fe80000100800 */
[----:B------:R-:W3:Y:S04]  /*3eb80*/  LDL.LU R26, [R1+0x518] ;  /* 0x00051800011a7983 */ /* 0x000ee80000300800 */
[----:B------:R0:W-:Y:S04]  /*3eb90*/  STL [R1+0xf0], R0 ;  /* 0x0000f00001007387 */ /* 0x0001e80000100800 */
[----:B------:R-:W2:Y:S04]  /*3eba0*/  LDL.LU R27, [R1+0x870] ;  /* 0x00087000011b7983 */ /* 0x000ea80000300800 */
[----:B------:R-:W2:Y:S04]  /*3ebb0*/  LDL.LU R22, [R1+0x510] ;  /* 0x0005100001167983 */ /* 0x000ea80000300800 */
        /* <DEDUP_REMOVED lines=34> */
[----:B---3--:R-:W-:-:S05]  /*3ede0*/  F2FP.F16.F32.PACK_AB R26, R35, R26 ;  /* 0x0000001a231a723e */ /* 0x008fca00000000ff */
[----:B------:R-:W-:Y:S04]  /*3edf0*/  STL [R1+0xec], R26 ;  /* 0x0000ec1a01007387 */ /* 0x000fe80000100800 */
[----:B------:R-:W3:Y:S01]  /*3ee00*/  LDL.LU R34, [R1+0x88c] ;  /* 0x00088c0001227983 */ /* 0x000ee20000300800 */
[----:B--2---:R-:W-:-:S05]  /*3ee10*/  F2FP.F16.F32.PACK_AB R3, R27, R22 ;  /* 0x000000161b03723e */ /* 0x004fca00000000ff */
[----:B------:R0:W-:Y:S01]  /*3ee20*/  STL [R1+0xe8], R3 ;  /* 0x0000e80301007387 */ /* 0x0001e20000100800 */
[----:B----4-:R-:W-:-:S03]  /*3ee30*/  F2FP.F16.F32.PACK_AB R12, R23, R12 ;  /* 0x0000000c170c723e */ /* 0x010fc600000000ff */
[----:B------:R-:W3:Y:S04]  /*3ee40*/  LDL.LU R27, [R1+0x54c] ;  /* 0x00054c00011b7983 */ /* 0x000ee80000300800 */
[----:B------:R-:W2:Y:S01]  /*3ee50*/  LDL.LU R35, [R1+0x884] ;  /* 0x0008840001237983 */ /* 0x000ea20000300800 */
[----:B0-----:R-:W-:-:S03]  /*3ee60*/  F2FP.F16.F32.PACK_AB R3, R13, R14 ;  /* 0x0000000e0d03723e */ /* 0x001fc600000000ff */
[----:B------:R-:W2:Y:S04]  /*3ee70*/  LDL.LU R26, [R1+0x544] ;  /* 0x00054400011a7983 */ /* 0x000ea80000300800 */
[----:B------:R-:W4:Y:S04]  /*3ee80*/  LDL.LU R22, [R1+0x73c] ;  /* 0x00073c0001167983 */ /* 0x000f280000300800 */
[----:B------:R-:W4:Y:S04]  /*3ee90*/  LDL.LU R23, [R1+0x734] ;  /* 0x0007340001177983 */ /* 0x000f280000300800 */
[----:B------:R0:W-:Y:S04]  /*3eea0*/  STL [R1+0xe4], R12 ;  /* 0x0000e40c01007387 */ /* 0x0001e80000100800 */
[----:B0-----:R-:W4:Y:S04]  /*3eeb0*/  LDL.LU R12, [R1+0x548] ;  /* 0x00054800010c7983 */ /* 0x001f280000300800 */
[----:B------:R0:W-:Y:S04]  /*3eec0*/  STL [R1+0xe0], R3 ;  /* 0x0000e00301007387 */ /* 0x0001e80000100800 */
[----:B------:R-:W4:Y:S04]  /*3eed0*/  LDL.LU R13, [R1+0x540] ;  /* 0x00054000010d7983 */ /* 0x000f280000300800 */
[----:B------:R-:W4:Y:S01]  /*3eee0*/  LDL.LU R14, [R1+0x738] ;  /* 0x00073800010e7983 */ /* 0x000f220000300800 */
[----:B------:R-:W-:-:S02]  /*3eef0*/  F2FP.F16.F32.PACK_AB R36, R36, R37 ;  /* 0x000000252424723e */ /* 0x000fc400000000ff */
[----:B0-----:R-:W-:Y:S02]  /*3ef00*/  F2FP.F16.F32.PACK_AB R3, R60, R0 ;  /* 0x000000003c03723e */ /* 0x001fe400000000ff */
[----:B------:R-:W-:Y:S01]  /*3ef10*/  F2FP.F16.F32.PACK_AB R0, R4, R15 ;  /* 0x0000000f0400723e */ /* 0x000fe200000000ff */
[----:B------:R-:W-:Y:S04]  /*3ef20*/  STL [R1+0xdc], R36 ;  /* 0x0000dc2401007387 */ /* 0x000fe80000100800 */
[----:B------:R0:W-:Y:S04]  /*3ef30*/  STL [R1+0xd8], R3 ;  /* 0x0000d80301007387 */ /* 0x0001e80000100800 */
[----:B------:R-:W4:Y:S01]  /*3ef40*/  LDL.LU R15, [R1+0x730] ;  /* 0x00073000010f7983 */ /* 0x000f220000300800 */
[----:B------:R-:W-:-:S05]  /*3ef50*/  F2FP.F16.F32.PACK_AB R2, R2, R5 ;  /* 0x000000050202723e */ /* 0x000fca00000000ff */
[----:B------:R1:W-:Y:S04]  /*3ef60*/  STL [R1+0xd4], R2 ;  /* 0x0000d40201007387 */ /* 0x0003e80000100800 */
[----:B------:R1:W-:Y:S01]  /*3ef70*/  STL [R1+0xd0], R0 ;  /* 0x0000d00001007387 */ /* 0x0003e20000100800 */
[----:B0-----:R-:W-:Y:S02]  /*3ef80*/  F2FP.F16.F32.PACK_AB R3, R58, R59 ;  /* 0x0000003b3a03723e */ /* 0x001fe400000000ff */
[----:B-1----:R-:W-:Y:S02]  /*3ef90*/  F2FP.F16.F32.PACK_AB R2, R8, R9 ;  /* 0x000000090802723e */ /* 0x002fe400000000ff */
[----:B------:R-:W-:-:S03]  /*3efa0*/  F2FP.F16.F32.PACK_AB R0, R10, R11 ;  /* 0x0000000b0a00723e */ /* 0x000fc600000000ff */
[----:B------:R0:W-:Y:S04]  /*3efb0*/  STL [R1+0xcc], R2 ;  /* 0x0000cc0201007387 */ /* 0x0001e80000100800 */
[----:B------:R1:W-:Y:S01]  /*3efc0*/  STL [R1+0xc8], R0 ;  /* 0x0000c80001007387 */ /* 0x0003e20000100800 */
[----:B0-----:R-:W-:-:S03]  /*3efd0*/  F2FP.F16.F32.PACK_AB R2, R16, R17 ;  /* 0x000000111002723e */ /* 0x001fc600000000ff */
[----:B------:R0:W-:Y:S01]  /*3efe0*/  STL [R1+0xc4], R3 ;  /* 0x0000c40301007387 */ /* 0x0001e20000100800 */
[----:B-1----:R-:W-:-:S03]  /*3eff0*/  F2FP.F16.F32.PACK_AB R0, R18, R19 ;  /* 0x000000131200723e */ /* 0x002fc600000000ff */
[----:B------:R1:W-:Y:S04]  /*3f000*/  STL [R1+0xc0], R2 ;  /* 0x0000c00201007387 */ /* 0x0003e80000100800 */
[----:B------:R1:W-:Y:S01]  /*3f010*/  STL [R1+0xbc], R0 ;  /* 0x0000bc0001007387 */ /* 0x0003e20000100800 */
[----:B0-----:R-:W-:Y:S02]  /*3f020*/  F2FP.F16.F32.PACK_AB R3, R54, R55 ;  /* 0x000000373603723e */ /* 0x001fe400000000ff */
[----:B-1----:R-:W-:-:S03]  /*3f030*/  F2FP.F16.F32.PACK_AB R2, R50, R51 ;  /* 0x000000333202723e */ /* 0x002fc600000000ff */
[----:B------:R-:W-:Y:S01]  /*3f040*/  STL [R1+0xb8], R3 ;  /* 0x0000b80301007387 */ /* 0x000fe20000100800 */
[----:B------:R-:W-:-:S03]  /*3f050*/  F2FP.F16.F32.PACK_AB R0, R46, R47 ;  /* 0x0000002f2e00723e */ /* 0x000fc600000000ff */
[----:B------:R-:W-:Y:S01]  /*3f060*/  STL [R1+0xb4], R2 ;  /* 0x0000b40201007387 */ /* 0x000fe20000100800 */
[----:B------:R-:W-:-:S05]  /*3f070*/  F2FP.F16.F32.PACK_AB R31, R42, R31 ;  /* 0x0000001f2a1f723e */ /* 0x000fca00000000ff */
[----:B------:R-:W-:Y:S01]  /*3f080*/  STL [R1+0x1414], R31 ;  /* 0x0014141f01007387 */ /* 0x000fe20000100800 */
[----:B------:R-:W-:-:S03]  /*3f090*/  F2FP.F16.F32.PACK_AB R30, R43, R30 ;  /* 0x0000001e2b1e723e */ /* 0x000fc600000000ff */
[----:B------:R0:W-:Y:S01]  /*3f0a0*/  STL [R1+0xb0], R0 ;  /* 0x0000b00001007387 */ /* 0x0001e20000100800 */
[----:B------:R-:W-:-:S03]  /*3f0b0*/  F2FP.F16.F32.PACK_AB R29, R38, R29 ;  /* 0x0000001d261d723e */ /* 0x000fc600000000ff */
[----:B------:R-:W-:Y:S01]  /*3f0c0*/  STL [R1+0x1418], R30 ;  /* 0x0014181e01007387 */ /* 0x000fe20000100800 */
[----:B------:R-:W-:-:S03]  /*3f0d0*/  F2FP.F16.F32.PACK_AB R28, R39, R28 ;  /* 0x0000001c271c723e */ /* 0x000fc600000000ff */
[----:B------:R-:W-:Y:S04]  /*3f0e0*/  STL [R1+0x141c], R29 ;  /* 0x00141c1d01007387 */ /* 0x000fe80000100800 */
[----:B------:R-:W-:Y:S01]  /*3f0f0*/  STL [R1+0x1420], R28 ;  /* 0x0014201c01007387 */ /* 0x000fe20000100800 */
[----:B---3--:R-:W-:Y:S02]  /*3f100*/  F2FP.F16.F32.PACK_AB R27, R34, R27 ;  /* 0x0000001b221b723e */ /* 0x008fe400000000ff */
[----:B--2---:R-:W-:-:S03]  /*3f110*/  F2FP.F16.F32.PACK_AB R26, R35, R26 ;  /* 0x0000001a231a723e */ /* 0x004fc600000000ff */
[----:B------:R-:W-:Y:S01]  /*3f120*/  STL [R1+0x1424], R27 ;  /* 0x0014241b01007387 */ /* 0x000fe20000100800 */
[----:B----4-:R-:W-:-:S03]  /*3f130*/  F2FP.F16.F32.PACK_AB R25, R22, R25 ;  /* 0x000000191619723e */ /* 0x010fc600000000ff */
[----:B------:R-:W-:Y:S01]  /*3f140*/  STL [R1+0x1428], R26 ;  /* 0x0014281a01007387 */ /* 0x000fe20000100800 */
[----:B------:R-:W-:-:S03]  /*3f150*/  F2FP.F16.F32.PACK_AB R24, R23, R24 ;  /* 0x000000181718723e */ /* 0x000fc600000000ff */
[----:B------:R-:W-:Y:S04]  /*3f160*/  STL [R1+0x142c], R25 ;  /* 0x00142c1901007387 */ /* 0x000fe80000100800 */
[----:B------:R-:W-:Y:S01]  /*3f170*/  STL [R1+0x1430], R24 ;  /* 0x0014301801007387 */ /* 0x000fe20000100800 */
[----:B------:R-:W-:Y:S02]  /*3f180*/  F2FP.F16.F32.PACK_AB R23, R7, R12 ;  /* 0x0000000c0717723e */ /* 0x000fe400000000ff */
[----:B------:R-:W-:-:S03]  /*3f190*/  F2FP.F16.F32.PACK_AB R22, R6, R13 ;  /* 0x0000000d0616723e */ /* 0x000fc600000000ff */
[----:B------:R-:W-:Y:S01]  /*3f1a0*/  STL [R1+0x1434], R23 ;  /* 0x0014341701007387 */ /* 0x000fe20000100800 */
[----:B------:R-:W-:-:S03]  /*3f1b0*/  F2FP.F16.F32.PACK_AB R21, R14, R21 ;  /* 0x000000150e15723e */ /* 0x000fc600000000ff */
[----:B------:R-:W-:Y:S04]  /*3f1c0*/  STL [R1+0x1438], R22 ;  /* 0x0014381601007387 */ /* 0x000fe80000100800 */
[----:B------:R1:W-:Y:S04]  /*3f1d0*/  STL [R1+0x143c], R21 ;  /* 0x00143c1501007387 */ /* 0x0003e80000100800 */
[----:B0-----:R-:W2:Y:S04]  /*3f1e0*/  LDL.LU R0, [R1+0x89c] ;  /* 0x00089c0001007983 */ /* 0x001ea80000300800 */
[----:B------:R-:W2:Y:S04]  /*3f1f0*/  LDL.LU R19, [R1+0x55c] ;  /* 0x00055c0001137983 */ /* 0x000ea80000300800 */
[----:B------:R-:W3:Y:S04]  /*3f200*/  LDL.LU R2, [R1+0x894] ;  /* 0x0008940001027983 */ /* 0x000ee80000300800 */
[----:B------:R-:W3:Y:S04]  /*3f210*/  LDL.LU R18, [R1+0x554] ;  /* 0x0005540001127983 */ /* 0x000ee80000300800 */
[----:B------:R-:W4:Y:S01]  /*3f220*/  LDL.LU R5, [R1+0x74c] ;  /* 0x00074c0001057983 */ /* 0x000f220000300800 */
[----:B------:R-:W-:-:S03]  /*3f230*/  F2FP.F16.F32.PACK_AB R20, R15, R20 ;  /* 0x000000140f14723e */ /* 0x000fc600000000ff */
        /* <DEDUP_REMOVED lines=27> */
[----:B------:R-:W-:Y:S01]  /*3f3f0*/  STL [R1+0x1440], R20 ;  /* 0x0014401401007387 */ /* 0x000fe20000100800 */
[----:B--2---:R-:W-:-:S02]  /*3f400*/  F2FP.F16.F32.PACK_AB R19, R0, R19 ;  /* 0x000000130013723e */ /* 0x004fc400000000ff */
[----:B---3--:R-:W-:-:S03]  /*3f410*/  F2FP.F16.F32.PACK_AB R18, R2, R18 ;  /* 0x000000120212723e */ /* 0x008fc600000000ff */
[----:B------:R-:W-:Y:S01]  /*3f420*/  STL [R1+0x1444], R19 ;  /* 0x0014441301007387 */ /* 0x000fe20000100800 */
[----:B----4-:R-:W-:-:S03]  /*3f430*/  F2FP.F16.F32.PACK_AB R17, R5, R17 ;  /* 0x000000110511723e */ /* 0x010fc600000000ff */
[----:B------:R-:W-:Y:S01]  /*3f440*/  STL [R1+0x1448], R18 ;  /* 0x0014481201007387 */ /* 0x000fe20000100800 */
[----:B------:R-:W-:-:S03]  /*3f450*/  F2FP.F16.F32.PACK_AB R16, R4, R16 ;  /* 0x000000100410723e */ /* 0x000fc600000000ff */
        /* <DEDUP_REMOVED lines=22> */
[----:B------:R-:W-:Y:S04]  /*3f5c0*/  STL [R1+0x1478], R6 ;  /* 0x0014780601007387 */ /* 0x000fe80000100800 */
[----:B------:R-:W-:Y:S01]  /*3f5d0*/  STL [R1+0x147c], R5 ;  /* 0x00147c0501007387 */ /* 0x000fe20000100800 */
[----:B------:R-:W-:-:S03]  /*3f5e0*/  F2FP.F16.F32.PACK_AB R4, R34, R35 ;  /* 0x000000232204723e */ /* 0x000fc600000000ff */
[----:B-1----:R-:W2:Y:S04]  /*3f5f0*/  LDL.LU R21, [R1+0x8bc] ;  /* 0x0008bc0001157983 */ /* 0x002ea80000300800 */
[----:B------:R-:W2:Y:S04]  /*3f600*/  LDL.LU R35, [R1+0x39c] ;  /* 0x00039c0001237983 */ /* 0x000ea80000300800 */
        /* <DEDUP_REMOVED lines=36> */
[----:B------:R0:W-:Y:S01]  /*3f850*/  STL [R1+0x1480], R4 ;  /* 0x0014800401007387 */ /* 0x0001e20000100800 */
        /* <DEDUP_REMOVED lines=23> */
[----:B0-----:R-:W-:Y:S02]  /*3f9d0*/  F2FP.F16.F32.PACK_AB R4, R61, R56 ;  /* 0x000000383d04723e */ /* 0x001fe400000000ff */
[----:B------:R-:W-:-:S03]  /*3f9e0*/  F2FP.F16.F32.PACK_AB R3, R48, R57 ;  /* 0x000000393003723e */ /* 0x000fc600000000ff */
[----:B------:R0:W-:Y:S04]  /*3f9f0*/  STL [R1+0xc], R4 ;  /* 0x00000c0401007387 */ /* 0x0001e80000100800 */
[----:B------:R1:W-:Y:S01]  /*3fa00*/  STL [R1+0x8], R3 ;  /* 0x0000080301007387 */ /* 0x0003e20000100800 */
[----:B------:R-:W-:Y:S02]  /*3fa10*/  F2FP.F16.F32.PACK_AB R5, R49, R40 ;  /* 0x000000283105723e */ /* 0x000fe400000000ff */
[----:B0-----:R-:W-:-:S03]  /*3fa20*/  F2FP.F16.F32.PACK_AB R4, R41, R36 ;  /* 0x000000242904723e */ /* 0x001fc600000000ff */
[----:B------:R-:W-:Y:S01]  /*3fa30*/  STL [R1+0x4], R5 ;  /* 0x0000040501007387 */ /* 0x000fe20000100800 */
[----:B-1----:R-:W-:-:S03]  /*3fa40*/  F2FP.F16.F32.PACK_AB R3, R37, R60 ;  /* 0x0000003c2503723e */ /* 0x002fc600000000ff */
[----:B------:R-:W-:Y:S04]  /*3fa50*/  STL [R1], R4 ;  /* 0x0000000401007387 */ /* 0x000fe80000100800 */
[----:B------:R0:W-:Y:S01]  /*3fa60*/  STL [R1+0x1c], R3 ;  /* 0x00001c0301007387 */ /* 0x0001e20000100800 */
[----:B------:R-:W-:-:S05]  /*3fa70*/  F2FP.F16.F32.PACK_AB R2, R0, R2 ;  /* 0x000000020002723e */ /* 0x000fca00000000ff */
[----:B------:R1:W-:Y:S01]  /*3fa80*/  STL [R1+0x18], R2 ;  /* 0x0000180201007387 */ /* 0x0003e20000100800 */
[----:B------:R-:W-:-:S05]  /*3fa90*/  F2FP.F16.F32.PACK_AB R0, R58, R59 ;  /* 0x0000003b3a00723e */ /* 0x000fca00000000ff */
[----:B------:R2:W-:Y:S01]  /*3faa0*/  STL [R1+0x14], R0 ;  /* 0x0000140001007387 */ /* 0x0005e20000100800 */
[----:B0-----:R-:W-:-:S05]  /*3fab0*/  F2FP.F16.F32.PACK_AB R3, R50, R51 ;  /* 0x000000333203723e */ /* 0x001fca00000000ff */
[----:B------:R0:W-:Y:S01]  /*3fac0*/  STL [R1+0x10], R3 ;  /* 0x0000100301007387 */ /* 0x0001e20000100800 */
[----:B-1----:R-:W-:-:S03]  /*3fad0*/  F2FP.F16.F32.PACK_AB R2, R42, R43 ;  /* 0x0000002b2a02723e */ /* 0x002fc600000000ff */
[----:B------:R-:W3:Y:S04]  /*3fae0*/  LDL.LU R53, [R1+0x5a8] ;  /* 0x0005a80001357983 */ /* 0x000ee80000300800 */
[----:B------:R-:W-:Y:S01]  /*3faf0*/  STL [R1+0x2c], R2 ;  /* 0x00002c0201007387 */ /* 0x000fe20000100800 */
[----:B--2---:R-:W-:-:S03]  /*3fb00*/  F2FP.F16.F32.PACK_AB R0, R38, R39 ;  /* 0x000000272600723e */ /* 0x004fc600000000ff */
        /* <DEDUP_REMOVED lines=54> */
[----:B-1----:R-:W4:Y:S04]  /*3fe70*/  LDL.LU R0, [R1+0x19c] ;  /* 0x00019c0001007983 */ /* 0x002f280000300800 */
[----:B------:R-:W4:Y:S04]  /*3fe80*/  LDL.LU R2, [R1+0x194] ;  /* 0x0001940001027983 */ /* 0x000f280000300800 */
[----:B------:R-:W4:Y:S04]  /*3fe90*/  LDL.LU R58, [R1+0x178] ;  /* 0x00017800013a7983 */ /* 0x000f280000300800 */
[----:B------:R-:W4:Y:S04]  /*3fea0*/  LDL.LU R51, [R1+0x1b8] ;  /* 0x0001b80001337983 */ /* 0x000f280000300800 */
[----:B------:R-:W4:Y:S04]  /*3feb0*/  LDL.LU R59, [R1+0x170] ;  /* 0x00017000013b7983 */ /* 0x000f280000300800 */
[----:B------:R-:W4:Y:S01]  /*3fec0*/  LDL.LU R50, [R1+0x1b0] ;  /* 0x0001b00001327983 */ /* 0x000f220000300800 */
[----:B---3--:R-:W-:-:S03]  /*3fed0*/  F2FP.F16.F32.PACK_AB R54, R53, R54 ;  /* 0x000000363536723e */ /* 0x008fc600000000ff */
[----:B------:R1:W5:Y:S04]  /*3fee0*/  LDL.LU R53, [R1+0x14ac] ;  /* 0x0014ac0001357983 */ /* 0x0003680000300800 */
[----:B------:R0:W-:Y:S01]  /*3fef0*/  STL [R1+0x24], R54 ;  /* 0x0000243601007387 */ /* 0x0001e20000100800 */
[----:B--2---:R-:W-:-:S03]  /*3ff00*/  F2FP.F16.F32.PACK_AB R44, R55, R44 ;  /* 0x0000002c372c723e */ /* 0x004fc600000000ff */
[----:B0-----:R1:W5:Y:S01]  /*3ff10*/  LDL.LU R54, [R1+0x14a8] ;  /* 0x0014a80001367983 */ /* 0x0013620000300800 */
[----:B----4-:R-:W-:-:S03]  /*3ff20*/  F2FP.F16.F32.PACK_AB R46, R45, R46 ;  /* 0x0000002e2d2e723e */ /* 0x010fc600000000ff */
[----:B------:R1:W5:Y:S04]  /*3ff30*/  LDL.LU R55, [R1+0x14a4] ;  /* 0x0014a40001377983 */ /* 0x0003680000300800 */
[----:B------:R0:W-:Y:S01]  /*3ff40*/  STL [R1+0x20], R44 ;  /* 0x0000202c01007387 */ /* 0x0001e20000100800 */
[----:B------:R-:W-:-:S03]  /*3ff50*/  F2FP.F16.F32.PACK_AB R32, R47, R32 ;  /* 0x000000202f20723e */ /* 0x000fc600000000ff */
[----:B0-----:R1:W5:Y:S01]  /*3ff60*/  LDL.LU R44, [R1+0x14a0] ;  /* 0x0014a000012c7983 */ /* 0x0013620000300800 */
[----:B------:R-:W-:-:S03]  /*3ff70*/  F2FP.F16.F32.PACK_AB R34, R33, R34 ;  /* 0x000000222122723e */ /* 0x000fc600000000ff */
[----:B------:R1:W5:Y:S04]  /*3ff80*/  LDL.LU R45, [R1+0x149c] ;  /* 0x00149c00012d7983 */ /* 0x0003680000300800 */
[----:B------:R0:W-:Y:S01]  /*3ff90*/  STL [R1+0x3c], R46 ;  /* 0x00003c2e01007387 */ /* 0x0001e20000100800 */
[----:B------:R-:W-:-:S03]  /*3ffa0*/  F2FP.F16.F32.PACK_AB R4, R35, R4 ;  /* 0x000000042304723e */ /* 0x000fc600000000ff */
[----:B0-----:R1:W5:Y:S04]  /*3ffb0*/  LDL.LU R46, [R1+0x1498] ;  /* 0x00149800012e7983 */ /* 0x0013680000300800 */
[----:B------:R1:W5:Y:S04]  /*3ffc0*/  LDL.LU R47, [R1+0x1494] ;  /* 0x00149400012f7983 */ /* 0x0003680000300800 */
[----:B------:R0:W-:Y:S01]  /*3ffd0*/  STL [R1+0x38], R32 ;  /* 0x0000382001007387 */ /* 0x0001e20000100800 */
[----:B------:R-:W-:Y:S02]  /*3ffe0*/  F2FP.F16.F32.PACK_AB R6, R5, R6 ;  /* 0x000000060506723e */ /* 0x000fe400000000ff */
[----:B------:R-:W-:Y:S01]  /*3fff0*/  F2FP.F16.F32.PACK_AB R8, R7, R8 ;  /* 0x000000080708723e */ /* 0x000fe200000000ff */
[----:B0-----:R1:W5:Y:S04]  /*40000*/  LDL.LU R32, [R1+0x1490] ;  /* 0x0014900001207983 */ /* 0x0013680000300800 */
[----:B------:R1:W5:Y:S04]  /*40010*/  LDL.LU R33, [R1+0x148c] ;  /* 0x00148c0001217983 */ /* 0x0003680000300800 */
[----:B------:R0:W-:Y:S01]  /*40020*/  STL [R1+0x34], R34 ;  /* 0x0000342201007387 */ /* 0x0001e20000100800 */
[----:B------:R-:W-:-:S03]  /*40030*/  F2FP.F16.F32.PACK_AB R10, R9, R10 ;  /* 0x0000000a090a723e */ /* 0x000fc600000000ff */
        /* <DEDUP_REMOVED lines=46> */
[----:B------:R0:W-:Y:S04]  /*40320*/  STL [R1+0x64], R26 ;  /* 0x0000641a01007387 */ /* 0x0001e80000100800 */
        /* <DEDUP_REMOVED lines=9> */
[----:B------:R0:W-:Y:S04]  /*403c0*/  STL [R1+0x78], R37 ;  /* 0x0000782501007387 */ /* 0x0001e80000100800 */
[----:B0-----:R-:W2:Y:S04]  /*403d0*/  LDL.LU R37, [R1+0x1410] ;  /* 0x0014100001257983 */ /* 0x001ea80000300800 */
[----:B------:R-:W3:Y:S01]  /*403e0*/  LDL.LU R36, [R1+0x140c] ;  /* 0x00140c0001247983 */ /* 0x000ee20000300800 */
[----:B------:R-:W-:-:S03]  /*403f0*/  F2FP.F16.F32.PACK_AB R49, R40, R49 ;  /* 0x000000312831723e */ /* 0x000fc600000000ff */
[----:B------:R0:W-:Y:S01]  /*40400*/  STL [R1+0x74], R41 ;  /* 0x0000742901007387 */ /* 0x0001e20000100800 */
[----:B------:R-:W-:Y:S02]  /*40410*/  F2FP.F16.F32.PACK_AB R39, R57, R39 ;  /* 0x000000273927723e */ /* 0x000fe400000000ff */
[----:B------:R-:W-:Y:S01]  /*40420*/  F2FP.F16.F32.PACK_AB R38, R48, R38 ;  /* 0x000000263026723e */ /* 0x000fe200000000ff */
[----:B0-----:R-:W4:Y:S04]  /*40430*/  LDL.LU R41, [R1+0x1408] ;  /* 0x0014080001297983 */ /* 0x001f280000300800 */
[----:B------:R-:W4:Y:S04]  /*40440*/  LDL.LU R40, [R1+0x1404] ;  /* 0x0014040001287983 */ /* 0x000f280000300800 */
[----:B------:R0:W-:Y:S01]  /*40450*/  STL [R1+0x70], R49 ;  /* 0x0000703101007387 */ /* 0x0001e20000100800 */
[----:B------:R-:W-:-:S03]  /*40460*/  F2FP.F16.F32.PACK_AB R43, R3, R43 ;  /* 0x0000002b032b723e */ /* 0x000fc600000000ff */
[----:B0-----:R-:W4:Y:S04]  /*40470*/  LDL.LU R49, [R1+0x1400] ;  /* 0x0014000001317983 */ /* 0x001f280000300800 */
[----:B------:R-:W4:Y:S04]  /*40480*/  LDL.LU R57, [R1+0x13fc] ;  /* 0x0013fc0001397983 */ /* 0x000f280000300800 */
[----:B------:R-:W4:Y:S01]  /*40490*/  LDL.LU R48, [R1+0x13f8] ;  /* 0x0013f80001307983 */ /* 0x000f220000300800 */
[----:B--2---:R-:W-:-:S03]  /*404a0*/  F2FP.F16.F32.PACK_AB R37, R56, R37 ;  /* 0x000000253825723e */ /* 0x004fc600000000ff */
[----:B------:R-:W2:Y:S01]  /*404b0*/  LDL.LU R56, [R1+0x13f4] ;  /* 0x0013f40001387983 */ /* 0x000ea20000300800 */
[----:B---3--:R-:W-:-:S03]  /*404c0*/  F2FP.F16.F32.PACK_AB R36, R61, R36 ;  /* 0x000000243d24723e */ /* 0x008fc600000000ff */
[----:B------:R1:W5:Y:S04]  /*404d0*/  LDL.LU R61, [R1+0x13f0] ;  /* 0x0013f000013d7983 */ /* 0x0003680000300800 */
[----:B------:R1:W5:Y:S01]  /*404e0*/  LDL.LU R3, [R1+0x13ec] ;  /* 0x0013ec0001037983 */ /* 0x0003620000300800 */
[----:B------:R-:W-:Y:S02]  /*404f0*/  F2FP.F16.F32.PACK_AB R42, R60, R42 ;  /* 0x0000002a3c2a723e */ /* 0x000fe400000000ff */
[----:B------:R-:W-:Y:S02]  /*40500*/  F2FP.F16.F32.PACK_AB R51, R58, R51 ;  /* 0x000000333a33723e */ /* 0x000fe400000000ff */
[----:B------:R-:W-:Y:S02]  /*40510*/  F2FP.F16.F32.PACK_AB R50, R59, R50 ;  /* 0x000000323b32723e */ /* 0x000fe400000000ff */
[----:B----4-:R-:W-:-:S02]  /*40520*/  F2FP.F16.F32.PACK_AB R41, R0, R41 ;  /* 0x000000290029723e */ /* 0x010fc400000000ff */
[----:B------:R-:W-:Y:S02]  /*40530*/  F2FP.F16.F32.PACK_AB R40, R2, R40 ;  /* 0x000000280228723e */ /* 0x000fe400000000ff */
[----:B------:R-:W-:Y:S02]  /*40540*/  F2FP.F16.F32.PACK_AB R49, R57, R49 ;  /* 0x000000313931723e */ /* 0x000fe400000000ff */
[----:B-12---:R-:W-:-:S07]  /*40550*/  F2FP.F16.F32.PACK_AB R48, R56, R48 ;  /* 0x000000303830723e */ /* 0x006fce00000000ff */
.L_x_0:
[----:B------:R-:W1:Y:S01]  /*40560*/  S2R R2, SR_TID.X ;  /* 0x0000000000027919 */ /* 0x000e620000002100 */
[----:B------:R-:W2:Y:S01]  /*40570*/  S2UR UR5, SR_CgaCtaId ;  /* 0x00000000000579c3 */ /* 0x000ea20000008800 */
[----:B------:R-:W3:Y:S01]  /*40580*/  LDCU.64 UR28, c[0x0][0x398] ;  /* 0x00007300ff1c77ac */ /* 0x000ee20008000a00 */
[----:B-----5:R-:W-:Y:S01]  /*40590*/  VIADD R0, R3, 0xff ;  /* 0x000000ff03007836 */ /* 0x020fe20000000000 */
[----:B------:R-:W-:Y:S01]  /*405a0*/  STL.64 [R1+0x1448], R18 ;  /* 0x0014481201007387 */ /* 0x000fe20000100a00 */
[----:B------:R-:W-:Y:S01]  /*405b0*/  UMOV UR4, 0x400 ;  /* 0x0000040000047882 */ /* 0x000fe20000000000 */
[----:B------:R-:W4:Y:S02]  /*405c0*/  LDCU.64 UR10, c[0x0][0x398] ;  /* 0x00007300ff0a77ac */ /* 0x000f240008000a00 */
[----:B------:R-:W-:Y:S01]  /*405d0*/  STL.64 [R1+0x1440], R16 ;  /* 0x0014401001007387 */ /* 0x000fe20000100a00 */
[----:B------:R-:W0:Y:S03]  /*405e0*/  LDCU.64 UR6, c[0x0][0x390] ;  /* 0x00007200ff0677ac */ /* 0x000e260008000a00 */
[----:B------:R-:W-:Y:S01]  /*405f0*/  STL.64 [R1+0x1438], R22 ;  /* 0x0014381601007387 */ /* 0x000fe20000100a00 */
[----:B------:R-:W0:Y:S03]  /*40600*/  LDCU.64 UR30, c[0x0][0x398] ;  /* 0x00007300ff1e77ac */ /* 0x000e260008000a00 */
[----:B------:R-:W-:Y:S01]  /*40610*/  STL.64 [R1+0x1430], R20 ;  /* 0x0014301401007387 */ /* 0x000fe20000100a00 */
[----:B------:R-:W0:Y:S01]  /*40620*/  LDCU UR26, c[0x0][0x3b8] ;  /* 0x00007700ff1a77ac */ /* 0x000e220008000800 */
[----:B---3--:R-:W-:-:S02]  /*40630*/  ISETP.GE.AND P1, PT, R0, UR29, PT ;  /* 0x0000001d00007c0c */ /* 0x008fc4000bf26270 */
[----:B------:R-:W-:Y:S01]  /*40640*/  STL.64 [R1+0x1428], R26 ;  /* 0x0014281a01007387 */ /* 0x000fe20000100a00 */
[----:B------:R-:W3:Y:S03]  /*40650*/  LDCU.64 UR22, c[0x0][0x398] ;  /* 0x00007300ff1677ac */ /* 0x000ee60008000a00 */
[----:B------:R-:W-:Y:S01]  /*40660*/  STL.64 [R1+0x1420], R24 ;  /* 0x0014201801007387 */ /* 0x000fe20000100a00 */
[----:B--2---:R-:W-:-:S03]  /*40670*/  ULEA UR4, UR5, UR4, 0x18 ;  /* 0x0000000405047291 */ /* 0x004fc6000f8ec0ff */
[----:B------:R-:W-:Y:S01]  /*40680*/  STL.64 [R1+0x1418], R30 ;  /* 0x0014181e01007387 */ /* 0x000fe20000100a00 */
[----:B------:R-:W2:Y:S01]  /*40690*/  LDCU.64 UR12, c[0x0][0x398] ;  /* 0x00007300ff0c77ac */ /* 0x000ea20008000a00 */
[----:B-1----:R-:W-:Y:S02]  /*406a0*/  LOP3.LUT R2, R2, 0x1f, RZ, 0xc0, !PT ;  /* 0x0000001f02027812 */ /* 0x002fe400078ec0ff */
[----:B------:R-:W-:Y:S01]  /*406b0*/  STL.64 [R1+0x1410], R28 ;  /* 0x0014101c01007387 */ /* 0x000fe20000100a00 */
[----:B------:R-:W-:Y:S01]  /*406c0*/  BAR.SYNC.DEFER_BLOCKING 0x0 ;  /* 0x0000000000007b1d */ /* 0x000fe20000010000 */
[----:B------:R-:W-:Y:S02]  /*406d0*/  LEA R0, R2, UR4, 0x4 ;  /* 0x0000000402007c11 */ /* 0x000fe4000f8e20ff */
[----:B----4-:R-:W-:-:S03]  /*406e0*/  ISETP.GE.AND P0, PT, R61, UR10, PT ;  /* 0x0000000a3d007c0c */ /* 0x010fc6000bf06270 */
[----:B------:R-:W1:Y:S01]  /*406f0*/  LDCU.64 UR4, c[0x0][0x398] ;  /* 0x00007300ff0477ac */ /* 0x000e620008000a00 */
[----:B------:R-:W4:Y:S01]  /*40700*/  LDCU.64 UR16, c[0x0][0x398] ;  /* 0x00007300ff1077ac */ /* 0x000f220008000a00 */
[----:B------:R-:W0:Y:S01]  /*40710*/  LDCU.64 UR24, c[0x0][0x398] ;  /* 0x00007300ff1877ac */ /* 0x000e220008000a00 */
[----:B------:R-:W0:Y:S01]  /*40720*/  LDCU.64 UR20, c[0x0][0x398] ;  /* 0x00007300ff1477ac */ /* 0x000e220008000a00 */
[----:B------:R-:W0:Y:S01]  /*40730*/  LDCU.64 UR18, c[0x0][0x398] ;  /* 0x00007300ff1277ac */ /* 0x000e220008000a00 */
[----:B------:R-:W-:Y:S01]  /*40740*/  STSM.16.M88.4 [R0], R48 ;  /* 0x0000003000007844 */ /* 0x000fe20000000200 */
[----:B------:R-:W-:-:S03]  /*40750*/  NOP ;  /* 0x0000000000007918 */ /* 0x000fc60000000000 */
[----:B------:R-:W0:Y:S01]  /*40760*/  LDS.128 R16, [R0] ;  /* 0x0000000000107984 */ /* 0x000e220000000c00 */
[----:B------:R-:W-:-:S03]  /*40770*/  NOP ;  /* 0x0000000000007918 */ /* 0x000fc60000000000 */
[----:B------:R-:W-:Y:S01]  /*40780*/  STSM.16.M88.4 [R0], R40 ;  /* 0x0000002800007844 */ /* 0x000fe20000000200 */
[----:B------:R-:W-:-:S03]  /*40790*/  NOP ;  /* 0x0000000000007918 */ /* 0x000fc60000000000 */
[----:B------:R-:W1:Y:S01]  /*407a0*/  LDS.128 R20, [R0] ;  /* 0x0000000000147984 */ /* 0x000e620000000c00 */
[----:B------:R-:W-:-:S03]  /*407b0*/  NOP ;  /* 0x0000000000007918 */ /* 0x000fc60000000000 */
[----:B------:R-:W-:Y:S01]  /*407c0*/  STSM.16.M88.4 [R0], R36 ;  /* 0x0000002400007844 */ /* 0x000fe20000000200 */
[----:B------:R-:W0:Y:S01]  /*407d0*/  LDCU.64 UR14, c[0x0][0x398] ;  /* 0x00007300ff0e77ac */ /* 0x000e220008000a00 */
[----:B------:R-:W0:Y:S01]  /*407e0*/  LDCU UR33, c[0x0][0x39c] ;  /* 0x00007380ff2177ac */ /* 0x000e220008000800 */
[----:B------:R-:W0:Y:S01]  /*407f0*/  LDCU UR37, c[0x0][0x398] ;  /* 0x00007300ff2577ac */ /* 0x000e220008000800 */
[----:B------:R-:W0:Y:S01]  /*40800*/  LDCU UR55, c[0x0][0x398] ;  /* 0x00007300ff3777ac */ /* 0x000e220008000800 */
[----:B------:R-:W0:Y:S02]  /*40810*/  LDCU UR70, c[0x0][0x39c] ;  /* 0x00007380ff4677ac */ /* 0x000e240008000800 */
[----:B0-----:R0:W-:Y:S01]  /*40820*/  STL.64 [R1+0xa0], R16 ;  /* 0x0000a01001007387 */ /* 0x0011e20000100a00 */
[----:B------:R-:W2:Y:S03]  /*40830*/  LDCU UR51, c[0x0][0x398] ;  /* 0x00007300ff3377ac */ /* 0x000ea60008000800 */
[----:B------:R1:W-:Y:S01]  /*40840*/  STL.64 [R1+0xa8], R18 ;  /* 0x0000a81201007387 */ /* 0x0003e20000100a00 */
[----:B------:R-:W2:Y:S01]  /*40850*/  LDCU UR52, c[0x0][0x3b8] ;  /* 0x00007700ff3477ac */ /* 0x000ea20008000800 */
[----:B------:R-:W2:Y:S02]  /*40860*/  LDCU UR42, c[0x0][0x398] ;  /* 0x00007300ff2a77ac */ /* 0x000ea40008000800 */
[----:B0-----:R-:W2:Y:S01]  /*40870*/  LDL.LU R16, [R1+0x70] ;  /* 0x0000700001107983 */ /* 0x001ea20000300800 */
[----:B------:R-:W0:Y:S03]  /*40880*/  LDCU UR69, c[0x0][0x39c] ;  /* 0x00007380ff4577ac */ /* 0x000e260008000800 */
[----:B-1----:R-:W-:Y:S01]  /*40890*/  STL.64 [R1+0x90], R20 ;  /* 0x0000901401007387 */ /* 0x002fe20000100a00 */
[----:B------:R-:W1:Y:S03]  /*408a0*/  LDCU UR38, c[0x0][0x398] ;  /* 0x00007300ff2677ac */ /* 0x000e660008000800 */
[----:B------:R-:W-:Y:S01]  /*408b0*/  STL.64 [R1+0x98], R22 ;  /* 0x0000981601007387 */ /* 0x000fe20000100a00 */
[----:B------:R-:W-:-:S03]  /*408c0*/  NOP ;  /* 0x0000000000007918 */ /* 0x000fc60000000000 */
[----:B------:R-:W0:Y:S01]  /*408d0*/  LDS.128 R20, [R0] ;  /* 0x0000000000147984 */ /* 0x000e220000000c00 */
[----:B------:R-:W0:Y:S03]  /*408e0*/  LDCU UR67, c[0x0][0x39c] ;  /* 0x00007380ff4377ac */ /* 0x000e260008000800 */
[----:B------:R-:W2:Y:S01]  /*408f0*/  LDL.LU R17, [R1+0x74] ;  /* 0x0000740001117983 */ /* 0x000ea20000300800 */
[----:B------:R-:W0:Y:S03]  /*40900*/  LDCU UR43, c[0x0][0x3b8] ;  /* 0x00007700ff2b77ac */ /* 0x000e260008000800 */
[----:B------:R-:W2:Y:S01]  /*40910*/  LDL.LU R18, [R1+0x78] ;  /* 0x0000780001127983 */ /* 0x000ea20000300800 */
[----:B------:R-:W0:Y:S03]  /*40920*/  LDCU UR53, c[0x0][0x398] ;  /* 0x00007300ff3577ac */ /* 0x000e260008000800 */
[----:B------:R-:W2:Y:S01]  /*40930*/  LDL.LU R19, [R1+0x7c] ;  /* 0x00007c0001137983 */ /* 0x000ea20000300800 */
[----:B------:R-:W-:-:S03]  /*40940*/  NOP ;  /* 0x0000000000007918 */ /* 0x000fc60000000000 */
[----:B------:R-:W3:Y:S01]  /*40950*/  LDL.LU R56, [R1+0x60] ;  /* 0x0000600001387983 */ /* 0x000ee20000300800 */
[----:B------:R-:W0:Y:S03]  /*40960*/  LDCU UR66, c[0x0][0x398] ;  /* 0x00007300ff4277ac */ /* 0x000e260008000800 */
[----:B------:R-:W3:Y:S01]  /*40970*/  LDL.LU R57, [R1+0x64] ;  /* 0x0000640001397983 */ /* 0x000ee20000300800 */
[----:B------:R-:W0:Y:S03]  /*40980*/  LDCU UR49, c[0x0][0x39c] ;  /* 0x00007380ff3177ac */ /* 0x000e260008000800 */
[----:B------:R-:W3:Y:S01]  /*40990*/  LDL.LU R58, [R1+0x68] ;  /* 0x00006800013a7983 */ /* 0x000ee20000300800 */
[----:B------:R-:W1:Y:S03]  /*409a0*/  LDCU UR68, c[0x0][0x398] ;  /* 0x00007300ff4477ac */ /* 0x000e660008000800 */
[----:B------:R-:W3:Y:S01]  /*409b0*/  LDL.LU R59, [R1+0x6c] ;  /* 0x00006c00013b7983 */ /* 0x000ee20000300800 */
[----:B------:R-:W1:Y:S03]  /*409c0*/  LDCU UR32, c[0x0][0x3b8] ;  /* 0x00007700ff2077ac */ /* 0x000e660008000800 */
[----:B------:R-:W4:Y:S01]  /*409d0*/  LDL.LU R48, [R1+0x50] ;  /* 0x0000500001307983 */ /* 0x000f220000300800 */
[----:B------:R-:W1:Y:S03]  /*409e0*/  LDCU UR65, c[0x0][0x3b8] ;  /* 0x00007700ff4177ac */ /* 0x000e660008000800 */
[----:B0-----:R0:W-:Y:S01]  /*409f0*/  STL.64 [R1+0x80], R20 ;  /* 0x0000801401007387 */ /* 0x0011e20000100a00 */
[----:B------:R-:W0:Y:S03]  /*40a00*/  LDCU UR63, c[0x0][0x39c] ;  /* 0x00007380ff3f77ac */ /* 0x000e260008000800 */
[----:B------:R0:W-:Y:S01]  /*40a10*/  STL.64 [R1+0x88], R22 ;  /* 0x0000881601007387 */ /* 0x0001e20000100a00 */
[----:B------:R-:W1:Y:S03]  /*40a20*/  LDCU UR41, c[0x0][0x398] ;  /* 0x00007300ff2977ac */ /* 0x000e660008000800 */
[----:B------:R-:W4:Y:S01]  /*40a30*/  LDL.LU R49, [R1+0x54] ;  /* 0x0000540001317983 */ /* 0x000f220000300800 */
[----:B------:R-:W1:Y:S03]  /*40a40*/  LDCU UR77, c[0x0][0x398] ;  /* 0x00007300ff4d77ac */ /* 0x000e660008000800 */
[----:B------:R-:W4:Y:S01]  /*40a50*/  LDL.LU R50, [R1+0x58] ;  /* 0x0000580001327983 */ /* 0x000f220000300800 */
[----:B------:R-:W1:Y:S03]  /*40a60*/  LDCU UR64, c[0x0][0x3b8] ;  /* 0x00007700ff4077ac */ /* 0x000e660008000800 */
[----:B------:R-:W4:Y:S01]  /*40a70*/  LDL.LU R51, [R1+0x5c] ;  /* 0x00005c0001337983 */ /* 0x000f220000300800 */
[----:B------:R-:W1:Y:S03]  /*40a80*/  LDCU UR76, c[0x0][0x398] ;  /* 0x00007300ff4c77ac */ /* 0x000e660008000800 */
[----:B0-----:R-:W4:Y:S01]  /*40a90*/  LDL.LU R20, [R1+0x40] ;  /* 0x0000400001147983 */ /* 0x001f220000300800 */
[----:B------:R-:W0:Y:S03]  /*40aa0*/  LDCU UR29, c[0x0][0x39c] ;  /* 0x00007380ff1d77ac */ /* 0x000e260008000800 */
[----:B------:R-:W4:Y:S01]  /*40ab0*/  LDL.LU R21, [R1+0x44] ;  /* 0x0000440001157983 */ /* 0x000f220000300800 */
        /* <DEDUP_REMOVED lines=29> */
[----:B------:R-:W4:Y:S01]  /*40c90*/  LDL.LU R40, [R1] ;  /* 0x0000000001287983 */ /* 0x000f220000300800 */
[----:B------:R-:W0:Y:S03]  /*40ca0*/  LDCU UR45, c[0x0][0x3b8] ;  /* 0x00007700ff2d77ac */ /* 0x000e260008000800 */
[----:B------:R-:W4:Y:S01]  /*40cb0*/  LDL.LU R41, [R1+0x4] ;  /* 0x0000040001297983 */ /* 0x000f220000300800 */
[----:B------:R-:W0:Y:S03]  /*40cc0*/  LDCU UR58, c[0x0][0x398] ;  /* 0x00007300ff3a77ac */ /* 0x000e260008000800 */
[----:B------:R-:W4:Y:S01]  /*40cd0*/  LDL.LU R42, [R1+0x8] ;  /* 0x00000800012a7983 */ /* 0x000f220000300800 */
[----:B------:R-:W0:Y:S03]  /*40ce0*/  LDCU UR74, c[0x0][0x3b8] ;  /* 0x00007700ff4a77ac */ /* 0x000e260008000800 */
[----:B------:R-:W4:Y:S01]  /*40cf0*/  LDL.LU R43, [R1+0xc] ;  /* 0x00000c00012b7983 */ /* 0x000f220000300800 */
[----:B------:R-:W0:Y:S01]  /*40d00*/  LDCU UR73, c[0x0][0x39c] ;  /* 0x00007380ff4977ac */ /* 0x000e220008000800 */
[----:B------:R-:W0:Y:S01]  /*40d10*/  LDCU UR34, c[0x0][0x398] ;  /* 0x00007300ff2277ac */ /* 0x000e220008000800 */
[----:B------:R-:W0:Y:S01]  /*40d20*/  LDCU UR72, c[0x0][0x39c] ;  /* 0x00007380ff4877ac */ /* 0x000e220008000800 */
[----:B------:R-:W0:Y:S01]  /*40d30*/  LDCU UR56, c[0x0][0x398] ;  /* 0x00007300ff3877ac */ /* 0x000e220008000800 */
[----:B------:R-:W0:Y:S01]  /*40d40*/  LDCU UR71, c[0x0][0x398] ;  /* 0x00007300ff4777ac */ /* 0x000e220008000800 */
[----:B------:R-:W0:Y:S01]  /*40d50*/  LDCU UR39, c[0x0][0x3b8] ;  /* 0x00007700ff2777ac */ /* 0x000e220008000800 */
[----:B------:R-:W0:Y:S01]  /*40d60*/  LDCU UR54, c[0x0][0x3b8] ;  /* 0x00007700ff3677ac */ /* 0x000e220008000800 */
[----:B--2---:R-:W-:Y:S01]  /*40d70*/  STSM.16.M88.4 [R0], R16 ;  /* 0x0000001000007844 */ /* 0x004fe20000000200 */
[----:B------:R-:W-:-:S03]  /*40d80*/  NOP ;  /* 0x0000000000007918 */ /* 0x000fc60000000000 */
[----:B------:R-:W2:Y:S01]  /*40d90*/  LDS.128 R16, [R0] ;  /* 0x0000000000107984 */ /* 0x000ea20000000c00 */
[----:B------:R-:W-:-:S03]  /*40da0*/  NOP ;  /* 0x0000000000007918 */ /* 0x000fc60000000000 */
[----:B---3--:R-:W-:Y:S01]  /*40db0*/  STSM.16.M88.4 [R0], R56 ;  /* 0x0000003800007844 */ /* 0x008fe20000000200 */
[----:B------:R-:W-:-:S03]  /*40dc0*/  NOP ;  /* 0x0000000000007918 */ /* 0x000fc60000000000 */
[----:B------:R-:W3:Y:S01]  /*40dd0*/  LDS.128 R56, [R0] ;  /* 0x0000000000387984 */ /* 0x000ee20000000c00 */
[----:B------:R-:W-:-:S03]  /*40de0*/  NOP ;  /* 0x0000000000007918 */ /* 0x000fc60000000000 */
[----:B----4-:R-:W-:Y:S01]  /*40df0*/  STSM.16.M88.4 [R0], R48 ;  /* 0x0000003000007844 */ /* 0x010fe20000000200 */
[----:B------:R-:W-:-:S03]  /*40e00*/  NOP ;  /* 0x0000000000007918 */ /* 0x000fc60000000000 */
[----:B------:R-:W-:Y:S01]  /*40e10*/  LDS.128 R48, [R0] ;  /* 0x0000000000307984 */ /* 0x000fe20000000c00 */
[----:B------:R-:W-:-:S03]  /*40e20*/  NOP ;  /* 0x0000000000007918 */ /* 0x000fc60000000000 */
[----:B--2---:R-:W-:Y:S04]  /*40e30*/  STL.64 [R1+0x70], R16 ;  /* 0x0000701001007387 */ /* 0x004fe80000100a00 */
[----:B------:R-:W-:Y:S01]  /*40e40*/  STSM.16.M88.4 [R0], R20 ;  /* 0x0000001400007844 */ /* 0x000fe20000000200 */
[----:B------:R-:W-:-:S03]  /*40e50*/  NOP ;  /* 0x0000000000007918 */ /* 0x000fc60000000000 */
[----:B------:R-:W2:Y:S01]  /*40e60*/  LDS.128 R20, [R0] ;  /* 0x0000000000147984 */ /* 0x000ea20000000c00 */
[----:B------:R-:W-:-:S03]  /*40e70*/  NOP ;  /* 0x0000000000007918 */ /* 0x000fc60000000000 */
[----:B------:R-:W-:Y:S01]  /*40e80*/  STSM.16.M88.4 [R0], R24 ;  /* 0x0000001800007844 */ /* 0x000fe20000000200 */
[----:B------:R-:W-:-:S03]  /*40e90*/  NOP ;  /* 0x0000000000007918 */ /* 0x000fc60000000000 */
[----:B------:R-:W4:Y:S01]  /*40ea0*/  LDS.128 R24, [R0] ;  /* 0x0000000000187984 */ /* 0x000f220000000c00 */
[----:B------:R-:W-:-:S03]  /*40eb0*/  NOP ;  /* 0x0000000000007918 */ /* 0x000fc60000000000 */
[----:B------:R0:W-:Y:S04]  /*40ec0*/  STL.64 [R1+0x78], R18 ;  /* 0x0000781201007387 */ /* 0x0001e80000100a00 */
[----:B------:R-:W-:Y:S01]  /*40ed0*/  STSM.16.M88.4 [R0], R28 ;  /* 0x0000001c00007844 */ /* 0x000fe20000000200 */
[----:B------:R-:W-:-:S03]  /*40ee0*/  NOP ;  /* 0x0000000000007918 */ /* 0x000fc60000000000 */
[----:B------:R-:W1:Y:S01]  /*40ef0*/  LDS.128 R28, [R0] ;  /* 0x00000000001c7984 */ /* 0x000e620000000c00 */
[----:B------:R-:W-:-:S03]  /*40f00*/  NOP ;  /* 0x0000000000007918 */ /* 0x000fc60000000000 */
[----:B------:R-:W-:Y:S01]  /*40f10*/  STSM.16.M88.4 [R0], R36 ;  /* 0x0000002400007844 */ /* 0x000fe20000000200 */
[----:B------:R-:W-:-:S03]  /*40f20*/  NOP ;  /* 0x0000000000007918 */ /* 0x000fc60000000000 */
[----:B------:R-:W1:Y:S01]  /*40f30*/  LDS.128 R36, [R0] ;  /* 0x0000000000247984 */ /* 0x000e620000000c00 */
[----:B------:R-:W-:-:S03]  /*40f40*/  NOP ;  /* 0x0000000000007918 */ /* 0x000fc60000000000 */
[----:B0-----:R-:W4:Y:S04]  /*40f50*/  LDL.LU.64 R18, [R1+0x1448] ;  /* 0x0014480001127983 */ /* 0x001f280000300a00 */
[----:B------:R-:W4:Y:S04]  /*40f60*/  LDL.LU.64 R16, [R1+0x1440] ;  /* 0x0014400001107983 */ /* 0x000f280000300a00 */
[----:B---3--:R-:W-:Y:S04]  /*40f70*/  STL [R1+0x1408], R58 ;  /* 0x0014083a01007387 */ /* 0x008fe80000100800 */
[----:B------:R-:W-:Y:S04]  /*40f80*/  STL [R1+0x1404], R59 ;  /* 0x0014043b01007387 */ /* 0x000fe80000100800 */
[----:B--2---:R-:W-:Y:S04]  /*40f90*/  STL.64 [R1+0x40], R20 ;  /* 0x0000401401007387 */ /* 0x004fe80000100a00 */
[----:B------:R0:W-:Y:S04]  /*40fa0*/  STL.64 [R1+0x48], R22 ;  /* 0x0000481601007387 */ /* 0x0001e80000100a00 */
[----:B0-----:R-:W2:Y:S04]  /*40fb0*/  LDL.LU.64 R22, [R1+0x1438] ;  /* 0x0014380001167983 */ /* 0x001ea80000300a00 */
[----:B------:R-:W2:Y:S04]  /*40fc0*/  LDL.LU.64 R20, [R1+0x1430] ;  /* 0x0014300001147983 */ /* 0x000ea80000300a00 */
[----:B----4-:R-:W-:Y:S04]  /*40fd0*/  STL.64 [R1+0x30], R24 ;  /* 0x0000301801007387 */ /* 0x010fe80000100a00 */
[----:B------:R0:W-:Y:S04]  /*40fe0*/  STL.64 [R1+0x38], R26 ;  /* 0x0000381a01007387 */ /* 0x0001e80000100a00 */
[----:B------:R-:W-:Y:S04]  /*40ff0*/  STSM.16.M88.4 [R0], R40 ;  /* 0x0000002800007844 */ /* 0x000fe80000000200 */
[----:B0-----:R-:W3:Y:S04]  /*41000*/  LDL.LU.64 R26, [R1+0x1428] ;  /* 0x00142800011a7983 */ /* 0x001ee80000300a00 */
[----:B------:R-:W3:Y:S01]  /*41010*/  LDL.LU.64 R24, [R1+0x1420] ;  /* 0x0014200001187983 */ /* 0x000ee20000300a00 */
[----:B------:R-:W-:-:S03]  /*41020*/  NOP ;  /* 0x0000000000007918 */ /* 0x000fc60000000000 */
[----:B-1----:R-:W-:Y:S04]  /*41030*/  STL.64 [R1+0x20], R28 ;  /* 0x0000201c01007387 */ /* 0x002fe80000100a00 */
[----:B------:R0:W-:Y:S04]  /*41040*/  STL.64 [R1+0x28], R30 ;  /* 0x0000281e01007387 */ /* 0x0001e80000100a00 */
[----:B0-----:R-:W4:Y:S04]  /*41050*/  LDL.LU.64 R30, [R1+0x1418] ;  /* 0x00141800011e7983 */ /* 0x001f280000300a00 */
[----:B------:R-:W4:Y:S04]  /*41060*/  LDL.LU.64 R28, [R1+0x1410] ;  /* 0x00141000011c7983 */ /* 0x000f280000300a00 */
[----:B------:R-:W-:Y:S04]  /*41070*/  STL.64 [R1+0x10], R36 ;  /* 0x0000102401007387 */ /* 0x000fe80000100a00 */
[----:B------:R-:W-:Y:S04]  /*41080*/  STL.64 [R1+0x18], R38 ;  /* 0x0000182601007387 */ /* 0x000fe80000100a00 */
[----:B------:R-:W0:Y:S01]  /*41090*/  LDS.128 R36, [R0] ;  /* 0x0000000000247984 */ /* 0x000e220000000c00 */
[----:B------:R-:W-:-:S03]  /*410a0*/  NOP ;  /* 0x0000000000007918 */ /* 0x000fc60000000000 */
[----:B------:R1:W-:Y:S02]  /*410b0*/  STSM.16.M88.4 [R0], R52 ;  /* 0x0000003400007844 */ /* 0x0003e40000000200 */
[----:B-1----:R-:W1:Y:S02]  /*410c0*/  LDC R52, c[0x0][0x3b4] ;  /* 0x0000ed00ff347b82 */ /* 0x002e640000000800 */
[----:B0-----:R-:W-:Y:S04]  /*410d0*/  STL.64 [R1], R36 ;  /* 0x0000002401007387 */ /* 0x001fe80000100a00 */
[----:B------:R-:W-:Y:S01]  /*410e0*/  STL.64 [R1+0x8], R38 ;  /* 0x0000082601007387 */ /* 0x000fe20000100a00 */
[----:B------:R-:W-:-:S03]  /*410f0*/  NOP ;  /* 0x0000000000007918 */ /* 0x000fc60000000000 */
[----:B------:R-:W0:Y:S01]  /*41100*/  LDS.128 R36, [R0] ;  /* 0x0000000000247984 */ /* 0x000e220000000c00 */
[----:B------:R-:W-:-:S03]  /*41110*/  NOP ;  /* 0x0000000000007918 */ /* 0x000fc60000000000 */
[----:B------:R-:W-:Y:S04]  /*41120*/  STSM.16.M88.4 [R0], R44 ;  /* 0x0000002c00007844 */ /* 0x000fe80000000200 */
[----:B0-----:R-:W-:Y:S04]  /*41130*/  STL.64 [R1+0x50], R36 ;  /* 0x0000502401007387 */ /* 0x001fe80000100a00 */
[----:B------:R-:W-:Y:S01]  /*41140*/  STL.64 [R1+0x58], R38 ;  /* 0x0000582601007387 */ /* 0x000fe20000100a00 */
        /* <DEDUP_REMOVED lines=11> */
[----:B------:R-:W-:Y:S04]  /*41200*/  STSM.16.M88.4 [R0], R8 ;  /* 0x0000000800007844 */ /* 0x000fe80000000200 */
[----:B0-----:R-:W-:Y:S04]  /*41210*/  STL.64 [R1+0x60], R36 ;  /* 0x0000602401007387 */ /* 0x001fe80000100a00 */
[----:B------:R-:W-:Y:S04]  /*41220*/  STL.64 [R1+0x68], R38 ;  /* 0x0000682601007387 */ /* 0x000fe80000100a00 */
[----:B-1----:R0:W-:Y:S04]  /*41230*/  STL.64 [R1+0x160], R32 ;  /* 0x0001602001007387 */ /* 0x0021e80000100a00 */
[----:B------:R-:W-:Y:S04]  /*41240*/  STL.64 [R1+0x168], R34 ;  /* 0x0001682201007387 */ /* 0x000fe80000100a00 */
[----:B------:R-:W-:Y:S04]  /*41250*/  STL.64 [R1+0x170], R4 ;  /* 0x0001700401007387 */ /* 0x000fe80000100a00 */
[----:B------:R-:W-:Y:S01]  /*41260*/  STL.64 [R1+0x178], R6 ;  /* 0x0001780601007387 */ /* 0x000fe20000100a00 */
[----:B------:R-:W-:-:S03]  /*41270*/  NOP ;  /* 0x0000000000007918 */ /* 0x000fc60000000000 */
[----:B------:R-:W1:Y:S01]  /*41280*/  LDS.128 R4, [R0] ;  /* 0x0000000000047984 */ /* 0x000e620000000c00 */
[----:B------:R-:W-:-:S03]  /*41290*/  NOP ;  /* 0x0000000000007918 */ /* 0x000fc60000000000 */
[----:B0-----:R-:W4:Y:S04]  /*412a0*/  LDL.LU R32, [R1+0xb0] ;  /* 0x0000b00001207983 */ /* 0x001f280000300800 */
[----:B-1----:R-:W-:Y:S04]  /*412b0*/  STL.64 [R1+0x180], R4 ;  /* 0x0001800401007387 */ /* 0x002fe80000100a00 */
[----:B------:R-:W-:Y:S04]  /*412c0*/  STL.64 [R1+0x188], R6 ;  /* 0x0001880601007387 */ /* 0x000fe80000100a00 */
        /* <DEDUP_REMOVED lines=11> */
[----:B------:R-:W-:Y:S01]  /*41380*/  STSM.16.M88.4 [R0], R12 ;  /* 0x0000000c00007844 */ /* 0x000fe20000000200 */
[----:B------:R-:W-:-:S03]  /*41390*/  NOP ;  /* 0x0000000000007918 */ /* 0x000fc60000000000 */
[----:B------:R-:W0:Y:S01]  /*413a0*/  LDS.128 R4, [R0] ;  /* 0x0000000000047984 */ /* 0x000e220000000c00 */
[----:B------:R-:W-:-:S03]  /*413b0*/  NOP ;  /* 0x0000000000007918 */ /* 0x000fc60000000000 */
[----:B------:R-:W4:Y:S04]  /*413c0*/  LDL.LU R36, [R1+0xe0] ;  /* 0x0000e00001247983 */ /* 0x000f280000300800 */
[----:B------:R-:W-:Y:S01]  /*413d0*/  STSM.16.M88.4 [R0], R16 ;  /* 0x0000001000007844 */ /* 0x000fe20000000200 */
[----:B------:R-:W-:-:S03]  /*413e0*/  NOP ;  /* 0x0000000000007918 */ /* 0x000fc60000000000 */
[----:B0-----:R-:W-:Y:S04]  /*413f0*/  STL.64 [R1+0x190], R4 ;  /* 0x0001900401007387 */ /* 0x001fe80000100a00 */
[----:B------:R-:W-:Y:S04]  /*41400*/  STL.64 [R1+0x198], R6 ;  /* 0x0001980601007387 */ /* 0x000fe80000100a00 */
[----:B------:R-:W0:Y:S01]  /*41410*/  LDS.128 R4, [R0] ;  /* 0x0000000000047984 */ /* 0x000e220000000c00 */
[----:B------:R-:W-:-:S03]  /*41420*/  NOP ;  /* 0x0000000000007918 */ /* 0x000fc60000000000 */
[----:B------:R-:W4:Y:S04]  /*41430*/  LDL.LU R37, [R1+0xe4] ;  /* 0x0000e40001257983 */ /* 0x000f280000300800 */
[----:B------:R-:W4:Y:S04]  /*41440*/  LDL.LU R38, [R1+0xe8] ;  /* 0x0000e80001267983 */ /* 0x000f280000300800 */
[----:B------:R-:W4:Y:S04]  /*41450*/  LDL.LU R39, [R1+0xec] ;  /* 0x0000ec0001277983 */ /* 0x000f280000300800 */
[----:B--2---:R-:W-:Y:S04]  /*41460*/  STSM.16.M88.4 [R0], R20 ;  /* 0x0000001400007844 */ /* 0x004fe80000000200 */
[----:B0-----:R-:W-:Y:S04]  /*41470*/  STL.64 [R1+0x1a0], R4 ;  /* 0x0001a00401007387 */ /* 0x001fe80000100a00 */
[----:B------:R-:W-:Y:S01]  /*41480*/  STL.64 [R1+0x1a8], R6 ;  /* 0x0001a80601007387 */ /* 0x000fe20000100a00 */
[----:B------:R-:W-:-:S03]  /*41490*/  NOP ;  /* 0x0000000000007918 */ /* 0x000fc60000000000 */
[----:B------:R-:W0:Y:S01]  /*414a0*/  LDS.128 R4, [R0] ;  /* 0x0000000000047984 */ /* 0x000e220000000c00 */
[----:B------:R-:W-:-:S03]  /*414b0*/  NOP ;  /* 0x0000000000007918 */ /* 0x000fc60000000000 */
[----:B---3--:R-:W-:Y:S04]  /*414c0*/  STSM.16.M88.4 [R0], R24 ;  /* 0x0000001800007844 */ /* 0x008fe80000000200 */
[----:B0-----:R-:W-:Y:S04]  /*414d0*/  STL.64 [R1+0x1b0], R4 ;  /* 0x0001b00401007387 */ /* 0x001fe80000100a00 */
[----:B------:R-:W-:Y:S01]  /*414e0*/  STL.64 [R1+0x1b8], R6 ;  /* 0x0001b80601007387 */ /* 0x000fe20000100a00 */
[----:B------:R-:W-:-:S03]  /*414f0*/  NOP ;  /* 0x0000000000007918 */ /* 0x000fc60000000000 */
[----:B------:R-:W0:Y:S01]  /*41500*/  LDS.128 R4, [R0] ;  /* 0x0000000000047984 */ /* 0x000e220000000c00 */
[----:B------:R-:W-:-:S03]  /*41510*/  NOP ;  /* 0x0000000000007918 */ /* 0x000fc60000000000 */
[----:B----4-:R-:W-:Y:S04]  /*41520*/  STSM.16.M88.4 [R0], R28 ;  /* 0x0000001c00007844 */ /* 0x010fe80000000200 */
[----:B0-----:R-:W-:Y:S04]  /*41530*/  STL.64 [R1+0x260], R4 ;  /* 0x0002600401007387 */ /* 0x001fe80000100a00 */
[----:B------:R-:W-:Y:S01]  /*41540*/  STL.64 [R1+0x268], R6 ;  /* 0x0002680601007387 */ /* 0x000fe20000100a00 */
[----:B------:R-:W-:-:S03]  /*41550*/  NOP ;  /* 0x0000000000007918 */ /* 0x000fc60000000000 */
[----:B------:R-:W0:Y:S01]  /*41560*/  LDS.128 R4, [R0] ;  /* 0x0000000000047984 */ /* 0x000e220000000c00 */
[----:B------:R-:W-:-:S03]  /*41570*/  NOP ;  /* 0x0000000000007918 */ /* 0x000fc60000000000 */
[----:B0-----:R-:W-:Y:S04]  /*41580*/  STL.64 [R1+0x270], R4 ;  /* 0x0002700401007387 */ /* 0x001fe80000100a00 */
[----:B------:R-:W-:Y:S04]  /*41590*/  STL.64 [R1+0x278], R6 ;  /* 0x0002780601007387 */ /* 0x000fe80000100a00 */
[----:B------:R-:W-:Y:S01]  /*415a0*/  STSM.16.M88.4 [R0], R32 ;  /* 0x0000002000007844 */ /* 0x000fe20000000200 */
        /* <DEDUP_REMOVED lines=9> */
[----:B------:R1:W-:Y:S04]  /*41640*/  STSM.16.M88.4 [R0], R40 ;  /* 0x0000002800007844 */ /* 0x0003e80000000200 */
[----:B0-----:R-:W-:Y:S04]  /*41650*/  STL.64 [R1+0xc0], R4 ;  /* 0x0000c00401007387 */ /* 0x001fe80000100a00 */
[----:B------:R-:W-:Y:S01]  /*41660*/  STL.64 [R1+0xc8], R6 ;  /* 0x0000c80601007387 */ /* 0x000fe20000100a00 */
[----:B------:R-:W-:-:S03]  /*41670*/  NOP ;  /* 0x0000000000007918 */ /* 0x000fc60000000000 */
[----:B------:R-:W0:Y:S01]  /*41680*/  LDS.128 R4, [R0] ;  /* 0x0000000000047984 */ /* 0x000e220000000c00 */
[----:B------:R-:W-:-:S03]  /*41690*/  NOP ;  /* 0x0000000000007918 */ /* 0x000fc60000000000 */
[----:B-1----:R-:W2:Y:S04]  /*416a0*/  LDL.LU R40, [R1+0xf0] ;  /* 0x0000f00001287983 */ /* 0x002ea80000300800 */
[----:B------:R-:W2:Y:S04]  /*416b0*/  LDL.LU R41, [R1+0xf4] ;  /* 0x0000f40001297983 */ /* 0x000ea80000300800 */
[----:B------:R-:W2:Y:S04]  /*416c0*/  LDL.LU R42, [R1+0xf8] ;  /* 0x0000f800012a7983 */ /* 0x000ea80000300800 */
[----:B------:R-:W2:Y:S04]  /*416d0*/  LDL.LU R43, [R1+0xfc] ;  /* 0x0000fc00012b7983 */ /* 0x000ea80000300800 */
[----:B------:R-:W-:Y:S01]  /*416e0*/  STSM.16.M88.4 [R0], R36 ;  /* 0x0000002400007844 */ /* 0x000fe20000000200 */
[----:B------:R-:W-:-:S03]  /*416f0*/  NOP ;  /* 0x0000000000007918 */ /* 0x000fc60000000000 */
[----:B------:R-:W1:Y:S01]  /*41700*/  LDS.128 R16, [R0] ;  /* 0x0000000000107984 */ /* 0x000e620000000c00 */
[----:B------:R-:W-:-:S03]  /*41710*/  NOP ;  /* 0x0000000000007918 */ /* 0x000fc60000000000 */
[----:B0-----:R0:W-:Y:S04]  /*41720*/  STL.64 [R1+0xd0], R4 ;  /* 0x0000d00401007387 */ /* 0x0011e80000100a00 */
[----:B------:R3:W-:Y:S04]  /*41730*/  STL.64 [R1+0xd8], R6 ;  /* 0x0000d80601007387 */ /* 0x0007e80000100a00 */
        /* <DEDUP_REMOVED lines=10> */
[----:B---3--:R-:W3:Y:S04]  /*417e0*/  LDL.LU R6, [R1+0x128] ;  /* 0x0001280001067983 */ /* 0x008ee80000300800 */
        /* <DEDUP_REMOVED lines=13> */
[----:B-1----:R-:W-:Y:S04]  /*418c0*/  STL.64 [R1+0xe0], R16 ;  /* 0x0000e01001007387 */ /* 0x002fe80000100a00 */
[----:B------:R-:W-:Y:S04]  /*418d0*/  STL.64 [R1+0xe8], R18 ;  /* 0x0000e81201007387 */ /* 0x000fe80000100a00 */
[----:B--2---:R0:W-:Y:S01]  /*418e0*/  STSM.16.M88.4 [R0], R40 ;  /* 0x0000002800007844 */ /* 0x0041e20000000200 */
[----:B------:R-:W-:-:S03]  /*418f0*/  NOP ;  /* 0x0000000000007918 */ /* 0x000fc60000000000 */
[----:B------:R-:W1:Y:S01]  /*41900*/  LDS.128 R16, [R0] ;  /* 0x0000000000107984 */ /* 0x000e620000000c00 */
[----:B------:R-:W-:-:S03]  /*41910*/  NOP ;  /* 0x0000000000007918 */ /* 0x000fc60000000000 */
[----:B0-----:R-:W2:Y:S04]  /*41920*/  LDL.LU R40, [R1+0x1c0] ;  /* 0x0001c00001287983 */ /* 0x001ea80000300800 */
[----:B------:R-:W2:Y:S04]  /*41930*/  LDL.LU R41, [R1+0x1c4] ;  /* 0x0001c40001297983 */ /* 0x000ea80000300800 */
[----:B------:R-:W2:Y:S04]  /*41940*/  LDL.LU R42, [R1+0x1c8] ;  /* 0x0001c800012a7983 */ /* 0x000ea80000300800 */
[----:B------:R-:W2:Y:S04]  /*41950*/  LDL.LU R43, [R1+0x1cc] ;  /* 0x0001cc00012b7983 */ /* 0x000ea80000300800 */
[----:B----4-:R-:W-:Y:S01]  /*41960*/  STSM.16.M88.4 [R0], R12 ;  /* 0x0000000c00007844 */ /* 0x010fe20000000200 */
[----:B------:R-:W-:-:S03]  /*41970*/  NOP ;  /* 0x0000000000007918 */ /* 0x000fc60000000000 */
[----:B------:R-:W0:Y:S01]  /*41980*/  LDS.128 R12, [R0] ;  /* 0x00000000000c7984 */ /* 0x000e220000000c00 */
[----:B------:R-:W-:-:S03]  /*41990*/  NOP ;  /* 0x0000000000007918 */ /* 0x000fc60000000000 */
[----:B-1----:R-:W-:Y:S04]  /*419a0*/  STL.64 [R1+0xf0], R16 ;  /* 0x0000f01001007387 */ /* 0x002fe80000100a00 */
[----:B------:R-:W-:Y:S01]  /*419b0*/  STSM.16.M88.4 [R0], R8 ;  /* 0x0000000800007844 */ /* 0x000fe20000000200 */
[----:B------:R-:W-:-:S03]  /*419c0*/  NOP ;  /* 0x0000000000007918 */ /* 0x000fc60000000000 */
[----:B------:R-:W1:Y:S01]  /*419d0*/  LDS.128 R8, [R0] ;  /* 0x0000000000087984 */ /* 0x000e620000000c00 */
[----:B------:R-:W-:-:S03]  /*419e0*/  NOP ;  /* 0x0000000000007918 */ /* 0x000fc60000000000 */
[----:B---3--:R-:W-:Y:S01]  /*419f0*/  STSM.16.M88.4 [R0], R4 ;  /* 0x0000000400007844 */ /* 0x008fe20000000200 */
[----:B------:R-:W-:-:S03]  /*41a00*/  NOP ;  /* 0x0000000000007918 */ /* 0x000fc60000000000 */
[----:B------:R-:W3:Y:S01]  /*41a10*/  LDS.128 R4, [R0] ;  /* 0x0000000000047984 */ /* 0x000ee20000000c00 */
[----:B------:R-:W-:-:S03]  /*41a20*/  NOP ;  /* 0x0000000000007918 */ /* 0x000fc60000000000 */
[----:B------:R-:W-:Y:S04]  /*41a30*/  STL.64 [R1+0xf8], R18 ;  /* 0x0000f81201007387 */ /* 0x000fe80000100a00 */
[----:B0-----:R-:W-:Y:S04]  /*41a40*/  STL.64 [R1+0x100], R12 ;  /* 0x0001000c01007387 */ /* 0x001fe80000100a00 */
[----:B------:R-:W-:Y:S04]  /*41a50*/  STL.64 [R1+0x108], R14 ;  /* 0x0001080e01007387 */ /* 0x000fe80000100a00 */
[----:B------:R-:W-:Y:S04]  /*41a60*/  STSM.16.M88.4 [R0], R32 ;  /* 0x0000002000007844 */ /* 0x000fe80000000200 */
[----:B-1----:R-:W-:Y:S04]  /*41a70*/  STL.64 [R1+0x110], R8 ;  /* 0x0001100801007387 */ /* 0x002fe80000100a00 */
[----:B------:R-:W-:Y:S04]  /*41a80*/  STL.64 [R1+0x118], R10 ;  /* 0x0001180a01007387 */ /* 0x000fe80000100a00 */
[----:B---3--:R-:W-:Y:S04]  /*41a90*/  STL.64 [R1+0x120], R4 ;  /* 0x0001200401007387 */ /* 0x008fe80000100a00 */
        /* <DEDUP_REMOVED lines=16> */
[----:B-1----:R-:W3:Y:S04]  /*41ba0*/  LDL.LU R36, [R1+0x1d0] ;  /* 0x0001d00001247983 */ /* 0x002ee80000300800 */
[----:B------:R-:W3:Y:S04]  /*41bb0*/  LDL.LU R37, [R1+0x1d4] ;  /* 0x0001d40001257983 */ /* 0x000ee80000300800 */
[----:B------:R-:W3:Y:S04]  /*41bc0*/  LDL.LU R38, [R1+0x1d8] ;  /* 0x0001d80001267983 */ /* 0x000ee80000300800 */
[----:B------:R-:W3:Y:S04]  /*41bd0*/  LDL.LU R39, [R1+0x1dc] ;  /* 0x0001dc0001277983 */ /* 0x000ee80000300800 */
        /* <DEDUP_REMOVED lines=12> */
[----:B-1----:R-:W4:Y:S04]  /*41ca0*/  LDL.LU R6, [R1+0x208] ;  /* 0x0002080001067983 */ /* 0x002f280000300800 */
        /* <DEDUP_REMOVED lines=17> */
[----:B-1----:R-:W-:Y:S04]  /*41dc0*/  STL.64 [R1+0x1c0], R16 ;  /* 0x0001c01001007387 */ /* 0x002fe80000100a00 */
[----:B------:R-:W-:Y:S04]  /*41dd0*/  STL.64 [R1+0x1c8], R18 ;  /* 0x0001c81201007387 */ /* 0x000fe80000100a00 */
[----:B---3--:R0:W-:Y:S01]  /*41de0*/  STSM.16.M88.4 [R0], R36 ;  /* 0x0000002400007844 */ /* 0x0081e20000000200 */
[----:B------:R-:W-:-:S03]  /*41df0*/  NOP ;  /* 0x0000000000007918 */ /* 0x000fc60000000000 */
[----:B------:R-:W1:Y:S01]  /*41e00*/  LDS.128 R16, [R0] ;  /* 0x0000000000107984 */ /* 0x000e620000000c00 */
[----:B------:R-:W-:-:S03]  /*41e10*/  NOP ;  /* 0x0000000000007918 */ /* 0x000fc60000000000 */
[----:B0-----:R-:W3:Y:S04]  /*41e20*/  LDL.LU R36, [R1+0x240] ;  /* 0x0002400001247983 */ /* 0x001ee80000300800 */
[----:B------:R-:W3:Y:S04]  /*41e30*/  LDL.LU R37, [R1+0x244] ;  /* 0x0002440001257983 */ /* 0x000ee80000300800 */
[----:B------:R-:W3:Y:S04]  /*41e40*/  LDL.LU R38, [R1+0x248] ;  /* 0x0002480001267983 */ /* 0x000ee80000300800 */
[----:B------:R-:W3:Y:S04]  /*41e50*/  LDL.LU R39, [R1+0x24c] ;  /* 0x00024c0001277983 */ /* 0x000ee80000300800 */
[----:B----4-:R-:W-:Y:S01]  /*41e60*/  STSM.16.M88.4 [R0], R12 ;  /* 0x0000000c00007844 */ /* 0x010fe20000000200 */
[----:B------:R-:W-:-:S03]  /*41e70*/  NOP ;  /* 0x0000000000007918 */ /* 0x000fc60000000000 */
[----:B------:R-:W0:Y:S01]  /*41e80*/  LDS.128 R12, [R0] ;  /* 0x00000000000c7984 */ /* 0x000e220000000c00 */
[----:B------:R-:W-:-:S03]  /*41e90*/  NOP ;  /* 0x0000000000007918 */ /* 0x000fc60000000000 */
[----:B------:R-:W-:Y:S01]  /*41ea0*/  STSM.16.M88.4 [R0], R8 ;  /* 0x0000000800007844 */ /* 0x000fe20000000200 */
[----:B------:R-:W-:-:S03]  /*41eb0*/  NOP ;  /* 0x0000000000007918 */ /* 0x000fc60000000000 */
[----:B------:R-:W4:Y:S01]  /*41ec0*/  LDS.128 R8, [R0] ;  /* 0x0000000000087984 */ /* 0x000f220000000c00 */
[----:B------:R-:W-:-:S03]  /*41ed0*/  NOP ;  /* 0x0000000000007918 */ /* 0x000fc60000000000 */
[----:B------:R-:W-:Y:S01]  /*41ee0*/  STSM.16.M88.4 [R0], R4 ;  /* 0x0000000400007844 */ /* 0x000fe20000000200 */
[----:B------:R-:W-:-:S03]  /*41ef0*/  NOP ;  /* 0x0000000000007918 */ /* 0x000fc60000000000 */
[----:B------:R-:W4:Y:S01]  /*41f00*/  LDS.128 R4, [R0] ;  /* 0x0000000000047984 */ /* 0x000f220000000c00 */
[----:B------:R-:W-:-:S03]  /*41f10*/  NOP ;  /* 0x0000000000007918 */ /* 0x000fc60000000000 */
[----:B-1----:R-:W-:Y:S04]  /*41f20*/  STL.64 [R1+0x1d0], R16 ;  /* 0x0001d01001007387 */ /* 0x002fe80000100a00 */
[----:B------:R-:W-:Y:S04]  /*41f30*/  STL.64 [R1+0x1d8], R18 ;  /* 0x0001d81201007387 */ /* 0x000fe80000100a00 */
[----:B0-----:R-:W-:Y:S04]  /*41f40*/  STL.64 [R1+0x1e0], R12 ;  /* 0x0001e00c01007387 */ /* 0x001fe80000100a00 */
[----:B------:R-:W-:Y:S04]  /*41f50*/  STL.64 [R1+0x1e8], R14 ;  /* 0x0001e80e01007387 */ /* 0x000fe80000100a00 */
[----:B----4-:R-:W-:Y:S04]  /*41f60*/  STL.64 [R1+0x1f0], R8 ;  /* 0x0001f00801007387 */ /* 0x010fe80000100a00 */
[----:B------:R-:W-:Y:S04]  /*41f70*/  STL.64 [R1+0x1f8], R10 ;  /* 0x0001f80a01007387 */ /* 0x000fe80000100a00 */
[----:B------:R-:W-:Y:S04]  /*41f80*/  STSM.16.M88.4 [R0], R32 ;  /* 0x0000002000007844 */ /* 0x000fe80000000200 */
[----:B------:R-:W-:Y:S04]  /*41f90*/  STL.64 [R1+0x200], R4 ;  /* 0x0002000401007387 */ /* 0x000fe80000100a00 */
        /* <DEDUP_REMOVED lines=10> */
[----:B--2---:R1:W-:Y:S04]  /*42040*/  STSM.16.M88.4 [R0], R40 ;  /* 0x0000002800007844 */ /* 0x0043e80000000200 */
        /* <DEDUP_REMOVED lines=79> */
[----:B---3--:R-:W-:Y:S01]  /*42540*/  STSM.16.M88.4 [R0], R36 ;  /* 0x0000002400007844 */ /* 0x008fe20000000200 */
[----:B------:R-:W-:-:S03]  /*42550*/  NOP ;  /* 0x0000000000007918 */ /* 0x000fc60000000000 */
[----:B------:R-:W1:Y:S01]  /*42560*/  LDS.128 R8, [R0] ;  /* 0x0000000000087984 */ /* 0x000e620000000c00 */
[----:B------:R-:W-:-:S03]  /*42570*/  NOP ;  /* 0x0000000000007918 */ /* 0x000fc60000000000 */
[----:B0-----:R0:W-:Y:S04]  /*42580*/  STL.64 [R1+0x2c0], R4 ;  /* 0x0002c00401007387 */ /* 0x0011e80000100a00 */
[----:B------:R3:W-:Y:S04]  /*42590*/  STL.64 [R1+0x2c8], R6 ;  /* 0x0002c80601007387 */ /* 0x0007e80000100a00 */
[----:B0-----:R-:W4:Y:S04]  /*425a0*/  LDL.LU R4, [R1+0x420] ;  /* 0x0004200001047983 */ /* 0x001f280000300800 */
[----:B------:R-:W4:Y:S04]  /*425b0*/  LDL.LU R5, [R1+0x424] ;  /* 0x0004240001057983 */ /* 0x000f280000300800 */
[----:B---3--:R-:W4:Y:S04]  /*425c0*/  LDL.LU R6, [R1+0x428] ;  /* 0x0004280001067983 */ /* 0x008f280000300800 */
[----:B------:R-:W4:Y:S04]  /*425d0*/  LDL.LU R7, [R1+0x42c] ;  /* 0x00042c0001077983 */ /* 0x000f280000300800 */
[----:B-1----:R0:W-:Y:S04]  /*425e0*/  STL.64 [R1+0x2d0], R8 ;  /* 0x0002d00801007387 */ /* 0x0021e80000100a00 */
[----:B------:R1:W-:Y:S04]  /*425f0*/  STL.64 [R1+0x2d8], R10 ;  /* 0x0002d80a01007387 */ /* 0x0003e80000100a00 */
[----:B------:R-:W3:Y:S04]  /*42600*/  LDL.LU R12, [R1+0x430] ;  /* 0x00043000010c7983 */ /* 0x000ee80000300800 */
[----:B------:R-:W3:Y:S04]  /*42610*/  LDL.LU R13, [R1+0x434] ;  /* 0x00043400010d7983 */ /* 0x000ee80000300800 */
[----:B------:R-:W3:Y:S04]  /*42620*/  LDL.LU R14, [R1+0x438] ;  /* 0x00043800010e7983 */ /* 0x000ee80000300800 */
[----:B------:R-:W3:Y:S04]  /*42630*/  LDL.LU R15, [R1+0x43c] ;  /* 0x00043c00010f7983 */ /* 0x000ee80000300800 */
[----:B0-----:R-:W3:Y:S04]  /*42640*/  LDL.LU R8, [R1+0x5d0] ;  /* 0x0005d00001087983 */ /* 0x001ee80000300800 */
[----:B------:R-:W3:Y:S04]  /*42650*/  LDL.LU R9, [R1+0x5d4] ;  /* 0x0005d40001097983 */ /* 0x000ee80000300800 */
        /* <DEDUP_REMOVED lines=14> */
[----:B--2---:R0:W-:Y:S01]  /*42740*/  STSM.16.M88.4 [R0], R40 ;  /* 0x0000002800007844 */ /* 0x0041e20000000200 */
[----:B------:R-:W-:-:S03]  /*42750*/  NOP ;  /* 0x0000000000007918 */ /* 0x000fc60000000000 */
[----:B------:R-:W1:Y:S01]  /*42760*/  LDS.128 R16, [R0] ;  /* 0x0000000000107984 */ /* 0x000e620000000c00 */
[----:B------:R-:W-:-:S03]  /*42770*/  NOP ;  /* 0x0000000000007918 */ /* 0x000fc60000000000 */
[----:B0-----:R-:W2:Y:S04]  /*42780*/  LDL.LU R40, [R1+0x760] ;  /* 0x0007600001287983 */ /* 0x001ea80000300800 */
[----:B-1----:R-:W-:Y:S04]  /*42790*/  STL.64 [R1+0x2e0], R16 ;  /* 0x0002e01001007387 */ /* 0x002fe80000100a00 */
[----:B------:R-:W-:Y:S04]  /*427a0*/  STL.64 [R1+0x2e8], R18 ;  /* 0x0002e81201007387 */ /* 0x000fe80000100a00 */
[----:B------:R-:W2:Y:S04]  /*427b0*/  LDL.LU R41, [R1+0x764] ;  /* 0x0007640001297983 */ /* 0x000ea80000300800 */
[----:B------:R-:W2:Y:S04]  /*427c0*/  LDL.LU R42, [R1+0x768] ;  /* 0x00076800012a7983 */ /* 0x000ea80000300800 */
[----:B------:R-:W2:Y:S04]  /*427d0*/  LDL.LU R43, [R1+0x76c] ;  /* 0x00076c00012b7983 */ /* 0x000ea80000300800 */
[----:B----4-:R-:W-:Y:S01]  /*427e0*/  STSM.16.M88.4 [R0], R4 ;  /* 0x0000000400007844 */ /* 0x010fe20000000200 */
[----:B------:R-:W-:-:S03]  /*427f0*/  NOP ;  /* 0x0000000000007918 */ /* 0x000fc60000000000 */
[----:B------:R-:W0:Y:S01]  /*42800*/  LDS.128 R4, [R0] ;  /* 0x0000000000047984 */ /* 0x000e220000000c00 */
[----:B------:R-:W-:-:S03]  /*42810*/  NOP ;  /* 0x0000000000007918 */ /* 0x000fc60000000000 */
[----:B---3--:R-:W-:Y:S01]  /*42820*/  STSM.16.M88.4 [R0], R12 ;  /* 0x0000000c00007844 */ /* 0x008fe20000000200 */
[----:B------:R-:W-:-:S03]  /*42830*/  NOP ;  /* 0x0000000000007918 */ /* 0x000fc60000000000 */
[----:B0-----:R-:W-:Y:S04]  /*42840*/  STL [R1+0x13fc], R4 ;  /* 0x0013fc0401007387 */ /* 0x001fe80000100800 */
[----:B------:R-:W-:Y:S04]  /*42850*/  STL [R1+0x13f8], R5 ;  /* 0x0013f80501007387 */ /* 0x000fe80000100800 */
[----:B------:R-:W-:Y:S04]  /*42860*/  STL [R1+0x13f4], R6 ;  /* 0x0013f40601007387 */ /* 0x000fe80000100800 */
[----:B------:R-:W-:Y:S04]  /*42870*/  STL [R1+0x13f0], R7 ;  /* 0x0013f00701007387 */ /* 0x000fe80000100800 */
[----:B------:R-:W0:Y:S01]  /*42880*/  LDS.128 R4, [R0] ;  /* 0x0000000000047984 */ /* 0x000e220000000c00 */
[----:B------:R-:W-:-:S03]  /*42890*/  NOP ;  /* 0x0000000000007918 */ /* 0x000fc60000000000 */
[----:B------:R-:W-:Y:S01]  /*428a0*/  STSM.16.M88.4 [R0], R8 ;  /* 0x0000000800007844 */ /* 0x000fe20000000200 */
[----:B------:R-:W-:-:S03]  /*428b0*/  NOP ;  /* 0x0000000000007918 */ /* 0x000fc60000000000 */
[----:B0-----:R-:W-:Y:S04]  /*428c0*/  STL.64 [R1+0x310], R4 ;  /* 0x0003100401007387 */ /* 0x001fe80000100a00 */
[----:B------:R-:W-:Y:S04]  /*428d0*/  STL.64 [R1+0x318], R6 ;  /* 0x0003180601007387 */ /* 0x000fe80000100a00 */
        /* <DEDUP_REMOVED lines=18> */
[----:B0-----:R-:W-:Y:S04]  /*42a00*/  STL.64 [R1+0x2f0], R4 ;  /* 0x0002f00401007387 */ /* 0x001fe80000100a00 */
[----:B------:R-:W-:Y:S04]  /*42a10*/  STL.64 [R1+0x2f8], R6 ;  /* 0x0002f80601007387 */ /* 0x000fe80000100a00 */
[----:B-1----:R-:W-:Y:S04]  /*42a20*/  STL [R1+0x1400], R10 ;  /* 0x0014000a01007387 */ /* 0x002fe80000100800 */
[----:B------:R-:W-:Y:S04]  /*42a30*/  STL [R1+0x13ec], R11 ;  /* 0x0013ec0b01007387 */ /* 0x000fe80000100800 */
[----:B------:R-:W3:Y:S04]  /*42a40*/  LDL.LU R16, [R1+0x770] ;  /* 0x0007700001107983 */ /* 0x000ee80000300800 */
        /* <DEDUP_REMOVED lines=24> */
[----:B------:R-:W2:Y:S04]  /*42bd0*/  LDL.LU R39, [R1+0x95c] ;  /* 0x00095c0001277983 */ /* 0x000ea80000300800 */
[----:B------:R-:W1:Y:S01]  /*42be0*/  LDS.128 R12, [R0] ;  /* 0x00000000000c7984 */ /* 0x000e620000000c00 */
[----:B------:R-:W-:-:S03]  /*42bf0*/  NOP ;  /* 0x0000000000007918 */ /* 0x000fc60000000000 */
[----:B0-----:R-:W2:Y:S04]  /*42c00*/  LDL.LU R40, [R1+0x9d0] ;  /* 0x0009d00001287983 */ /* 0x001ea80000300800 */
        /* <DEDUP_REMOVED lines=16> */
[----:B------:R-:W-:Y:S01]  /*42d10*/  IMAD R2, R61, R52, RZ ;  /* 0x000000343d027224 */ /* 0x000fe200078e02ff */
[----:B------:R-:W-:Y:S01]  /*42d20*/  ISETP.LT.AND P0, PT, R3, UR31, !P0 ;  /* 0x0000001f03007c0c */ /* 0x000fe2000c701270 */
[----:B------:R-:W0:Y:S02]  /*42d30*/  LDCU UR31, c[0x0][0x398] ;  /* 0x00007300ff1f77ac */ /* 0x000e240008000800 */
[----:B------:R-:W-:Y:S01]  /*42d40*/  IMAD R52, R52, 0x20, R2 ;  /* 0x0000002034347824 */ /* 0x000fe200078e0202 */
[----:B---3--:R-:W-:Y:S01]  /*42d50*/  STSM.16.M88.4 [R0], R16 ;  /* 0x0000001000007844 */ /* 0x008fe20000000200 */
[----:B------:R-:W-:-:S03]  /*42d60*/  NOP ;  /* 0x0000000000007918 */ /* 0x000fc60000000000 */
[----:B------:R-:W3:Y:S01]  /*42d70*/  LDS.128 R16, [R0] ;  /* 0x0000000000107984 */ /* 0x000ee20000000c00 */
[----:B------:R-:W-:-:S03]  /*42d80*/  NOP ;  /* 0x0000000000007918 */ /* 0x000fc60000000000 */
[----:B----4-:R-:W-:Y:S01]  /*42d90*/  STSM.16.M88.4 [R0], R20 ;  /* 0x0000001400007844 */ /* 0x010fe20000000200 */
[----:B------:R-:W-:-:S03]  /*42da0*/  NOP ;  /* 0x0000000000007918 */ /* 0x000fc60000000000 */
[----:B------:R-:W4:Y:S01]  /*42db0*/  LDS.128 R20, [R0] ;  /* 0x0000000000147984 */ /* 0x000f220000000c00 */
[----:B------:R-:W-:-:S03]  /*42dc0*/  NOP ;  /* 0x0000000000007918 */ /* 0x000fc60000000000 */
[----:B------:R-:W-:Y:S01]  /*42dd0*/  STSM.16.M88.4 [R0], R24 ;  /* 0x0000001800007844 */ /* 0x000fe20000000200 */
[----:B------:R-:W-:-:S03]  /*42de0*/  NOP ;  /* 0x0000000000007918 */ /* 0x000fc60000000000 */
[----:B------:R-:W-:Y:S01]  /*42df0*/  LDS.128 R24, [R0] ;  /* 0x0000000000187984 */ /* 0x000fe20000000c00 */
[----:B------:R-:W-:-:S03]  /*42e00*/  NOP ;  /* 0x0000000000007918 */ /* 0x000fc60000000000 */
[----:B------:R-:W-:Y:S01]  /*42e10*/  STSM.16.M88.4 [R0], R28 ;  /* 0x0000001c00007844 */ /* 0x000fe20000000200 */
[----:B------:R-:W-:-:S03]  /*42e20*/  NOP ;  /* 0x0000000000007918 */ /* 0x000fc60000000000 */
[----:B------:R-:W0:Y:S01]  /*42e30*/  LDS.128 R28, [R0] ;  /* 0x00000000001c7984 */ /* 0x000e220000000c00 */
[----:B------:R-:W-:-:S03]  /*42e40*/  NOP ;  /* 0x0000000000007918 */ /* 0x000fc60000000000 */
[----:B------:R-:W-:Y:S01]  /*42e50*/  STSM.16.M88.4 [R0], R32 ;  /* 0x0000002000007844 */ /* 0x000fe20000000200 */
[----:B------:R-:W-:-:S03]  /*42e60*/  NOP ;  /* 0x0000000000007918 */ /* 0x000fc60000000000 */
[----:B------:R-:W0:Y:S01]  /*42e70*/  LDS.128 R32, [R0] ;  /* 0x0000000000207984 */ /* 0x000e220000000c00 */
[----:B------:R-:W-:-:S03]  /*42e80*/  NOP ;  /* 0x0000000000007918 */ /* 0x000fc60000000000 */
[----:B--2---:R-:W-:Y:S01]  /*42e90*/  STSM.16.M88.4 [R0], R36 ;  /* 0x0000002400007844 */ /* 0x004fe20000000200 */
[----:B------:R-:W-:-:S03]  /*42ea0*/  NOP ;  /* 0x0000000000007918 */ /* 0x000fc60000000000 */
[----:B------:R-:W2:Y:S01]  /*42eb0*/  LDS.128 R36, [R0] ;  /* 0x0000000000247984 */ /* 0x000ea20000000c00 */
[----:B------:R-:W-:-:S03]  /*42ec0*/  NOP ;  /* 0x0000000000007918 */ /* 0x000fc60000000000 */
[----:B------:R-:W-:Y:S01]  /*42ed0*/  STSM.16.M88.4 [R0], R40 ;  /* 0x0000002800007844 */ /* 0x000fe20000000200 */
[----:B------:R-:W-:-:S03]  /*42ee0*/  NOP ;  /* 0x0000000000007918 */ /* 0x000fc60000000000 */
[----:B------:R-:W0:Y:S01]  /*42ef0*/  LDS.128 R40, [R0] ;  /* 0x0000000000287984 */ /* 0x000e220000000c00 */
[----:B------:R-:W-:-:S03]  /*42f00*/  NOP ;  /* 0x0000000000007918 */ /* 0x000fc60000000000 */
[----:B------:R1:W-:Y:S02]  /*42f10*/  STSM.16.M88.4 [R0], R44 ;  /* 0x0000002c00007844 */ /* 0x0003e40000000200 */
[----:B-1----:R-:W-:-:S04]  /*42f20*/  LEA R44, P2, R2, UR6, 0x1 ;  /* 0x00000006022c7c11 */ /* 0x002fc8000f8408ff */
[----:B------:R-:W-:Y:S01]  /*42f30*/  LEA.HI.X.SX32 R45, R2, UR7, 0x1, P2 ;  /* 0x00000007022d7c11 */ /* 0x000fe200090f0eff */
[----:B------:R-:W-:-:S04]  /*42f40*/  IMAD R2, R3, UR26, RZ ;  /* 0x0000001a03027c24 */ /* 0x000fc8000f8e02ff */
[----:B------:R-:W-:Y:S01]  /*42f50*/  IMAD.WIDE R46, R2, 0x2, R44 ;  /* 0x00000002022e7825 */ /* 0x000fe200078e022c */
[----:B------:R-:W-:-:S04]  /*42f60*/  NOP ;  /* 0x0000000000007918 */ /* 0x000fc80000000000 */
[----:B------:R1:W-:Y:S01]  /*42f70*/  @P0 STG.E.U16 desc[UR8][R46.64], R53 ;  /* 0x000000352e000986 */ /* 0x0003e2000c101508 */
[----:B------:R-:W-:Y:S01]  /*42f80*/  ISETP.GE.AND P0, PT, R3, UR11, PT ;  /* 0x0000000b03007c0c */ /* 0x000fe2000bf06270 */
[----:B------:R-:W0:Y:S03]  /*42f90*/  LDCU.64 UR10, c[0x0][0x398] ;  /* 0x00007300ff0a77ac */ /* 0x000e260008000a00 */
[----:B------:R-:W-:Y:S01]  /*42fa0*/  ISETP.LT.AND P0, PT, R60, UR4, !P0 ;  /* 0x000000043c007c0c */ /* 0x000fe2000c701270 */
[----:B------:R-:W0:Y:S01]  /*42fb0*/  LDCU UR4, c[0x0][0x39c] ;  /* 0x00007380ff0477ac */ /* 0x000e220008000800 */
[----:B-1----:R-:W-:-:S04]  /*42fc0*/  LEA R46, P2, R52, UR6, 0x1 ;  /* 0x00000006342e7c11 */ /* 0x002fc8000f8408ff */
[----:B------:R-:W-:Y:S01]  /*42fd0*/  LEA.HI.X.SX32 R47, R52, UR7, 0x1, P2 ;  /* 0x00000007342f7c11 */ /* 0x000fe200090f0eff */
[----:B------:R-:W1:Y:S01]  /*42fe0*/  LDCU.64 UR6, c[0x0][0x398] ;  /* 0x00007300ff0677ac */ /* 0x000e620008000a00 */
[----:B------:R-:W-:Y:S01]  /*42ff0*/  PRMT R54, R53, 0x7632, R54 ;  /* 0x0000763235367816 */ /* 0x000fe20000000036 */
[----:B------:R-:W-:-:S05]  /*43000*/  IMAD.WIDE R52, R2, 0x2, R46 ;  /* 0x0000000202347825 */ /* 0x000fca00078e022e */
[----:B------:R0:W-:Y:S02]  /*43010*/  @P0 STG.E.U16 desc[UR8][R52.64], R54 ;  /* 0x0000003634000986 */ /* 0x0001e4000c101508 */
[----:B0-----:R-:W-:-:S05]  /*43020*/  VIADD R52, R3, 0x1 ;  /* 0x0000000103347836 */ /* 0x001fca0000000000 */
[----:B------:R-:W-:Y:S01]  /*43030*/  ISETP.GE.AND P0, PT, R52, UR4, PT ;  /* 0x0000000434007c0c */ /* 0x000fe2000bf06270 */
[----:B------:R-:W-:Y:S01]  /*43040*/  VIADD R2, R2, UR26 ;  /* 0x0000001a02027c36 */ /* 0x000fe20008000000 */
[----:B------:R-:W0:Y:S02]  /*43050*/  LDCU UR4, c[0x0][0x39c] ;  /* 0x00007380ff0477ac */ /* 0x000e240008000800 */
[----:B------:R-:W-:Y:S02]  /*43060*/  ISETP.LT.AND P2, PT, R61, UR22, !P0 ;  /* 0x000000163d007c0c */ /* 0x000fe4000c741270 */
[----:B------:R-:W-:Y:S01]  /*43070*/  ISETP.LT.AND P0, PT, R60, UR12, !P0 ;  /* 0x0000000c3c007c0c */ /* 0x000fe2000c701270 */
[----:B------:R-:W-:Y:S01]  /*43080*/  IMAD.WIDE R52, R2, 0x2, R44 ;  /* 0x0000000202347825 */ /* 0x000fe200078e022c */
[----:B------:R-:W-:Y:S01]  /*43090*/  PRMT R54, R10, 0x7632, R54 ;  /* 0x000076320a367816 */ /* 0x000fe20000000036 */
[----:B------:R-:W0:Y:S01]  /*430a0*/  LDCU UR12, c[0x0][0x398] ;  /* 0x00007300ff0c77ac */ /* 0x000e220008000800 */
[----:B------:R-:W0:Y:S07]  /*430b0*/  LDCU UR22, c[0x0][0x398] ;  /* 0x00007300ff1677ac */ /* 0x000e2e0008000800 */
[----:B------:R0:W-:Y:S02]  /*430c0*/  @P2 STG.E.U16 desc[UR8][R52.64], R10 ;  /* 0x0000000a34002986 */ /* 0x0001e4000c101508 */
[----:B0-----:R-:W-:-:S05]  /*430d0*/  IMAD.WIDE R52, R2, 0x2, R46 ;  /* 0x0000000202347825 */ /* 0x001fca00078e022e */
[----:B------:R0:W-:Y:S02]  /*430e0*/  @P0 STG.E.U16 desc[UR8][R52.64], R54 ;  /* 0x0000003634000986 */ /* 0x0001e4000c101508 */
[----:B0-----:R-:W-:-:S05]  /*430f0*/  VIADD R52, R3, 0x2 ;  /* 0x0000000203347836 */ /* 0x001fca0000000000 */
[----:B------:R-:W-:Y:S01]  /*43100*/  ISETP.GE.AND P0, PT, R52, UR4, PT ;  /* 0x0000000434007c0c */ /* 0x000fe2000bf06270 */
[----:B------:R-:W-:Y:S01]  /*43110*/  VIADD R2, R2, UR26 ;  /* 0x0000001a02027c36 */ /* 0x000fe20008000000 */
[----:B------:R-:W0:Y:S02]  /*43120*/  LDCU UR4, c[0x0][0x39c] ;  /* 0x00007380ff0477ac */ /* 0x000e240008000800 */
[----:B-1----:R-:W-:Y:S02]  /*43130*/  ISETP.LT.AND P2, PT, R61, UR6, !P0 ;  /* 0x000000063d007c0c */ /* 0x002fe4000c741270 */
[----:B------:R-:W-:Y:S01]  /*43140*/  ISETP.LT.AND P0, PT, R60, UR16, !P0 ;  /* 0x000000103c007c0c */ /* 0x000fe2000c701270 */
[C---:B------:R-:W-:Y:S01]  /*43150*/  IMAD.WIDE R52, R2.reuse, 0x2, R44 ;  /* 0x0000000202347825 */ /* 0x040fe200078e022c */
[----:B------:R-:W-:Y:S01]  /*43160*/  PRMT R54, R7, 0x7632, R54 ;  /* 0x0000763207367816 */ /* 0x000fe20000000036 */
[----:B------:R-:W1:Y:S01]  /*43170*/  LDCU UR6, c[0x0][0x398] ;  /* 0x00007300ff0677ac */ /* 0x000e620008000800 */
        /* <DEDUP_REMOVED lines=23> */
[C---:B------:R-:W-:Y:S01]  /*432f0*/  IMAD.WIDE R52, R2.reuse, 0x2, R44 ;  /* 0x0000000202347825 */ /* 0x040fe200078e022c */
        /* <DEDUP_REMOVED lines=24> */
[----:B-1----:R-:W-:Y:S01]  /*43480*/  ISETP.LT.AND P0, PT, R60, UR6, !P0 ;  /* 0x000000063c007c0c */ /* 0x002fe2000c701270 */
[----:B------:R-:W-:Y:S01]  /*43490*/  IMAD.WIDE R52, R2, 0x2, R44 ;  /* 0x0000000202347825 */ /* 0x000fe200078e022c */
[----:B------:R-:W1:Y:S01]  /*434a0*/  LDCU UR6, c[0x0][0x398] ;  /* 0x00007300ff0677ac */ /* 0x000e620008000800 */
[----:B------:R-:W-:Y:S01]  /*434b0*/  PRMT R54, R58, 0x7632, R54 ;  /* 0x000076323a367816 */ /* 0x000fe20000000036 */
[----:B------:R-:W0:Y:S07]  /*434c0*/  LDCU UR30, c[0x0][0x398] ;  /* 0x00007300ff1e77ac */ /* 0x000e2e0008000800 */
[----:B------:R0:W-:Y:S04]  /*434d0*/  @P2 STG.E.U16 desc[UR8][R52.64], R58 ;  /* 0x0000003a34002986 */ /* 0x0001e8000c101508 */
[----:B0-----:R-:W2:Y:S01]  /*434e0*/  LDL.LU R58, [R1+0x80] ;  /* 0x00008000013a7983 */ /* 0x001ea20000300800 */
[----:B------:R-:W-:-:S05]  /*434f0*/  IMAD.WIDE R52, R2, 0x2, R46 ;  /* 0x0000000202347825 */ /* 0x000fca00078e022e */
[----:B------:R0:W-:Y:S02]  /*43500*/  @P0 STG.E.U16 desc[UR8][R52.64], R54 ;  /* 0x0000003634000986 */ /* 0x0001e4000c101508 */
[----:B0-----:R-:W-:-:S05]  /*43510*/  VIADD R52, R3, 0x7 ;  /* 0x0000000703347836 */ /* 0x001fca0000000000 */
[----:B------:R-:W-:Y:S01]  /*43520*/  ISETP.GE.AND P0, PT, R52, UR4, PT ;  /* 0x0000000434007c0c */ /* 0x000fe2000bf06270 */
[----:B------:R-:W-:Y:S01]  /*43530*/  VIADD R2, R2, UR26 ;  /* 0x0000001a02027c36 */ /* 0x000fe20008000000 */
[----:B------:R-:W-:Y:S01]  /*43540*/  PRMT R54, R59, 0x7632, R54 ;  /* 0x000076323b367816 */ /* 0x000fe20000000036 */
[----:B------:R-:W0:Y:S01]  /*43550*/  LDCU UR4, c[0x0][0x39c] ;  /* 0x00007380ff0477ac */ /* 0x000e220008000800 */
[----:B-1----:R-:W-:Y:S01]  /*43560*/  ISETP.LT.AND P2, PT, R61, UR6, !P0 ;  /* 0x000000063d007c0c */ /* 0x002fe2000c741270 */
[----:B------:R-:W-:Y:S01]  /*43570*/  IMAD.WIDE R52, R2, 0x2, R44 ;  /* 0x0000000202347825 */ /* 0x000fe200078e022c */
[----:B------:R-:W1:Y:S11]  /*43580*/  LDCU UR6, c[0x0][0x398] ;  /* 0x00007300ff0677ac */ /* 0x000e760008000800 */
[----:B------:R0:W-:Y:S04]  /*43590*/  @P2 STG.E.U16 desc[UR8][R52.64], R59 ;  /* 0x0000003b34002986 */ /* 0x0001e8000c101508 */
[----:B0-----:R-:W3:Y:S04]  /*435a0*/  LDL.LU R59, [R1+0x70] ;  /* 0x00007000013b7983 */ /* 0x001ee80000300800 */
[----:B------:R-:W4:Y:S04]  /*435b0*/  LDL.LU R11, [R1+0x84] ;  /* 0x00008400010b7983 */ /* 0x000f280000300800 */
[----:B------:R-:W4:Y:S04]  /*435c0*/  LDL.LU R10, [R1+0x74] ;  /* 0x00007400010a7983 */ /* 0x000f280000300800 */
[----:B------:R-:W4:Y:S04]  /*435d0*/  LDL.LU R7, [R1+0x88] ;  /* 0x0000880001077983 */ /* 0x000f280000300800 */
[----:B------:R-:W4:Y:S04]  /*435e0*/  LDL.LU R6, [R1+0x78] ;  /* 0x0000780001067983 */ /* 0x000f280000300800 */
[----:B------:R-:W4:Y:S04]  /*435f0*/  LDL.LU R5, [R1+0x8c] ;  /* 0x00008c0001057983 */ /* 0x000f280000300800 */
[----:B------:R-:W4:Y:S01]  /*43600*/  LDL.LU R4, [R1+0x7c] ;  /* 0x00007c0001047983 */ /* 0x000f220000300800 */
[----:B------:R-:W-:Y:S01]  /*43610*/  ISETP.LT.AND P0, PT, R60, UR10, !P0 ;  /* 0x0000000a3c007c0c */ /* 0x000fe2000c701270 */
[----:B------:R-:W-:Y:S01]  /*43620*/  IMAD.WIDE R52, R2, 0x2, R46 ;  /* 0x0000000202347825 */ /* 0x000fe200078e022e */
[----:B------:R-:W0:Y:S11]  /*43630*/  LDCU UR10, c[0x0][0x398] ;  /* 0x00007300ff0a77ac */ /* 0x000e360008000800 */
[----:B------:R0:W-:Y:S02]  /*43640*/  @P0 STG.E.U16 desc[UR8][R52.64], R54 ;  /* 0x0000003634000986 */ /* 0x0001e4000c101508 */
[----:B0-----:R-:W-:-:S05]  /*43650*/  VIADD R52, R3, 0x8 ;  /* 0x0000000803347836 */ /* 0x001fca0000000000 */
[----:B------:R-:W-:Y:S01]  /*43660*/  ISETP.GE.AND P0, PT, R52, UR4, PT ;  /* 0x0000000434007c0c */ /* 0x000fe2000bf06270 */
[----:B------:R-:W-:Y:S01]  /*43670*/  VIADD R2, R2, UR26 ;  /* 0x0000001a02027c36 */ /* 0x000fe20008000000 */
[----:B------:R-:W0:Y:S02]  /*43680*/  LDCU UR4, c[0x0][0x39c] ;  /* 0x00007380ff0477ac */ /* 0x000e240008000800 */
[----:B-1----:R-:W-:Y:S02]  /*43690*/  ISETP.LT.AND P2, PT, R61, UR6, !P0 ;  /* 0x000000063d007c0c */ /* 0x002fe4000c741270 */
[----:B------:R-:W-:Y:S01]  /*436a0*/  ISETP.LT.AND P0, PT, R60, UR10, !P0 ;  /* 0x0000000a3c007c0c */ /* 0x000fe2000c701270 */
[----:B------:R-:W-:Y:S01]  /*436b0*/  IMAD.WIDE R52, R2, 0x2, R44 ;  /* 0x0000000202347825 */ /* 0x000fe200078e022c */
[----:B------:R-:W1:Y:S01]  /*436c0*/  LDCU UR6, c[0x0][0x398] ;  /* 0x00007300ff0677ac */ /* 0x000e620008000800 */
[----:B------:R-:W0:Y:S08]  /*436d0*/  LDCU UR10, c[0x0][0x398] ;  /* 0x00007300ff0a77ac */ /* 0x000e300008000800 */
[----:B--2---:R2:W-:Y:S01]  /*436e0*/  @P2 STG.E.U16 desc[UR8][R52.64], R58 ;  /* 0x0000003a34002986 */ /* 0x0045e2000c101508 */
[----:B------:R-:W-:Y:S01]  /*436f0*/  PRMT R54, R58, 0x7632, R54 ;  /* 0x000076323a367816 */ /* 0x000fe20000000036 */
[----:B--2---:R-:W-:-:S02]  /*43700*/  IMAD.WIDE R52, R2, 0x2, R46 ;  /* 0x0000000202347825 */ /* 0x004fc400078e022e */
[----:B------:R-:W2:Y:S04]  /*43710*/  LDL.LU R58, [R1+0x1408] ;  /* 0x00140800013a7983 */ /* 0x000ea80000300800 */
        /* <DEDUP_REMOVED lines=8> */
[----:B------:R-:W1:Y:S01]  /*437a0*/  LDCU UR6, c[0x0][0x398] ;  /* 0x00007300ff0677ac */ /* 0x000e620008000800 */
[----:B------:R-:W0:Y:S08]  /*437b0*/  LDCU UR10, c[0x0][0x398] ;  /* 0x00007300ff0a77ac */ /* 0x000e300008000800 */
[----:B---3--:R3:W-:Y:S01]  /*437c0*/  @P2 STG.E.U16 desc[UR8][R52.64], R59 ;  /* 0x0000003b34002986 */ /* 0x0087e2000c101508 */
[----:B------:R-:W-:Y:S01]  /*437d0*/  PRMT R54, R59, 0x7632, R54 ;  /* 0x000076323b367816 */ /* 0x000fe20000000036 */
[----:B---3--:R-:W-:-:S02]  /*437e0*/  IMAD.WIDE R52, R2, 0x2, R46 ;  /* 0x0000000202347825 */ /* 0x008fc400078e022e */
[----:B------:R-:W3:Y:S04]  /*437f0*/  LDL.LU R59, [R1+0x1404] ;  /* 0x00140400013b7983 */ /* 0x000ee80000300800 */
        /* <DEDUP_REMOVED lines=9> */
[----:B----4-:R-:W-:Y:S01]  /*43890*/  PRMT R54, R11, 0x7632, R54 ;  /* 0x000076320b367816 */ /* 0x010fe20000000036 */
[----:B------:R-:W4:Y:S07]  /*438a0*/  LDCU UR10, c[0x0][0x398] ;  /* 0x00007300ff0a77ac */ /* 0x000f2e0008000800 */
        /* <DEDUP_REMOVED lines=8> */
[----:B----4-:R-:W-:Y:S01]  /*43930*/  ISETP.LT.AND P0, PT, R60, UR10, !P0 ;  /* 0x0000000a3c007c0c */ /* 0x010fe2000c701270 */
[----:B------:R-:W-:Y:S01]  /*43940*/  IMAD.WIDE R52, R2, 0x2, R44 ;  /* 0x0000000202347825 */ /* 0x000fe200078e022c */
[----:B------:R-:W1:Y:S01]  /*43950*/  LDCU UR6, c[0x0][0x398] ;  /* 0x00007300ff0677ac */ /* 0x000e620008000800 */
[----:B------:R-:W-:Y:S01]  /*43960*/  PRMT R54, R10, 0x7632, R54 ;  /* 0x000076320a367816 */ /* 0x000fe20000000036 */
[----:B------:R-:W4:Y:S07]  /*43970*/  LDCU UR10, c[0x0][0x398] ;  /* 0x00007300ff0a77ac */ /* 0x000f2e0008000800 */
[----:B------:R0:W-:Y:S02]  /*43980*/  @P2 STG.E.U16 desc[UR8][R52.64], R10 ;  /* 0x0000000a34002986 */ /* 0x0001e4000c101508 */
[----:B0-----:R-:W-:-:S02]  /*43990*/  IMAD.WIDE R52, R2, 0x2, R46 ;  /* 0x0000000202347825 */ /* 0x001fc400078e022e */
[----:B------:R-:W2:Y:S04]  /*439a0*/  LDL.LU R10, [R1+0x30] ;  /* 0x00003000010a7983 */ /* 0x000ea80000300800 */
[----:B------:R0:W-:Y:S01]  /*439b0*/  @P0 STG.E.U16 desc[UR8][R52.64], R54 ;  /* 0x0000003634000986 */ /* 0x0001e2000c101508 */
[----:B------:R-:W-:-:S03]  /*439c0*/  VIADD R2, R2, UR26 ;  /* 0x0000001a02027c36 */ /* 0x000fc60008000000 */
[----:B------:R-:W2:Y:S01]  /*439d0*/  LDL.LU R11, [R1+0x44] ;  /* 0x00004400010b7983 */ /* 0x000ea20000300800 */
[----:B0-----:R-:W-:-:S05]  /*439e0*/  VIADD R52, R3, 0xc ;  /* 0x0000000c03347836 */ /* 0x001fca0000000000 */
[----:B------:R-:W-:Y:S01]  /*439f0*/  ISETP.GE.AND P0, PT, R52, UR4, PT ;  /* 0x0000000434007c0c */ /* 0x000fe2000bf06270 */
[----:B------:R-:W0:Y:S03]  /*43a00*/  LDCU UR4, c[0x0][0x39c] ;  /* 0x00007380ff0477ac */ /* 0x000e260008000800 */
[----:B-1----:R-:W-:Y:S01]  /*43a10*/  ISETP.LT.AND P2, PT, R61, UR6, !P0 ;  /* 0x000000063d007c0c */ /* 0x002fe2000c741270 */
[----:B------:R-:W-:Y:S01]  /*43a20*/  IMAD.WIDE R52, R2, 0x2, R44 ;  /* 0x0000000202347825 */ /* 0x000fe200078e022c */
[----:B----4-:R-:W-:Y:S01]  /*43a30*/  ISETP.LT.AND P0, PT, R60, UR10, !P0 ;  /* 0x0000000a3c007c0c */ /* 0x010fe2000c701270 */
[----:B------:R-:W1:Y:S01]  /*43a40*/  LDCU UR6, c[0x0][0x398] ;  /* 0x00007300ff0677ac */ /* 0x000e620008000800 */
[----:B------:R-:W-:Y:S01]  /*43a50*/  PRMT R54, R7, 0x7632, R54 ;  /* 0x0000763207367816 */ /* 0x000fe20000000036 */
[----:B------:R-:W4:Y:S08]  /*43a60*/  LDCU UR10, c[0x0][0x398] ;  /* 0x00007300ff0a77ac */ /* 0x000f300008000800 */
[----:B------:R0:W-:Y:S02]  /*43a70*/  @P2 STG.E.U16 desc[UR8][R52.64], R7 ;  /* 0x0000000734002986 */ /* 0x0001e4000c101508 */
[----:B0-----:R-:W-:-:S02]  /*43a80*/  IMAD.WIDE R52, R2, 0x2, R46 ;  /* 0x0000000202347825 */ /* 0x001fc400078e022e */
[----:B------:R-:W3:Y:S04]  /*43a90*/  LDL.LU R7, [R1+0x48] ;  /* 0x0000480001077983 */ /* 0x000ee80000300800 */
        /* <DEDUP_REMOVED lines=21> */
[C---:B------:R-:W-:Y:S01]  /*43bf0*/  IMAD.WIDE R52, R2.reuse, 0x2, R44 ;  /* 0x0000000202347825 */ /* 0x040fe200078e022c */
        /* <DEDUP_REMOVED lines=24> */
[----:B------:R-:W-:Y:S01]  /*43d80*/  PRMT R54, R56, 0x7632, R54 ;  /* 0x0000763238367816 */ /* 0x000fe20000000036 */
[----:B------:R-:W0:Y:S01]  /*43d90*/  LDCU UR4, c[0x0][0x3b8] ;  /* 0x00007700ff0477ac */ /* 0x000e220008000800 */
[----:B-1----:R-:W-:Y:S02]  /*43da0*/  ISETP.LT.AND P2, PT, R61, UR6, !P0 ;  /* 0x000000063d007c0c */ /* 0x002fe4000c741270 */
[----:B----4-:R-:W-:Y:S01]  /*43db0*/  ISETP.LT.AND P0, PT, R60, UR10, !P0 ;  /* 0x0000000a3c007c0c */ /* 0x010fe2000c701270 */
[----:B------:R-:W1:Y:S01]  /*43dc0*/  LDCU UR6, c[0x0][0x39c] ;  /* 0x00007380ff0677ac */ /* 0x000e620008000800 */
[C---:B------:R-:W-:Y:S01]  /*43dd0*/  IMAD.WIDE R52, R2.reuse, 0x2, R44 ;  /* 0x0000000202347825 */ /* 0x040fe200078e022c */
[----:B------:R-:W4:Y:S01]  /*43de0*/  LDCU UR10, c[0x0][0x398] ;  /* 0x00007300ff0a77ac */ /* 0x000f220008000800 */
[----:B------:R-:W0:Y:S07]  /*43df0*/  LDCU UR26, c[0x0][0x3b8] ;  /* 0x00007700ff1a77ac */ /* 0x000e2e0008000800 */
[----:B------:R0:W-:Y:S02]  /*43e00*/  @P2 STG.E.U16 desc[UR8][R52.64], R56 ;  /* 0x0000003834002986 */ /* 0x0001e4000c101508 */
[----:B0-----:R-:W-:-:S05]  /*43e10*/  IMAD.WIDE R52, R2, 0x2, R46 ;  /* 0x0000000202347825 */ /* 0x001fca00078e022e */
[----:B------:R0:W-:Y:S02]  /*43e20*/  @P0 STG.E.U16 desc[UR8][R52.64], R54 ;  /* 0x0000003634000986 */ /* 0x0001e4000c101508 */
[----:B0-----:R-:W-:-:S05]  /*43e30*/  VIADD R52, R3, 0x11 ;  /* 0x0000001103347836 */ /* 0x001fca0000000000 */
[----:B-1----:R-:W-:Y:S01]  /*43e40*/  ISETP.GE.AND P0, PT, R52, UR6, PT ;  /* 0x0000000634007c0c */ /* 0x002fe2000bf06270 */
[----:B------:R-:W-:Y:S01]  /*43e50*/  VIADD R2, R2, UR4 ;  /* 0x0000000402027c36 */ /* 0x000fe20008000000 */
[----:B------:R-:W0:Y:S02]  /*43e60*/  LDCU UR6, c[0x0][0x39c] ;  /* 0x00007380ff0677ac */ /* 0x000e240008000800 */
[----:B----4-:R-:W-:Y:S02]  /*43e70*/  ISETP.LT.AND P2, PT, R61, UR10, !P0 ;  /* 0x0000000a3d007c0c */ /* 0x010fe4000c741270 */
[----:B------:R-:W-:Y:S01]  /*43e80*/  ISETP.LT.AND P0, PT, R60, UR12, !P0 ;  /* 0x0000000c3c007c0c */ /* 0x000fe2000c701270 */
[----:B------:R-:W-:Y:S01]  /*43e90*/  IMAD.WIDE R52, R2, 0x2, R44 ;  /* 0x0000000202347825 */ /* 0x000fe200078e022c */
[----:B------:R-:W1:Y:S01]  /*43ea0*/  LDCU UR10, c[0x0][0x398] ;  /* 0x00007300ff0a77ac */ /* 0x000e620008000800 */
[----:B------:R-:W4:Y:S01]  /*43eb0*/  LDCU UR4, c[0x0][0x3b8] ;  /* 0x00007700ff0477ac */ /* 0x000f220008000800 */
[----:B------:R-:W0:Y:S07]  /*43ec0*/  LDCU UR12, c[0x0][0x398] ;  /* 0x00007300ff0c77ac */ /* 0x000e2e0008000800 */
[----:B------:R0:W-:Y:S02]  /*43ed0*/  @P2 STG.E.U16 desc[UR8][R52.64], R48 ;  /* 0x0000003034002986 */ /* 0x0001e4000c101508 */
[----:B0-----:R-:W-:Y:S01]  /*43ee0*/  PRMT R48, R48, 0x7632, R48 ;  /* 0x0000763230307816 */ /* 0x001fe20000000030 */
[----:B------:R-:W-:-:S05]  /*43ef0*/  IMAD.WIDE R52, R2, 0x2, R46 ;  /* 0x0000000202347825 */ /* 0x000fca00078e022e */
[----:B------:R0:W-:Y:S02]  /*43f00*/  @P0 STG.E.U16 desc[UR8][R52.64], R48 ;  /* 0x0000003034000986 */ /* 0x0001e4000c101508 */
[----:B0-----:R-:W-:-:S05]  /*43f10*/  VIADD R48, R3, 0x12 ;  /* 0x0000001203307836 */ /* 0x001fca0000000000 */
[----:B------:R-:W-:Y:S01]  /*43f20*/  ISETP.GE.AND P0, PT, R48, UR6, PT ;  /* 0x0000000630007c0c */ /* 0x000fe2000bf06270 */
[----:B----4-:R-:W-:Y:S01]  /*43f30*/  VIADD R2, R2, UR4 ;  /* 0x0000000402027c36 */ /* 0x010fe20008000000 */
[----:B------:R-:W-:Y:S01]  /*43f40*/  PRMT R48, R57, 0x7632, R48 ;  /* 0x0000763239307816 */ /* 0x000fe20000000030 */
[----:B------:R-:W0:Y:S01]  /*43f50*/  LDCU UR4, c[0x0][0x3b8] ;  /* 0x00007700ff0477ac */ /* 0x000e220008000800 */
[----:B-1----:R-:W-:Y:S01]  /*43f60*/  ISETP.LT.AND P2, PT, R61, UR10, !P0 ;  /* 0x0000000a3d007c0c */ /* 0x002fe2000c741270 */
[----:B------:R-:W-:Y:S01]  /*43f70*/  IMAD.WIDE R52, R2, 0x2, R44 ;  /* 0x0000000202347825 */ /* 0x000fe200078e022c */
[----:B--2---:R-:W-:Y:S01]  /*43f80*/  PRMT R54, R58, 0x7632, R54 ;  /* 0x000076323a367816 */ /* 0x004fe20000000036 */
[----:B------:R-:W1:Y:S01]  /*43f90*/  LDCU UR6, c[0x0][0x398] ;  /* 0x00007300ff0677ac */ /* 0x000e620008000800 */
[----:B---3--:R-:W-:Y:S01]  /*43fa0*/  PRMT R55, R59, 0x7632, R55 ;  /* 0x000076323b377816 */ /* 0x008fe20000000037 */
[----:B------:R-:W2:Y:S08]  /*43fb0*/  LDCU UR10, c[0x0][0x39c] ;  /* 0x00007380ff0a77ac */ /* 0x000eb00008000800 */
[----:B------:R3:W-:Y:S04]  /*43fc0*/  @P2 STG.E.U16 desc[UR8][R52.64], R57 ;  /* 0x0000003934002986 */ /* 0x0007e8000c101508 */
[----:B---3--:R-:W3:Y:S01]  /*43fd0*/  LDL.LU R57, [R1+0x40] ;  /* 0x0000400001397983 */ /* 0x008ee20000300800 */
[----:B------:R-:W-:Y:S01]  /*43fe0*/  ISETP.LT.AND P0, PT, R60, UR12, !P0 ;  /* 0x0000000c3c007c0c */ /* 0x000fe2000c701270 */
[----:B------:R-:W-:Y:S01]  /*43ff0*/  IMAD.WIDE R52, R2, 0x2, R46 ;  /* 0x0000000202347825 */ /* 0x000fe200078e022e */
[----:B------:R-:W4:Y:S11]  /*44000*/  LDCU UR12, c[0x0][0x398] ;  /* 0x00007300ff0c77ac */ /* 0x000f360008000800 */
[----:B------:R0:W-:Y:S02]  /*44010*/  @P0 STG.E.U16 desc[UR8][R52.64], R48 ;  /* 0x0000003034000986 */ /* 0x0001e4000c101508 */
[----:B0-----:R-:W-:-:S05]  /*44020*/  VIADD R48, R3, 0x13 ;  /* 0x0000001303307836 */ /* 0x001fca0000000000 */
[----:B------:R-:W-:Y:S01]  /*44030*/  ISETP.GE.AND P0, PT, R48, UR33, PT ;  /* 0x0000002130007c0c */ /* 0x000fe2000bf06270 */
[----:B------:R-:W-:Y:S01]  /*44040*/  VIADD R2, R2, UR26 ;  /* 0x0000001a02027c36 */ /* 0x000fe20008000000 */
[----:B------:R-:W0:Y:S02]  /*44050*/  LDCU UR26, c[0x0][0x39c] ;  /* 0x00007380ff1a77ac */ /* 0x000e240008000800 */
[----:B------:R-:W-:Y:S01]  /*44060*/  ISETP.LT.AND P2, PT, R61, UR37, !P0 ;  /* 0x000000253d007c0c */ /* 0x000fe2000c741270 */
[----:B------:R-:W-:Y:S01]  /*44070*/  IMAD.WIDE R52, R2, 0x2, R44 ;  /* 0x0000000202347825 */ /* 0x000fe200078e022c */
[----:B------:R-:W0:Y:S03]  /*44080*/  LDCU UR37, c[0x0][0x398] ;  /* 0x00007300ff2577ac */ /* 0x000e260008000800 */
[----:B------:R-:W-:Y:S01]  /*44090*/  VIADD R48, R3, 0x14 ;  /* 0x0000001403307836 */ /* 0x000fe20000000000 */
[----:B------:R-:W0:Y:S07]  /*440a0*/  LDCU UR33, c[0x0][0x398] ;  /* 0x00007300ff2177ac */ /* 0x000e2e0008000800 */
[----:B------:R0:W-:Y:S01]  /*440b0*/  @P2 STG.E.U16 desc[UR8][R52.64], R49 ;  /* 0x0000003134002986 */ /* 0x0001e2000c101508 */
[----:B------:R-:W-:Y:S01]  /*440c0*/  ISETP.LT.AND P2, PT, R60, UR55, !P0 ;  /* 0x000000373c007c0c */ /* 0x000fe2000c741270 */
[----:B------:R-:W1:Y:S01]  /*440d0*/  LDCU UR55, c[0x0][0x398] ;  /* 0x00007300ff3777ac */ /* 0x000e620008000800 */
[----:B------:R-:W-:Y:S01]  /*440e0*/  ISETP.GE.AND P0, PT, R48, UR70, PT ;  /* 0x0000004630007c0c */ /* 0x000fe2000bf06270 */
[----:B------:R-:W1:Y:S03]  /*440f0*/  LDCU UR70, c[0x0][0x3b8] ;  /* 0x00007700ff4677ac */ /* 0x000e660008000800 */
[----:B------:R-:W-:-:S02]  /*44100*/  ISETP.LT.AND P3, PT, R61, UR51, !P0 ;  /* 0x000000333d007c0c */ /* 0x000fc4000c761270 */
[----:B0-----:R-:W-:Y:S01]  /*44110*/  PRMT R52, R49, 0x7632, R52 ;  /* 0x0000763231347816 */ /* 0x001fe20000000034 */
[----:B------:R-:W-:-:S04]  /*44120*/  IMAD.WIDE R48, R2, 0x2, R46 ;  /* 0x0000000202307825 */ /* 0x000fc800078e022e */
[----:B------:R-:W-:Y:S01]  /*44130*/  VIADD R53, R2, UR52 ;  /* 0x0000003402357c36 */ /* 0x000fe20008000000 */
[----:B------:R0:W-:Y:S01]  /*44140*/  @P2 STG.E.U16 desc[UR8][R48.64], R52 ;  /* 0x0000003430002986 */ /* 0x0001e2000c101508 */
[----:B------:R-:W-:Y:S01]  /*44150*/  VIADD R2, R3, 0x15 ;  /* 0x0000001503027836 */ /* 0x000fe20000000000 */
[----:B------:R-:W-:Y:S01]  /*44160*/  ISETP.LT.AND P4, PT, R60, UR42, !P0 ;  /* 0x0000002a3c007c0c */ /* 0x000fe2000c781270 */
[----:B------:R-:W1:Y:S03]  /*44170*/  LDCU UR52, c[0x0][0x39c] ;  /* 0x00007380ff3477ac */ /* 0x000e660008000800 */
[----:B------:R-:W-:Y:S01]  /*44180*/  ISETP.GE.AND P2, PT, R2, UR69, PT ;  /* 0x0000004502007c0c */ /* 0x000fe2000bf46270 */
[----:B------:R-:W1:Y:S01]  /*44190*/  LDCU UR51, c[0x0][0x398] ;  /* 0x00007300ff3377ac */ /* 0x000e620008000800 */
[----:B0-----:R-:W-:Y:S01]  /*441a0*/  IMAD.WIDE R48, R53, 0x2, R44 ;  /* 0x0000000235307825 */ /* 0x001fe200078e022c */
[----:B------:R-:W0:Y:S04]  /*441b0*/  LDCU UR42, c[0x0][0x398] ;  /* 0x00007300ff2a77ac */ /* 0x000e280008000800 */
[----:B------:R1:W-:Y:S01]  /*441c0*/  @P3 STG.E.U16 desc[UR8][R48.64], R58 ;  /* 0x0000003a30003986 */ /* 0x0003e2000c101508 */
[----:B------:R-:W-:Y:S01]  /*441d0*/  ISETP.LT.AND P3, PT, R61, UR38, !P2 ;  /* 0x000000263d007c0c */ /* 0x000fe2000d761270 */
[----:B------:R-:W-:Y:S01]  /*441e0*/  VIADD R2, R53, UR43 ;  /* 0x0000002b35027c36 */ /* 0x000fe20008000000 */
[----:B------:R-:W0:Y:S01]  /*441f0*/  LDCU UR69, c[0x0][0x3b8] ;  /* 0x00007700ff4577ac */ /* 0x000e220008000800 */
[----:B-1----:R-:W-:Y:S01]  /*44200*/  VIADD R48, R3, 0x16 ;  /* 0x0000001603307836 */ /* 0x002fe20000000000 */
[----:B------:R-:W-:Y:S01]  /*44210*/  ISETP.LT.AND P2, PT, R60, UR53, !P2 ;  /* 0x000000353c007c0c */ /* 0x000fe2000d741270 */
[----:B------:R-:W-:Y:S01]  /*44220*/  VIADD R52, R2, UR4 ;  /* 0x0000000402347c36 */ /* 0x000fe20008000000 */
[----:B------:R-:W1:Y:S02]  /*44230*/  LDCU UR43, c[0x0][0x39c] ;  /* 0x00007380ff2b77ac */ /* 0x000e640008000800 */
[----:B------:R-:W-:Y:S01]  /*44240*/  ISETP.GE.AND P0, PT, R48, UR67, PT ;  /* 0x0000004330007c0c */ /* 0x000fe2000bf06270 */
[----:B------:R-:W-:Y:S01]  /*44250*/  IMAD.WIDE R48, R53, 0x2, R46 ;  /* 0x0000000235307825 */ /* 0x000fe200078e022e */
[----:B------:R-:W0:Y:S04]  /*44260*/  LDCU UR38, c[0x0][0x398] ;  /* 0x00007300ff2677ac */ /* 0x000e280008000800 */
[----:B------:R1:W-:Y:S01]  /*44270*/  @P4 STG.E.U16 desc[UR8][R48.64], R54 ;  /* 0x0000003630004986 */ /* 0x0003e2000c101508 */
[----:B------:R-:W-:Y:S01]  /*44280*/  ISETP.LT.AND P5, PT, R61, UR66, !P0 ;  /* 0x000000423d007c0c */ /* 0x000fe2000c7a1270 */
[----:B------:R-:W-:Y:S01]  /*44290*/  VIADD R53, R52, UR32 ;  /* 0x0000002034357c36 */ /* 0x000fe20008000000 */
[----:B------:R-:W0:Y:S01]  /*442a0*/  LDCU UR67, c[0x0][0x39c] ;  /* 0x00007380ff4377ac */ /* 0x000e220008000800 */
[----:B------:R-:W0:Y:S01]  /*442b0*/  LDCU UR53, c[0x0][0x398] ;  /* 0x00007300ff3577ac */ /* 0x000e220008000800 */
[----:B------:R-:W0:Y:S01]  /*442c0*/  LDCU UR4, c[0x0][0x3b8] ;  /* 0x00007700ff0477ac */ /* 0x000e220008000800 */
[----:B-1----:R-:W-:Y:S01]  /*442d0*/  IMAD.WIDE R48, R2, 0x2, R44 ;  /* 0x0000000202307825 */ /* 0x002fe200078e022c */
[----:B------:R-:W-:Y:S01]  /*442e0*/  ISETP.LT.AND P0, PT, R60, UR24, !P0 ;  /* 0x000000183c007c0c */ /* 0x000fe2000c701270 */
[----:B------:R-:W1:Y:S03]  /*442f0*/  LDCU UR66, c[0x0][0x398] ;  /* 0x00007300ff4277ac */ /* 0x000e660008000800 */
[----:B------:R0:W-:Y:S01]  /*44300*/  @P3 STG.E.U16 desc[UR8][R48.64], R50 ;  /* 0x0000003230003986 */ /* 0x0001e2000c101508 */
[----:B------:R-:W-:Y:S01]  /*44310*/  VIADD R54, R3, 0x17 ;  /* 0x0000001703367836 */ /* 0x000fe20000000000 */
[----:B------:R-:W1:Y:S01]  /*44320*/  LDCU UR24, c[0x0][0x398] ;  /* 0x00007300ff1877ac */ /* 0x000e620008000800 */
[----:B------:R-:W1:Y:S01]  /*44330*/  LDCU UR32, c[0x0][0x3b8] ;  /* 0x00007700ff2077ac */ /* 0x000e620008000800 */
[----:B0-----:R-:W-:Y:S01]  /*44340*/  PRMT R50, R50, 0x7632, R50 ;  /* 0x0000763232327816 */ /* 0x001fe20000000032 */
[----:B------:R-:W-:-:S05]  /*44350*/  IMAD.WIDE R48, R2, 0x2, R46 ;  /* 0x0000000202307825 */ /* 0x000fca00078e022e */
[----:B------:R0:W-:Y:S01]  /*44360*/  @P2 STG.E.U16 desc[UR8][R48.64], R50 ;  /* 0x0000003230002986 */ /* 0x0001e2000c101508 */
[----:B------:R-:W-:Y:S01]  /*44370*/  ISETP.GE.AND P3, PT, R54, UR18, PT ;  /* 0x0000001236007c0c */ /* 0x000fe2000bf66270 */
[----:B0-----:R-:W-:Y:S01]  /*44380*/  VIADD R48, R3, 0x18 ;  /* 0x0000001803307836 */ /* 0x001fe20000000000 */
[----:B------:R-:W0:Y:S04]  /*44390*/  LDCU UR18, c[0x0][0x39c] ;  /* 0x00007380ff1277ac */ /* 0x000e280008000800 */
[----:B------:R-:W-:Y:S01]  /*443a0*/  ISETP.GE.AND P6, PT, R48, UR49, PT ;  /* 0x0000003130007c0c */ /* 0x000fe2000bfc6270 */
[----:B------:R-:W-:Y:S01]  /*443b0*/  IMAD.WIDE R48, R52, 0x2, R44 ;  /* 0x0000000234307825 */ /* 0x000fe200078e022c */
[----:B------:R-:W-:Y:S01]  /*443c0*/  ISETP.LT.AND P4, PT, R61, UR30, !P3 ;  /* 0x0000001e3d007c0c */ /* 0x000fe2000df81270 */
[----:B------:R-:W0:Y:S01]  /*443d0*/  LDCU UR30, c[0x0][0x398] ;  /* 0x00007300ff1e77ac */ /* 0x000e220008000800 */
[----:B------:R-:W-:-:S02]  /*443e0*/  ISETP.LT.AND P3, PT, R60, UR68, !P3 ;  /* 0x000000443c007c0c */ /* 0x000fc4000df61270 */
[----:B------:R1:W-:Y:S01]  /*443f0*/  @P5 STG.E.U16 desc[UR8][R48.64], R59 ;  /* 0x0000003b30005986 */ /* 0x0003e2000c101508 */
[----:B------:R-:W-:Y:S01]  /*44400*/  VIADD R54, R3, 0x19 ;  /* 0x0000001903367836 */ /* 0x000fe20000000000 */
[----:B------:R-:W-:Y:S01]  /*44410*/  ISETP.LT.AND P2, PT, R61, UR20, !P6 ;  /* 0x000000143d007c0c */ /* 0x000fe2000f741270 */
[----:B------:R-:W-:Y:S01]  /*44420*/  VIADD R2, R53, UR65 ;  /* 0x0000004135027c36 */ /* 0x000fe20008000000 */
[----:B------:R-:W0:Y:S02]  /*44430*/  LDCU UR49, c[0x0][0x39c] ;  /* 0x00007380ff3177ac */ /* 0x000e240008000800 */
[----:B------:R-:W-:Y:S01]  /*44440*/  ISETP.GE.AND P5, PT, R54, UR63, PT ;  /* 0x0000003f36007c0c */ /* 0x000fe2000bfa6270 */
[----:B------:R-:W0:Y:S01]  /*44450*/  LDCU UR68, c[0x0][0x398] ;  /* 0x00007300ff4477ac */ /* 0x000e220008000800 */
[----:B-1----:R-:W-:Y:S01]  /*44460*/  IMAD.WIDE R48, R52, 0x2, R46 ;  /* 0x0000000234307825 */ /* 0x002fe200078e022e */
[----:B------:R-:W-:Y:S01]  /*44470*/  PRMT R54, R51, 0x7632, R54 ;  /* 0x0000763233367816 */ /* 0x000fe20000000036 */
[----:B------:R-:W1:Y:S03]  /*44480*/  LDCU UR20, c[0x0][0x398] ;  /* 0x00007300ff1477ac */ /* 0x000e660008000800 */
[----:B------:R0:W-:Y:S01]  /*44490*/  @P0 STG.E.U16 desc[UR8][R48.64], R55 ;  /* 0x0000003730000986 */ /* 0x0001e2000c101508 */
[----:B------:R-:W-:Y:S01]  /*444a0*/  ISETP.LT.AND P6, PT, R60, UR41, !P6 ;  /* 0x000000293c007c0c */ /* 0x000fe2000f7c1270 */
[C---:B------:R-:W-:Y:S01]  /*444b0*/  VIADD R50, R2.reuse, UR64 ;  /* 0x0000004002327c36 */ /* 0x040fe20008000000 */
[----:B------:R-:W-:Y:S01]  /*444c0*/  ISETP.LT.AND P0, PT, R61, UR77, !P5 ;  /* 0x0000004d3d007c0c */ /* 0x000fe2000ef01270 */
[----:B------:R-:W1:Y:S01]  /*444d0*/  LDCU UR65, c[0x0][0x3b8] ;  /* 0x00007700ff4177ac */ /* 0x000e620008000800 */
[----:B------:R-:W1:Y:S01]  /*444e0*/  LDCU UR63, c[0x0][0x39c] ;  /* 0x00007380ff3f77ac */ /* 0x000e620008000800 */
[C---:B0-----:R-:W-:Y:S01]  /*444f0*/  IMAD.WIDE R48, R53.reuse, 0x2, R44 ;  /* 0x0000000235307825 */ /* 0x041fe200078e022c */
[----:B------:R-:W0:Y:S03]  /*44500*/  LDCU UR64, c[0x0][0x3b8] ;  /* 0x00007700ff4077ac */ /* 0x000e260008000800 */
[----:B------:R-:W-:Y:S01]  /*44510*/  IMAD.WIDE R52, R53, 0x2, R46 ;  /* 0x0000000235347825 */ /* 0x000fe200078e022e */
[----:B------:R-:W-:Y:S01]  /*44520*/  @P4 STG.E.U16 desc[UR8][R48.64], R51 ;  /* 0x0000003330004986 */ /* 0x000fe2000c101508 */
[----:B------:R-:W0:Y:S03]  /*44530*/  LDCU UR41, c[0x0][0x398] ;  /* 0x00007300ff2977ac */ /* 0x000e260008000800 */
[----:B------:R1:W-:Y:S01]  /*44540*/  @P3 STG.E.U16 desc[UR8][R52.64], R54 ;  /* 0x0000003634003986 */ /* 0x0003e2000c101508 */
[----:B------:R-:W0:Y:S01]  /*44550*/  LDCU UR77, c[0x0][0x398] ;  /* 0x00007300ff4d77ac */ /* 0x000e220008000800 */
[----:B-1----:R-:W-:-:S04]  /*44560*/  IMAD.WIDE R52, R2, 0x2, R44 ;  /* 0x0000000202347825 */ /* 0x002fc800078e022c */
[----:B------:R-:W-:Y:S01]  /*44570*/  IMAD.WIDE R54, R50, 0x2, R44 ;  /* 0x0000000232367825 */ /* 0x000fe200078e022c */
[----:B---3--:R1:W-:Y:S01]  /*44580*/  @P2 STG.E.U16 desc[UR8][R52.64], R57 ;  /* 0x0000003934002986 */ /* 0x0083e2000c101508 */
[----:B------:R-:W-:Y:S02]  /*44590*/  PRMT R56, R57, 0x7632, R56 ;  /* 0x0000763239387816 */ /* 0x000fe40000000038 */
[----:B-1----:R-:W-:-:S05]  /*445a0*/  IMAD.WIDE R52, R2, 0x2, R46 ;  /* 0x0000000202347825 */ /* 0x002fca00078e022e */
[----:B------:R1:W-:Y:S04]  /*445b0*/  @P6 STG.E.U16 desc[UR8][R52.64], R56 ;  /* 0x0000003834006986 */ /* 0x0003e8000c101508 */
[----:B------:R3:W-:Y:S01]  /*445c0*/  @P0 STG.E.U16 desc[UR8][R54.64], R10 ;  /* 0x0000000a36000986 */ /* 0x0007e2000c101508 */
[----:B-1----:R-:W-:-:S03]  /*445d0*/  PRMT R53, R10, 0x7632, R53 ;  /* 0x000076320a357816 */ /* 0x002fc60000000035 */
[----:B---3--:R-:W3:Y:S01]  /*445e0*/  LDL.LU R10, [R1+0x34] ;  /* 0x00003400010a7983 */ /* 0x008ee20000300800 */
[C---:B------:R-:W-:Y:S01]  /*445f0*/  VIADD R49, R3.reuse, 0x1a ;  /* 0x0000001a03317836 */ /* 0x040fe20000000000 */
[----:B------:R-:W-:Y:S01]  /*44600*/  ISETP.LT.AND P5, PT, R60, UR76, !P5 ;  /* 0x0000004c3c007c0c */ /* 0x000fe2000efa1270 */
[----:B------:R-:W-:Y:S01]  /*44610*/  VIADD R51, R3, 0x1b ;  /* 0x0000001b03337836 */ /* 0x000fe20000000000 */
[----:B------:R-:W2:Y:S01]  /*44620*/  LDL.LU R58, [R1+0x20] ;  /* 0x00002000013a7983 */ /* 0x000ea20000300800 */
[C---:B------:R-:W-:Y:S01]  /*44630*/  VIADD R48, R50.reuse, UR50 ;  /* 0x0000003232307c36 */ /* 0x040fe20008000000 */
[----:B------:R-:W-:Y:S01]  /*44640*/  ISETP.GE.AND P4, PT, R49, UR29, PT ;  /* 0x0000001d31007c0c */ /* 0x000fe2000bf86270 */
[----:B------:R-:W-:Y:S01]  /*44650*/  VIADD R52, R3, 0x1c ;  /* 0x0000001c03347836 */ /* 0x000fe20000000000 */
[----:B------:R-:W-:Y:S01]  /*44660*/  ISETP.GE.AND P2, PT, R51, UR47, PT ;  /* 0x0000002f33007c0c */ /* 0x000fe2000bf46270 */
[----:B------:R-:W2:Y:S01]  /*44670*/  LDL.LU R57, [R1+0x10] ;  /* 0x0000100001397983 */ /* 0x000ea20000300800 */
[C---:B------:R-:W-:Y:S01]  /*44680*/  ISETP.LT.AND P3, PT, R61.reuse, UR62, !P4 ;  /* 0x0000003e3d007c0c */ /* 0x040fe2000e761270 */
[----:B------:R-:W-:Y:S01]  /*44690*/  IMAD.WIDE R50, R50, 0x2, R46 ;  /* 0x0000000232327825 */ /* 0x000fe200078e022e */
[----:B------:R-:W-:Y:S01]  /*446a0*/  ISETP.LT.AND P4, PT, R60, UR61, !P4 ;  /* 0x0000003d3c007c0c */ /* 0x000fe2000e781270 */
[----:B------:R-:W1:Y:S01]  /*446b0*/  LDCU UR29, c[0x0][0x39c] ;  /* 0x00007380ff1d77ac */ /* 0x000e620008000800 */
[----:B------:R-:W-:-:S02]  /*446c0*/  ISETP.LT.AND P6, PT, R61, UR6, !P2 ;  /* 0x000000063d007c0c */ /* 0x000fc4000d7c1270 */
[----:B------:R0:W-:Y:S01]  /*446d0*/  @P5 STG.E.U16 desc[UR8][R50.64], R53 ;  /* 0x0000003532005986 */ /* 0x0001e2000c101508 */
[----:B------:R-:W-:Y:S01]  /*446e0*/  ISETP.LT.AND P2, PT, R60, UR14, !P2 ;  /* 0x0000000e3c007c0c */ /* 0x000fe2000d741270 */
[----:B------:R-:W-:Y:S01]  /*446f0*/  VIADD R49, R48, UR27 ;  /* 0x0000001b30317c36 */ /* 0x000fe20008000000 */
[----:B------:R-:W-:Y:S01]  /*44700*/  ISETP.GE.AND P0, PT, R52, UR60, PT ;  /* 0x0000003c34007c0c */ /* 0x000fe2000bf06270 */
[----:B------:R-:W-:Y:S01]  /*44710*/  VIADD R55, R3, 0x1d ;  /* 0x0000001d03377836 */ /* 0x000fe20000000000 */
[----:B------:R-:W-:Y:S01]  /*44720*/  PRMT R56, R5, 0x7632, R56 ;  /* 0x0000763205387816 */ /* 0x000fe20000000038 */
[----:B------:R-:W1:Y:S01]  /*44730*/  LDCU UR76, c[0x0][0x398] ;  /* 0x00007300ff4c77ac */ /* 0x000e620008000800 */
[----:B------:R-:W1:Y:S01]  /*44740*/  LDCU UR62, c[0x0][0x398] ;  /* 0x00007300ff3e77ac */ /* 0x000e620008000800 */
[C---:B0-----:R-:W-:Y:S01]  /*44750*/  IMAD.WIDE R50, R48.reuse, 0x2, R44 ;  /* 0x0000000230327825 */ /* 0x041fe200078e022c */
[----:B------:R-:W0:Y:S03]  /*44760*/  LDCU UR47, c[0x0][0x39c] ;  /* 0x00007380ff2f77ac */ /* 0x000e260008000800 */
[----:B------:R-:W-:Y:S01]  /*44770*/  IMAD.WIDE R52, R48, 0x2, R46 ;  /* 0x0000000230347825 */ /* 0x000fe200078e022e */
[----:B------:R-:W-:Y:S01]  /*44780*/  PRMT R48, R11, 0x7632, R48 ;  /* 0x000076320b307816 */ /* 0x000fe20000000030 */
[----:B------:R1:W-:Y:S01]  /*44790*/  @P3 STG.E.U16 desc[UR8][R50.64], R11 ;  /* 0x0000000b32003986 */ /* 0x0003e2000c101508 */
[----:B------:R-:W-:Y:S01]  /*447a0*/  ISETP.LT.AND P5, PT, R61, UR75, !P0 ;  /* 0x0000004b3d007c0c */ /* 0x000fe2000c7a1270 */
[----:B------:R-:W-:Y:S01]  /*447b0*/  VIADD R2, R49, UR36 ;  /* 0x0000002431027c36 */ /* 0x000fe20008000000 */
[----:B------:R-:W-:Y:S01]  /*447c0*/  ISETP.GE.AND P3, PT, R55, UR40, PT ;  /* 0x0000002837007c0c */ /* 0x000fe2000bf66270 */
[----:B------:R0:W-:Y:S01]  /*447d0*/  @P4 STG.E.U16 desc[UR8][R52.64], R48 ;  /* 0x0000003034004986 */ /* 0x0001e2000c101508 */
[C---:B------:R-:W-:Y:S01]  /*447e0*/  ISETP.LT.AND P0, PT, R60.reuse, UR48, !P0 ;  /* 0x000000303c007c0c */ /* 0x040fe2000c701270 */
[----:B------:R-:W2:Y:S01]  /*447f0*/  LDCU UR50, c[0x0][0x3b8] ;  /* 0x00007700ff3277ac */ /* 0x000ea20008000800 */
[----:B------:R-:W2:Y:S01]  /*44800*/  LDCU UR61, c[0x0][0x398] ;  /* 0x00007300ff3d77ac */ /* 0x000ea20008000800 */
[----:B-1----:R-:W4:Y:S01]  /*44810*/  LDL.LU R11, [R1+0x24] ;  /* 0x00002400010b7983 */ /* 0x002f220000300800 */
[----:B------:R-:W-:Y:S01]  /*44820*/  IMAD.WIDE R50, R49, 0x2, R44 ;  /* 0x0000000231327825 */ /* 0x000fe200078e022c */
[----:B------:R-:W-:Y:S01]  /*44830*/  ISETP.LT.AND P4, PT, R61, UR35, !P3 ;  /* 0x000000233d007c0c */ /* 0x000fe2000df81270 */
[----:B------:R-:W1:Y:S02]  /*44840*/  LDCU UR6, c[0x0][0x398] ;  /* 0x00007300ff0677ac */ /* 0x000e640008000800 */
[----:B0-----:R-:W-:Y:S01]  /*44850*/  IMAD.WIDE R48, R49, 0x2, R46 ;  /* 0x0000000231307825 */ /* 0x001fe200078e022e */
[----:B------:R-:W0:Y:S03]  /*44860*/  LDCU UR60, c[0x0][0x39c] ;  /* 0x00007380ff3c77ac */ /* 0x000e260008000800 */
[----:B------:R-:W-:Y:S01]  /*44870*/  VIADD R53, R3, 0x1e ;  /* 0x0000001e03357836 */ /* 0x000fe20000000000 */
[----:B------:R-:W-:Y:S01]  /*44880*/  ISETP.LT.AND P3, PT, R60, UR59, !P3 ;  /* 0x0000003b3c007c0c */ /* 0x000fe2000df61270 */
[----:B------:R-:W-:Y:S01]  /*44890*/  VIADD R54, R2, UR46 ;  /* 0x0000002e02367c36 */ /* 0x000fe20008000000 */
[----:B------:R-:W0:Y:S03]  /*448a0*/  LDCU UR27, c[0x0][0x3b8] ;  /* 0x00007700ff1b77ac */ /* 0x000e260008000800 */
[----:B------:R-:W-:Y:S01]  /*448b0*/  VIADD R52, R54, UR45 ;  /* 0x0000002d36347c36 */ /* 0x000fe20008000000 */
[----:B------:R-:W0:Y:S01]  /*448c0*/  LDCU UR14, c[0x0][0x398] ;  /* 0x00007300ff0e77ac */ /* 0x000e220008000800 */
        /* <DEDUP_REMOVED lines=8> */
[----:B---3--:R-:W-:Y:S01]  /*44950*/  PRMT R55, R10, 0x7632, R55 ;  /* 0x000076320a377816 */ /* 0x008fe20000000037 */
[----:B------:R3:W-:Y:S01]  /*44960*/  @P6 STG.E.U16 desc[UR8][R50.64], R10 ;  /* 0x0000000a32006986 */ /* 0x0007e2000c101508 */
[----:B------:R-:W-:-:S03]  /*44970*/  ISETP.GE.AND P6, PT, R53, UR57, PT ;  /* 0x0000003935007c0c */ /* 0x000fc6000bfc6270 */
[----:B------:R0:W-:Y:S01]  /*44980*/  @P2 STG.E.U16 desc[UR8][R48.64], R55 ;  /* 0x0000003730002986 */ /* 0x0001e2000c101508 */
[----:B------:R-:W-:-:S03]  /*44990*/  ISETP.LT.AND P2, PT, R61, UR44, !P6 ;  /* 0x0000002c3d007c0c */ /* 0x000fc6000f741270 */
[----:B---3--:R-:W3:Y:S01]  /*449a0*/  LDL.LU R10, [R1+0x14] ;  /* 0x00001400010a7983 */ /* 0x008ee20000300800 */
[C---:B------:R-:W-:Y:S01]  /*449b0*/  IMAD.WIDE R50, R2.reuse, 0x2, R46 ;  /* 0x0000000202327825 */ /* 0x040fe200078e022e */
[----:B------:R-:W1:Y:S03]  /*449c0*/  LDCU UR57, c[0x0][0x39c] ;  /* 0x00007380ff3977ac */ /* 0x000e660008000800 */
[----:B0-----:R-:W-:Y:S01]  /*449d0*/  IMAD.WIDE R48, R2, 0x2, R44 ;  /* 0x0000000202307825 */ /* 0x001fe200078e022c */
[----:B------:R-:W-:Y:S01]  /*449e0*/  PRMT R2, R7, 0x7632, R2 ;  /* 0x0000763207027816 */ /* 0x000fe20000000002 */
[----:B------:R-:W0:Y:S02]  /*449f0*/  LDCU UR44, c[0x0][0x398] ;  /* 0x00007300ff2c77ac */ /* 0x000e240008000800 */
[----:B------:R-:W-:Y:S01]  /*44a00*/  VIADD R55, R3, 0x1f ;  /* 0x0000001f03377836 */ /* 0x000fe20000000000 */
[----:B------:R1:W-:Y:S01]  /*44a10*/  @P5 STG.E.U16 desc[UR8][R48.64], R7 ;  /* 0x0000000730005986 */ /* 0x0003e2000c101508 */
[----:B------:R-:W-:Y:S01]  /*44a20*/  ISETP.LT.AND P6, PT, R60, UR31, !P6 ;  /* 0x0000001f3c007c0c */ /* 0x000fe2000f7c1270 */
[----:B------:R-:W-:Y:S01]  /*44a30*/  VIADD R53, R52, UR28 ;  /* 0x0000001c34357c36 */ /* 0x000fe20008000000 */
[----:B------:R-:W0:Y:S01]  /*44a40*/  LDCU UR31, c[0x0][0x398] ;  /* 0x00007300ff1f77ac */ /* 0x000e220008000800 */
[----:B--2---:R-:W-:Y:S01]  /*44a50*/  ISETP.GE.AND P5, PT, R55, UR10, PT ;  /* 0x0000000a37007c0c */ /* 0x004fe2000bfa6270 */
[----:B------:R2:W-:Y:S04]  /*44a60*/  @P0 STG.E.U16 desc[UR8][R50.64], R2 ;  /* 0x0000000232000986 */ /* 0x0005e8000c101508 */
[----:B-1----:R-:W3:Y:S01]  /*44a70*/  LDL.LU R7, [R1+0x28] ;  /* 0x0000280001077983 */ /* 0x002ee20000300800 */
[C---:B------:R-:W-:Y:S01]  /*44a80*/  IMAD.WIDE R48, R54.reuse, 0x2, R44 ;  /* 0x0000000236307825 */ /* 0x040fe200078e022c */
[----:B------:R-:W-:Y:S01]  /*44a90*/  ISETP.LT.AND P0, PT, R61, UR58, !P5 ;  /* 0x0000003a3d007c0c */ /* 0x000fe2000ef01270 */
[----:B------:R-:W1:Y:S02]  /*44aa0*/  LDCU UR10, c[0x0][0x39c] ;  /* 0x00007380ff0a77ac */ /* 0x000e640008000800 */
[----:B--2---:R-:W-:Y:S01]  /*44ab0*/  IMAD.WIDE R50, R54, 0x2, R46 ;  /* 0x0000000236327825 */ /* 0x004fe200078e022e */
[----:B------:R-:W-:Y:S01]  /*44ac0*/  PRMT R54, R6, 0x7632, R54 ;  /* 0x0000763206367816 */ /* 0x000fe20000000036 */
[----:B------:R2:W-:Y:S01]  /*44ad0*/  @P4 STG.E.U16 desc[UR8][R48.64], R6 ;  /* 0x0000000630004986 */ /* 0x0005e2000c101508 */
[----:B------:R-:W0:Y:S03]  /*44ae0*/  LDCU UR58, c[0x0][0x398] ;  /* 0x00007300ff3a77ac */ /* 0x000e260008000800 */
[----:B------:R1:W-:Y:S01]  /*44af0*/  @P3 STG.E.U16 desc[UR8][R50.64], R54 ;  /* 0x0000003632003986 */ /* 0x0003e2000c101508 */
[----:B------:R-:W0:Y:S01]  /*44b00*/  LDCU UR28, c[0x0][0x3b8] ;  /* 0x00007700ff1c77ac */ /* 0x000e220008000800 */
[----:B--2---:R-:W-:-:S02]  /*44b10*/  IMAD.WIDE R48, R52, 0x2, R44 ;  /* 0x0000000234307825 */ /* 0x004fc400078e022c */
[----:B------:R-:W2:Y:S02]  /*44b20*/  LDL.LU R6, [R1+0x18] ;  /* 0x0000180001067983 */ /* 0x000ea40000300800 */
[----:B-1----:R-:W-:Y:S02]  /*44b30*/  IMAD.WIDE R50, R52, 0x2, R46 ;  /* 0x0000000234327825 */ /* 0x002fe400078e022e */
[----:B------:R1:W-:Y:S02]  /*44b40*/  @P2 STG.E.U16 desc[UR8][R48.64], R5 ;  /* 0x0000000530002986 */ /* 0x0003e4000c101508 */
[----:B------:R-:W-:Y:S02]  /*44b50*/  VIADD R2, R53, UR74 ;  /* 0x0000004a35027c36 */ /* 0x000fe40008000000 */
[----:B------:R0:W-:Y:S01]  /*44b60*/  @P6 STG.E.U16 desc[UR8][R50.64], R56 ;  /* 0x0000003832006986 */ /* 0x0001e2000c101508 */
[----:B------:R-:W-:Y:S01]  /*44b70*/  VIADD R55, R3, 0x20 ;  /* 0x0000002003377836 */ /* 0x000fe20000000000 */
[----:B------:R-:W-:-:S02]  /*44b80*/  ISETP.LT.AND P5, PT, R60, UR22, !P5 ;  /* 0x000000163c007c0c */ /* 0x000fc4000efa1270 */
[----:B-1----:R-:W2:Y:S01]  /*44b90*/  LDL.LU R5, [R1+0x2c] ;  /* 0x00002c0001057983 */ /* 0x002ea20000300800 */
[C---:B------:R-:W-:Y:S01]  /*44ba0*/  IMAD.WIDE R48, R53.reuse, 0x2, R44 ;  /* 0x0000000235307825 */ /* 0x040fe200078e022c */
[----:B------:R-:W1:Y:S03]  /*44bb0*/  LDCU UR74, c[0x0][0x3b8] ;  /* 0x00007700ff4a77ac */ /* 0x000e660008000800 */
[----:B0-----:R-:W-:Y:S01]  /*44bc0*/  IMAD.WIDE R50, R53, 0x2, R46 ;  /* 0x0000000235327825 */ /* 0x001fe200078e022e */
[----:B------:R-:W-:Y:S01]  /*44bd0*/  PRMT R53, R4, 0x7632, R53 ;  /* 0x0000763204357816 */ /* 0x000fe20000000035 */
[----:B------:R0:W-:Y:S01]  /*44be0*/  @P0 STG.E.U16 desc[UR8][R48.64], R4 ;  /* 0x0000000430000986 */ /* 0x0001e2000c101508 */
[----:B------:R-:W-:Y:S01]  /*44bf0*/  ISETP.GE.AND P4, PT, R55, UR73, PT ;  /* 0x0000004937007c0c */ /* 0x000fe2000bf86270 */
[C---:B------:R-:W-:Y:S01]  /*44c00*/  VIADD R54, R2.reuse, UR39 ;  /* 0x0000002702367c36 */ /* 0x040fe20008000000 */
[----:B------:R-:W1:Y:S01]  /*44c10*/  LDCU UR73, c[0x0][0x39c] ;  /* 0x00007380ff4977ac */ /* 0x000e620008000800 */
[----:B------:R-:W1:Y:S01]  /*44c20*/  LDCU UR22, c[0x0][0x398] ;  /* 0x00007300ff1677ac */ /* 0x000e620008000800 */
[----:B0-----:R-:W2:Y:S01]  /*44c30*/  LDL.LU R4, [R1+0x1c] ;  /* 0x00001c0001047983 */ /* 0x001ea20000300800 */
[----:B------:R-:W-:Y:S01]  /*44c40*/  VIADD R55, R3, 0x21 ;  /* 0x0000002103377836 */ /* 0x000fe20000000000 */
[----:B------:R-:W-:Y:S01]  /*44c50*/  ISETP.LT.AND P3, PT, R61, UR34, !P4 ;  /* 0x000000223d007c0c */ /* 0x000fe2000e761270 */
[----:B------:R-:W-:Y:S01]  /*44c60*/  IMAD.WIDE R48, R2, 0x2, R44 ;  /* 0x0000000202307825 */ /* 0x000fe200078e022c */
[----:B------:R-:W-:Y:S01]  /*44c70*/  ISETP.LT.AND P4, PT, R60, UR56, !P4 ;  /* 0x000000383c007c0c */ /* 0x000fe2000e781270 */
[----:B------:R0:W-:Y:S01]  /*44c80*/  @P5 STG.E.U16 desc[UR8][R50.64], R53 ;  /* 0x0000003532005986 */ /* 0x0001e2000c101508 */
[----:B------:R-:W-:Y:S01]  /*44c90*/  ISETP.GE.AND P2, PT, R55, UR72, PT ;  /* 0x0000004837007c0c */ /* 0x000fe2000bf46270 */
[----:B------:R-:W-:Y:S01]  /*44ca0*/  VIADD R55, R3, 0x22 ;  /* 0x0000002203377836 */ /* 0x000fe20000000000 */
[----:B------:R-:W1:Y:S02]  /*44cb0*/  LDCU UR34, c[0x0][0x398] ;  /* 0x00007300ff2277ac */ /* 0x000e640008000800 */
[----:B------:R-:W-:-:S02]  /*44cc0*/  ISETP.LT.AND P6, PT, R61, UR71, !P2 ;  /* 0x000000473d007c0c */ /* 0x000fc4000d7c1270 */
[----:B------:R-:W-:Y:S01]  /*44cd0*/  ISETP.GE.AND P0, PT, R55, UR26, PT ;  /* 0x0000001a37007c0c */ /* 0x000fe2000bf06270 */
[----:B------:R-:W-:Y:S01]  /*44ce0*/  VIADD R55, R3, 0x23 ;  /* 0x0000002303377836 */ /* 0x000fe20000000000 */
[----:B------:R-:W-:Y:S01]  /*44cf0*/  ISETP.LT.AND P2, PT, R60, UR37, !P2 ;  /* 0x000000253c007c0c */ /* 0x000fe2000d741270 */
[----:B------:R1:W-:Y:S01]  /*44d00*/  @P3 STG.E.U16 desc[UR8][R48.64], R58 ;  /* 0x0000003a30003986 */ /* 0x0003e2000c101508 */
[----:B------:R-:W-:Y:S01]  /*44d10*/  VIADD R52, R54, UR54 ;  /* 0x0000003636347c36 */ /* 0x000fe20008000000 */
[----:B------:R-:W2:Y:S01]  /*44d20*/  LDCU UR39, c[0x0][0x3b8] ;  /* 0x00007700ff2777ac */ /* 0x000ea20008000800 */
[----:B0-----:R-:W-:Y:S01]  /*44d30*/  IMAD.WIDE R50, R2, 0x2, R46 ;  /* 0x0000000202327825 */ /* 0x001fe200078e022e */
[----:B------:R-:W-:Y:S02]  /*44d40*/  PRMT R2, R58, 0x7632, R2 ;  /* 0x000076323a027816 */ /* 0x000fe40000000002 */
[----:B------:R-:W-:Y:S01]  /*44d50*/  ISETP.LT.AND P5, PT, R61, UR33, !P0 ;  /* 0x000000213d007c0c */ /* 0x000fe2000c7a1270 */
[----:B------:R-:W0:Y:S01]  /*44d60*/  LDCU UR72, c[0x0][0x39c] ;  /* 0x00007380ff4877ac */ /* 0x000e220008000800 */
[----:B------:R-:W-:Y:S01]  /*44d70*/  ISETP.GE.AND P3, PT, R55, UR52, PT ;  /* 0x0000003437007c0c */ /* 0x000fe2000bf66270 */
[----:B------:R-:W0:Y:S01]  /*44d80*/  LDCU UR56, c[0x0][0x398] ;  /* 0x00007300ff3877ac */ /* 0x000e220008000800 */
[----:B-1----:R-:W2:Y:S01]  /*44d90*/  LDL.LU R58, [R1] ;  /* 0x00000000013a7983 */ /* 0x002ea20000300800 */
[----:B------:R-:W-:Y:S01]  /*44da0*/  IMAD.WIDE R48, R54, 0x2, R44 ;  /* 0x0000000236307825 */ /* 0x000fe200078e022c */
[----:B------:R-:W-:Y:S01]  /*44db0*/  ISETP.LT.AND P0, PT, R60, UR55, !P0 ;  /* 0x000000373c007c0c */ /* 0x000fe2000c701270 */
[----:B------:R-:W1:Y:S01]  /*44dc0*/  LDCU UR71, c[0x0][0x398] ;  /* 0x00007300ff4777ac */ /* 0x000e620008000800 */
[----:B------:R0:W-:Y:S01]  /*44dd0*/  @P4 STG.E.U16 desc[UR8][R50.64], R2 ;  /* 0x0000000232004986 */ /* 0x0001e2000c101508 */
[----:B------:R-:W-:Y:S01]  /*44de0*/  VIADD R55, R3, 0x24 ;  /* 0x0000002403377836 */ /* 0x000fe20000000000 */
[----:B------:R-:W-:Y:S01]  /*44df0*/  ISETP.LT.AND P4, PT, R61, UR51, !P3 ;  /* 0x000000333d007c0c */ /* 0x000fe2000df81270 */
[----:B------:R-:W-:Y:S01]  /*44e00*/  VIADD R53, R52, UR70 ;  /* 0x0000004634357c36 */ /* 0x000fe20008000000 */
[----:B------:R4:W-:Y:S01]  /*44e10*/  @P6 STG.E.U16 desc[UR8][R48.64], R57 ;  /* 0x0000003930006986 */ /* 0x0009e2000c101508 */
[----:B------:R-:W-:Y:S01]  /*44e20*/  ISETP.LT.AND P3, PT, R60, UR42, !P3 ;  /* 0x0000002a3c007c0c */ /* 0x000fe2000df61270 */
[----:B------:R-:W1:Y:S01]  /*44e30*/  LDCU UR26, c[0x0][0x39c] ;  /* 0x00007380ff1a77ac */ /* 0x000e620008000800 */
[----:B------:R-:W-:Y:S01]  /*44e40*/  ISETP.GE.AND P6, PT, R55, UR43, PT ;  /* 0x0000002b37007c0c */ /* 0x000fe2000bfc6270 */
[----:B------:R-:W1:Y:S01]  /*44e50*/  LDCU UR37, c[0x0][0x398] ;  /* 0x00007300ff2577ac */ /* 0x000e620008000800 */
[----:B0-----:R-:W-:Y:S01]  /*44e60*/  IMAD.WIDE R50, R54, 0x2, R46 ;  /* 0x0000000236327825 */ /* 0x001fe200078e022e */
[----:B------:R-:W-:Y:S01]  /*44e70*/  PRMT R54, R57, 0x7632, R54 ;  /* 0x0000763239367816 */ /* 0x000fe20000000036 */
[----:B------:R-:W0:Y:S01]  /*44e80*/  LDCU UR33, c[0x0][0x398] ;  /* 0x00007300ff2177ac */ /* 0x000e220008000800 */
[----:B----4-:R-:W4:Y:S01]  /*44e90*/  LDL.LU R57, [R1+0x50] ;  /* 0x0000500001397983 */ /* 0x010f220000300800 */
[----:B------:R-:W-:Y:S01]  /*44ea0*/  IMAD.WIDE R48, R52, 0x2, R44 ;  /* 0x0000000234307825 */ /* 0x000fe200078e022c */
[----:B------:R-:W0:Y:S02]  /*44eb0*/  LDCU UR52, c[0x0][0x39c] ;  /* 0x00007380ff3477ac */ /* 0x000e240008000800 */
[----:B------:R1:W-:Y:S01]  /*44ec0*/  @P2 STG.E.U16 desc[UR8][R50.64], R54 ;  /* 0x0000003632002986 */ /* 0x0003e2000c101508 */
[----:B------:R-:W-:Y:S01]  /*44ed0*/  VIADD R55, R3, 0x25 ;  /* 0x0000002503377836 */ /* 0x000fe20000000000 */
[----:B------:R-:W-:Y:S01]  /*44ee0*/  ISETP.LT.AND P2, PT, R61, UR38, !P6 ;  /* 0x000000263d007c0c */ /* 0x000fe2000f741270 */
[----:B------:R-:W-:Y:S01]  /*44ef0*/  VIADD R2, R53, UR69 ;  /* 0x0000004535027c36 */ /* 0x000fe20008000000 */
[----:B------:R0:W-:Y:S01]  /*44f00*/  @P5 STG.E.U16 desc[UR8][R48.64], R11 ;  /* 0x0000000b30005986 */ /* 0x0001e2000c101508 */
[----:B------:R-:W-:Y:S01]  /*44f10*/  ISETP.LT.AND P6, PT, R60, UR53, !P6 ;  /* 0x000000353c007c0c */ /* 0x000fe2000f7c1270 */
[----:B------:R-:W2:Y:S01]  /*44f20*/  LDCU UR54, c[0x0][0x3b8] ;  /* 0x00007700ff3677ac */ /* 0x000ea20008000800 */
[----:B------:R-:W-:Y:S01]  /*44f30*/  ISETP.GE.AND P5, PT, R55, UR67, PT ;  /* 0x0000004337007c0c */ /* 0x000fe2000bfa6270 */
[----:B------:R-:W2:Y:S01]  /*44f40*/  LDCU UR55, c[0x0][0x398] ;  /* 0x00007300ff3777ac */ /* 0x000ea20008000800 */
[----:B-1----:R-:W-:Y:S01]  /*44f50*/  IMAD.WIDE R50, R52, 0x2, R46 ;  /* 0x0000000234327825 */ /* 0x002fe200078e022e */
[----:B------:R-:W-:Y:S01]  /*44f60*/  PRMT R52, R11, 0x7632, R52 ;  /* 0x000076320b347816 */ /* 0x000fe20000000034 */
[----:B------:R-:W1:Y:S01]  /*44f70*/  LDCU UR51, c[0x0][0x398] ;  /* 0x00007300ff3377ac */ /* 0x000e620008000800 */
[----:B0-----:R-:W4:Y:S01]  /*44f80*/  LDL.LU R11, [R1+0x4] ;  /* 0x00000400010b7983 */ /* 0x001f220000300800 */
[----:B------:R-:W-:Y:S01]  /*44f90*/  IMAD.WIDE R48, R53, 0x2, R44 ;  /* 0x0000000235307825 */ /* 0x000fe200078e022c */
[----:B------:R-:W0:Y:S02]  /*44fa0*/  LDCU UR43, c[0x0][0x39c] ;  /* 0x00007380ff2b77ac */ /* 0x000e240008000800 */
[----:B------:R1:W-:Y:S01]  /*44fb0*/  @P0 STG.E.U16 desc[UR8][R50.64], R52 ;  /* 0x0000003432000986 */ /* 0x0003e2000c101508 */
[----:B------:R-:W-:Y:S01]  /*44fc0*/  VIADD R55, R3, 0x26 ;  /* 0x0000002603377836 */ /* 0x000fe20000000000 */
[----:B------:R-:W-:Y:S01]  /*44fd0*/  ISETP.LT.AND P0, PT, R61, UR66, !P5 ;  /* 0x000000423d007c0c */ /* 0x000fe2000ef01270 */
[----:B------:R-:W-:Y:S01]  /*44fe0*/  VIADD R54, R2, UR4 ;  /* 0x0000000402367c36 */ /* 0x000fe20008000000 */
[----:B------:R-:W-:Y:S01]  /*44ff0*/  ISETP.LT.AND P5, PT, R60, UR24, !P5 ;  /* 0x000000183c007c0c */ /* 0x000fe2000efa1270 */
[----:B------:R-:W0:Y:S01]  /*45000*/  LDCU UR70, c[0x0][0x3b8] ;  /* 0x00007700ff4677ac */ /* 0x000e220008000800 */
[----:B------:R-:W0:Y:S01]  /*45010*/  LDCU UR42, c[0x0][0x398] ;  /* 0x00007300ff2a77ac */ /* 0x000e220008000800 */
[----:B-1----:R-:W-:Y:S01]  /*45020*/  IMAD.WIDE R50, R53, 0x2, R46 ;  /* 0x0000000235327825 */ /* 0x002fe200078e022e */
[----:B------:R-:W1:Y:S03]  /*45030*/  LDCU UR38, c[0x0][0x398] ;  /* 0x00007300ff2677ac */ /* 0x000e660008000800 */
        /* <DEDUP_REMOVED lines=10> */
[----:B------:R-:W-:Y:S01]  /*450e0*/  ISETP.GE.AND P4, PT, R55, UR18, PT ;  /* 0x0000001237007c0c */ /* 0x000fe2000bf86270 */
[----:B------:R-:W-:Y:S01]  /*450f0*/  VIADD R55, R3, 0x27 ;  /* 0x0000002703377836 */ /* 0x000fe20000000000 */
[----:B------:R-:W0:Y:S01]  /*45100*/  LDCU UR18, c[0x0][0x39c] ;  /* 0x00007380ff1277ac */ /* 0x000e220008000800 */
[----:B------:R1:W-:Y:S01]  /*45110*/  @P3 STG.E.U16 desc[UR8][R50.64], R53 ;  /* 0x0000003532003986 */ /* 0x0003e2000c101508 */
[----:B------:R-:W-:-:S03]  /*45120*/  ISETP.LT.AND P3, PT, R61, UR30, !P4 ;  /* 0x0000001e3d007c0c */ /* 0x000fc6000e761270 */
[----:B---3--:R-:W3:Y:S01]  /*45130*/  LDL.LU R10, [R1+0x54] ;  /* 0x00005400010a7983 */ /* 0x008ee20000300800 */
[----:B------:R-:W-:-:S04]  /*45140*/  IMAD.WIDE R48, R2, 0x2, R44 ;  /* 0x0000000202307825 */ /* 0x000fc800078e022c */
[----:B-1----:R-:W-:Y:S01]  /*45150*/  IMAD.WIDE R50, R2, 0x2, R46 ;  /* 0x0000000202327825 */ /* 0x002fe200078e022e */
[----:B------:R-:W1:Y:S01]  /*45160*/  LDCU UR30, c[0x0][0x398] ;  /* 0x00007300ff1e77ac */ /* 0x000e620008000800 */
[----:B------:R-:W-:Y:S01]  /*45170*/  PRMT R2, R7, 0x7632, R2 ;  /* 0x0000763207027816 */ /* 0x000fe20000000002 */
[----:B------:R0:W-:Y:S01]  /*45180*/  @P2 STG.E.U16 desc[UR8][R48.64], R7 ;  /* 0x0000000730002986 */ /* 0x0001e2000c101508 */
[----:B------:R-:W-:Y:S02]  /*45190*/  ISETP.GE.AND P2, PT, R55, UR49, PT ;  /* 0x0000003137007c0c */ /* 0x000fe4000bf46270 */
[----:B------:R-:W-:Y:S01]  /*451a0*/  ISETP.LT.AND P4, PT, R60, UR68, !P4 ;  /* 0x000000443c007c0c */ /* 0x000fe2000e781270 */
[----:B------:R1:W-:Y:S01]  /*451b0*/  @P6 STG.E.U16 desc[UR8][R50.64], R2 ;  /* 0x0000000232006986 */ /* 0x0003e2000c101508 */
[----:B------:R-:W-:-:S03]  /*451c0*/  ISETP.LT.AND P6, PT, R61, UR20, !P2 ;  /* 0x000000143d007c0c */ /* 0x000fc6000d7c1270 */
[----:B0-----:R-:W3:Y:S01]  /*451d0*/  LDL.LU R7, [R1+0x8] ;  /* 0x0000080001077983 */ /* 0x001ee20000300800 */
[C---:B------:R-:W-:Y:S01]  /*451e0*/  IMAD.WIDE R48, R54.reuse, 0x2, R44 ;  /* 0x0000000236307825 */ /* 0x040fe200078e022c */
[----:B------:R-:W0:Y:S03]  /*451f0*/  LDCU UR49, c[0x0][0x39c] ;  /* 0x00007380ff3177ac */ /* 0x000e260008000800 */
[----:B-1----:R-:W-:Y:S01]  /*45200*/  IMAD.WIDE R50, R54, 0x2, R46 ;  /* 0x0000000236327825 */ /* 0x002fe200078e022e */
[----:B------:R-:W1:Y:S01]  /*45210*/  LDCU UR68, c[0x0][0x398] ;  /* 0x00007300ff4477ac */ /* 0x000e620008000800 */
[----:B--2---:R-:W-:Y:S01]  /*45220*/  PRMT R54, R6, 0x7632, R54 ;  /* 0x0000763206367816 */ /* 0x004fe20000000036 */
[----:B------:R2:W-:Y:S01]  /*45230*/  @P0 STG.E.U16 desc[UR8][R48.64], R6 ;  /* 0x0000000630000986 */ /* 0x0005e2000c101508 */
[C---:B------:R-:W-:Y:S01]  /*45240*/  VIADD R53, R52.reuse, UR65 ;  /* 0x0000004134357c36 */ /* 0x040fe20008000000 */
[----:B------:R-:W-:Y:S01]  /*45250*/  PRMT R56, R5, 0x7632, R56 ;  /* 0x0000763205387816 */ /* 0x000fe20000000038 */
[----:B--2---:R-:W-:Y:S01]  /*45260*/  IMAD.WIDE R48, R52, 0x2, R44 ;  /* 0x0000000234307825 */ /* 0x004fe200078e022c */
[----:B------:R-:W2:Y:S03]  /*45270*/  LDL.LU R6, [R1+0x58] ;  /* 0x0000580001067983 */ /* 0x000ea60000300800 */
[----:B------:R-:W-:Y:S01]  /*45280*/  VIADD R55, R3, 0x28 ;  /* 0x0000002803377836 */ /* 0x000fe20000000000 */
[----:B------:R0:W-:Y:S01]  /*45290*/  @P5 STG.E.U16 desc[UR8][R50.64], R54 ;  /* 0x0000003632005986 */ /* 0x0001e2000c101508 */
[----:B------:R-:W-:Y:S01]  /*452a0*/  ISETP.LT.AND P2, PT, R60, UR41, !P2 ;  /* 0x000000293c007c0c */ /* 0x000fe2000d741270 */
[----:B------:R-:W-:Y:S01]  /*452b0*/  VIADD R2, R53, UR64 ;  /* 0x0000004035027c36 */ /* 0x000fe20008000000 */
[----:B------:R-:W1:Y:S01]  /*452c0*/  LDCU UR20, c[0x0][0x398] ;  /* 0x00007300ff1477ac */ /* 0x000e620008000800 */
[----:B------:R0:W-:Y:S01]  /*452d0*/  @P3 STG.E.U16 desc[UR8][R48.64], R5 ;  /* 0x0000000530003986 */ /* 0x0001e2000c101508 */
[----:B------:R-:W-:Y:S01]  /*452e0*/  ISETP.GE.AND P0, PT, R55, UR63, PT ;  /* 0x0000003f37007c0c */ /* 0x000fe2000bf06270 */
[----:B------:R-:W1:Y:S01]  /*452f0*/  LDCU UR65, c[0x0][0x3b8] ;  /* 0x00007700ff4177ac */ /* 0x000e620008000800 */
[----:B------:R-:W1:Y:S01]  /*45300*/  LDCU UR41, c[0x0][0x398] ;  /* 0x00007300ff2977ac */ /* 0x000e620008000800 */
[----:B0-----:R-:W-:Y:S01]  /*45310*/  IMAD.WIDE R50, R52, 0x2, R46 ;  /* 0x0000000234327825 */ /* 0x001fe200078e022e */
[----:B------:R-:W0:Y:S01]  /*45320*/  LDCU UR63, c[0x0][0x39c] ;  /* 0x00007380ff3f77ac */ /* 0x000e220008000800 */
[----:B------:R-:W2:Y:S02]  /*45330*/  LDL.LU R5, [R1+0xc] ;  /* 0x00000c0001057983 */ /* 0x000ea40000300800 */
[C---:B------:R-:W-:Y:S01]  /*45340*/  IMAD.WIDE R48, R53.reuse, 0x2, R44 ;  /* 0x0000000235307825 */ /* 0x040fe200078e022c */
[----:B------:R-:W0:Y:S01]  /*45350*/  LDCU UR64, c[0x0][0x3b8] ;  /* 0x00007700ff4077ac */ /* 0x000e220008000800 */
[----:B------:R1:W-:Y:S04]  /*45360*/  @P4 STG.E.U16 desc[UR8][R50.64], R56 ;  /* 0x0000003832004986 */ /* 0x0003e8000c101508 */
[----:B------:R0:W-:Y:S01]  /*45370*/  @P6 STG.E.U16 desc[UR8][R48.64], R4 ;  /* 0x0000000430006986 */ /* 0x0001e2000c101508 */
[----:B-1----:R-:W-:Y:S01]  /*45380*/  IMAD.WIDE R50, R53, 0x2, R46 ;  /* 0x0000000235327825 */ /* 0x002fe200078e022e */
[----:B------:R-:W-:-:S02]  /*45390*/  PRMT R53, R4, 0x7632, R53 ;  /* 0x0000763204357816 */ /* 0x000fc40000000035 */
        /* <DEDUP_REMOVED lines=9> */
[----:B------:R-:W-:Y:S01]  /*45430*/  ISETP.LT.AND P4, PT, R61, UR62, !P3 ;  /* 0x0000003e3d007c0c */ /* 0x000fe2000df81270 */
[----:B------:R-:W-:Y:S01]  /*45440*/  VIADD R54, R2, UR50 ;  /* 0x0000003202367c36 */ /* 0x000fe20008000000 */
[----:B------:R-:W-:Y:S01]  /*45450*/  ISETP.GE.AND P6, PT, R55, UR47, PT ;  /* 0x0000002f37007c0c */ /* 0x000fe2000bfc6270 */
[----:B------:R-:W-:Y:S01]  /*45460*/  VIADD R55, R3, 0x2b ;  /* 0x0000002b03377836 */ /* 0x000fe20000000000 */
[----:B------:R-:W-:Y:S01]  /*45470*/  ISETP.LT.AND P3, PT, R60, UR61, !P3 ;  /* 0x0000003d3c007c0c */ /* 0x000fe2000df61270 */
[----:B------:R1:W-:Y:S01]  /*45480*/  @P5 STG.E.U16 desc[UR8][R48.64], R58 ;  /* 0x0000003a30005986 */ /* 0x0003e2000c101508 */
[----:B------:R-:W2:Y:S01]  /*45490*/  LDCU UR76, c[0x0][0x398] ;  /* 0x00007300ff4c77ac */ /* 0x000ea20008000800 */
[----:B0-----:R-:W-:Y:S01]  /*454a0*/  IMAD.WIDE R50, R2, 0x2, R46 ;  /* 0x0000000202327825 */ /* 0x001fe200078e022e */
[----:B------:R-:W-:-:S02]  /*454b0*/  PRMT R2, R58, 0x7632, R2 ;  /* 0x000076323a027816 */ /* 0x000fc40000000002 */
[----:B------:R-:W-:Y:S01]  /*454c0*/  ISETP.LT.AND P2, PT, R61, UR6, !P6 ;  /* 0x000000063d007c0c */ /* 0x000fe2000f741270 */
[C---:B------:R-:W-:Y:S01]  /*454d0*/  VIADD R52, R54.reuse, UR27 ;  /* 0x0000001b36347c36 */ /* 0x040fe20008000000 */
[----:B------:R-:W-:Y:S01]  /*454e0*/  ISETP.GE.AND P5, PT, R55, UR60, PT ;  /* 0x0000003c37007c0c */ /* 0x000fe2000bfa6270 */
[----:B------:R0:W-:Y:S01]  /*454f0*/  @P0 STG.E.U16 desc[UR8][R50.64], R2 ;  /* 0x0000000232000986 */ /* 0x0001e2000c101508 */
[----:B------:R-:W2:Y:S03]  /*45500*/  LDCU UR50, c[0x0][0x3b8] ;  /* 0x00007700ff3277ac */ /* 0x000ea60008000800 */
[----:B-1----:R-:W2:Y:S01]  /*45510*/  LDL.LU R58, [R1+0x60] ;  /* 0x00006000013a7983 */ /* 0x002ea20000300800 */
[----:B------:R-:W-:Y:S01]  /*45520*/  IMAD.WIDE R48, R54, 0x2, R44 ;  /* 0x0000000236307825 */ /* 0x000fe200078e022c */
[----:B------:R-:W-:Y:S01]  /*45530*/  ISETP.LT.AND P6, PT, R60, UR14, !P6 ;  /* 0x0000000e3c007c0c */ /* 0x000fe2000f7c1270 */
[----:B------:R-:W1:Y:S02]  /*45540*/  LDCU UR29, c[0x0][0x39c] ;  /* 0x00007380ff1d77ac */ /* 0x000e640008000800 */
[----:B------:R-:W-:Y:S01]  /*45550*/  VIADD R55, R3, 0x2c ;  /* 0x0000002c03377836 */ /* 0x000fe20000000000 */
[----:B----4-:R4:W-:Y:S01]  /*45560*/  @P4 STG.E.U16 desc[UR8][R48.64], R57 ;  /* 0x0000003930004986 */ /* 0x0109e2000c101508 */
[----:B------:R-:W-:Y:S01]  /*45570*/  VIADD R53, R52, UR36 ;  /* 0x0000002434357c36 */ /* 0x000fe20008000000 */
[----:B------:R-:W1:Y:S01]  /*45580*/  LDCU UR62, c[0x0][0x398] ;  /* 0x00007300ff3e77ac */ /* 0x000e620008000800 */
[----:B0-----:R-:W-:Y:S01]  /*45590*/  IMAD.WIDE R50, R54, 0x2, R46 ;  /* 0x0000000236327825 */ /* 0x001fe200078e022e */
[----:B------:R-:W-:-:S02]  /*455a0*/  PRMT R54, R57, 0x7632, R54 ;  /* 0x0000763239367816 */ /* 0x000fc40000000036 */
[----:B------:R-:W-:Y:S01]  /*455b0*/  ISETP.LT.AND P0, PT, R61, UR75, !P5 ;  /* 0x0000004b3d007c0c */ /* 0x000fe2000ef01270 */
[----:B------:R-:W0:Y:S01]  /*455c0*/  LDCU UR47, c[0x0][0x39c] ;  /* 0x00007380ff2f77ac */ /* 0x000e220008000800 */
[----:B------:R-:W-:Y:S01]  /*455d0*/  ISETP.GE.AND P4, PT, R55, UR40, PT ;  /* 0x0000002837007c0c */ /* 0x000fe2000bf86270 */
[----:B------:R-:W0:Y:S01]  /*455e0*/  LDCU UR61, c[0x0][0x398] ;  /* 0x00007300ff3d77ac */ /* 0x000e220008000800 */
[----:B----4-:R-:W4:Y:S01]  /*455f0*/  LDL.LU R57, [R1+0x160] ;  /* 0x0001600001397983 */ /* 0x010f220000300800 */
[----:B------:R-:W-:Y:S01]  /*45600*/  IMAD.WIDE R48, R52, 0x2, R44 ;  /* 0x0000000234307825 */ /* 0x000fe200078e022c */
[C---:B------:R-:W-:Y:S01]  /*45610*/  ISETP.LT.AND P5, PT, R60.reuse, UR48, !P5 ;  /* 0x000000303c007c0c */ /* 0x040fe2000efa1270 */
[----:B------:R-:W0:Y:S01]  /*45620*/  LDCU UR6, c[0x0][0x398] ;  /* 0x00007300ff0677ac */ /* 0x000e220008000800 */
        /* <DEDUP_REMOVED lines=54> */
[----:B------:R-:W1:Y:S03]  /*45990*/  LDCU UR22, c[0x0][0x398] ;  /* 0x00007300ff1677ac */ /* 0x000e660008000800 */
[----:B------:R-:W-:Y:S01]  /*459a0*/  VIADD R53, R52, UR74 ;  /* 0x0000004a34357c36 */ /* 0x000fe20008000000 */
[----:B--2---:R-:W-:Y:S01]  /*459b0*/  PRMT R56, R5, 0x7632, R56 ;  /* 0x0000763205387816 */ /* 0x004fe20000000038 */
[----:B------:R2:W-:Y:S01]  /*459c0*/  @P6 STG.E.U16 desc[UR8][R48.64], R6 ;  /* 0x0000000630006986 */ /* 0x0005e2000c101508 */
[----:B------:R-:W-:Y:S01]  /*459d0*/  PRMT R54, R6, 0x7632, R54 ;  /* 0x0000763206367816 */ /* 0x000fe20000000036 */
[----:B------:R-:W-:Y:S01]  /*459e0*/  VIADD R55, R3, 0x30 ;  /* 0x0000003003377836 */ /* 0x000fe20000000000 */
[----:B------:R-:W-:Y:S01]  /*459f0*/  ISETP.LT.AND P3, PT, R60, UR56, !P3 ;  /* 0x000000383c007c0c */ /* 0x000fe2000df61270 */
[----:B------:R-:W-:Y:S01]  /*45a00*/  VIADD R2, R53, UR39 ;  /* 0x0000002735027c36 */ /* 0x000fe20008000000 */
[----:B------:R-:W0:Y:S01]  /*45a10*/  LDCU UR34, c[0x0][0x398] ;  /* 0x00007300ff2277ac */ /* 0x000e220008000800 */
[----:B------:R1:W-:Y:S01]  /*45a20*/  @P2 STG.E.U16 desc[UR8][R50.64], R54 ;  /* 0x0000003632002986 */ /* 0x0003e2000c101508 */
[----:B------:R-:W0:Y:S01]  /*45a30*/  LDCU UR74, c[0x0][0x3b8] ;  /* 0x00007700ff4a77ac */ /* 0x000e220008000800 */
[----:B--2---:R-:W-:-:S02]  /*45a40*/  IMAD.WIDE R48, R52, 0x2, R44 ;  /* 0x0000000234307825 */ /* 0x004fc400078e022c */
[----:B------:R-:W2:Y:S01]  /*45a50*/  LDL.LU R6, [R1+0x168] ;  /* 0x0001680001067983 */ /* 0x000ea20000300800 */
[----:B------:R-:W-:Y:S01]  /*45a60*/  ISETP.GE.AND P6, PT, R55, UR72, PT ;  /* 0x0000004837007c0c */ /* 0x000fe2000bfc6270 */
[----:B------:R-:W0:Y:S02]  /*45a70*/  LDCU UR72, c[0x0][0x39c] ;  /* 0x00007380ff4877ac */ /* 0x000e240008000800 */
[----:B------:R0:W-:Y:S01]  /*45a80*/  @P5 STG.E.U16 desc[UR8][R48.64], R5 ;  /* 0x0000000530005986 */ /* 0x0001e2000c101508 */
[----:B-1----:R-:W-:Y:S01]  /*45a90*/  IMAD.WIDE R50, R52, 0x2, R46 ;  /* 0x0000000234327825 */ /* 0x002fe200078e022e */
[----:B------:R-:W1:Y:S04]  /*45aa0*/  LDCU UR56, c[0x0][0x398] ;  /* 0x00007300ff3877ac */ /* 0x000e680008000800 */
[----:B------:R0:W-:Y:S01]  /*45ab0*/  @P0 STG.E.U16 desc[UR8][R50.64], R56 ;  /* 0x0000003832000986 */ /* 0x0001e2000c101508 */
[----:B------:R-:W1:Y:S03]  /*45ac0*/  LDCU UR39, c[0x0][0x3b8] ;  /* 0x00007700ff2777ac */ /* 0x000e660008000800 */
[----:B0-----:R-:W2:Y:S01]  /*45ad0*/  LDL.LU R5, [R1+0x6c] ;  /* 0x00006c0001057983 */ /* 0x001ea20000300800 */
[----:B------:R-:W-:-:S04]  /*45ae0*/  IMAD.WIDE R48, R53, 0x2, R44 ;  /* 0x0000000235307825 */ /* 0x000fc800078e022c */
[----:B------:R-:W-:Y:S01]  /*45af0*/  IMAD.WIDE R50, R53, 0x2, R46 ;  /* 0x0000000235327825 */ /* 0x000fe200078e022e */
[----:B------:R-:W-:Y:S01]  /*45b00*/  PRMT R53, R4, 0x7632, R53 ;  /* 0x0000763204357816 */ /* 0x000fe20000000035 */
[----:B------:R0:W-:Y:S04]  /*45b10*/  @P4 STG.E.U16 desc[UR8][R48.64], R4 ;  /* 0x0000000430004986 */ /* 0x0001e8000c101508 */
        /* <DEDUP_REMOVED lines=679> */
[----:B------:R-:W-:Y:S01]  /*48590*/  ISETP.LT.AND P5, PT, R61, UR33, !P0 ;  /* 0x000000213d007c0c */ /* 0x000fe2000c7a1270 */
[----:B------:R-:W0:Y:S02]  /*485a0*/  LDCU UR54, c[0x0][0x3b8] ;  /* 0x00007700ff3677ac */ /* 0x000e240008000800 */
        /* <DEDUP_REMOVED lines=103> */
[----:B------:R-:W1:Y:S01]  /*48c20*/  LDCU UR41, c[0x0][0x398] ;  /* 0x00007300ff2977ac */ /* 0x000e620008000800 */
        /* <DEDUP_REMOVED lines=9> */
[----:B------:R-:W-:Y:S01]  /*48cc0*/  VIADD R52, R54, UR27 ;  /* 0x0000001b36347c36 */ /* 0x000fe20008000000 */
[----:B------:R-:W0:Y:S01]  /*48cd0*/  LDCU UR76, c[0x0][0x398] ;  /* 0x00007300ff4c77ac */ /* 0x000e220008000800 */
[----:B------:R-:W0:Y:S01]  /*48ce0*/  LDCU UR62, c[0x0][0x398] ;  /* 0x00007300ff3e77ac */ /* 0x000e220008000800 */
[----:B---3--:R-:W3:Y:S01]  /*48cf0*/  LDL.LU R10, [R1+0x114] ;  /* 0x00011400010a7983 */ /* 0x008ee20000300800 */
[C---:B------:R-:W-:Y:S01]  /*48d00*/  IMAD.WIDE R48, R2.reuse, 0x2, R44 ;  /* 0x0000000202307825 */ /* 0x040fe200078e022c */
[----:B------:R-:W0:Y:S03]  /*48d10*/  LDCU UR47, c[0x0][0x39c] ;  /* 0x00007380ff2f77ac */ /* 0x000e260008000800 */
[----:B-1----:R-:W-:Y:S01]  /*48d20*/  IMAD.WIDE R50, R2, 0x2, R46 ;  /* 0x0000000202327825 */ /* 0x002fe200078e022e */
[----:B------:R-:W-:Y:S01]  /*48d30*/  ISETP.LT.AND P6, PT, R60, UR14, !P6 ;  /* 0x0000000e3c007c0c */ /* 0x000fe2000f7c1270 */
[----:B------:R-:W1:Y:S01]  /*48d40*/  LDCU UR50, c[0x0][0x3b8] ;  /* 0x00007700ff3277ac */ /* 0x000e620008000800 */
[----:B------:R-:W-:Y:S01]  /*48d50*/  PRMT R2, R7, 0x7632, R2 ;  /* 0x0000763207027816 */ /* 0x000fe20000000002 */
[----:B------:R0:W-:Y:S01]  /*48d60*/  @P5 STG.E.U16 desc[UR8][R48.64], R7 ;  /* 0x0000000730005986 */ /* 0x0001e2000c101508 */
[----:B------:R-:W-:Y:S01]  /*48d70*/  ISETP.GE.AND P5, PT, R55, UR60, PT ;  /* 0x0000003c37007c0c */ /* 0x000fe2000bfa6270 */
[----:B------:R-:W-:Y:S01]  /*48d80*/  VIADD R53, R52, UR36 ;  /* 0x0000002434357c36 */ /* 0x000fe20008000000 */
[----:B------:R-:W1:Y:S01]  /*48d90*/  LDCU UR61, c[0x0][0x398] ;  /* 0x00007300ff3d77ac */ /* 0x000e620008000800 */
[----:B------:R0:W-:Y:S01]  /*48da0*/  @P0 STG.E.U16 desc[UR8][R50.64], R2 ;  /* 0x0000000232000986 */ /* 0x0001e2000c101508 */
[----:B------:R-:W-:Y:S01]  /*48db0*/  ISETP.LT.AND P0, PT, R61, UR75, !P5 ;  /* 0x0000004b3d007c0c */ /* 0x000fe2000ef01270 */
[----:B------:R-:W1:Y:S01]  /*48dc0*/  LDCU UR6, c[0x0][0x398] ;  /* 0x00007300ff0677ac */ /* 0x000e620008000800 */
[----:B------:R-:W1:Y:S01]  /*48dd0*/  LDCU UR27, c[0x0][0x3b8] ;  /* 0x00007700ff1b77ac */ /* 0x000e620008000800 */
[----:B0-----:R-:W3:Y:S01]  /*48de0*/  LDL.LU R7, [R1+0x108] ;  /* 0x0001080001077983 */ /* 0x001ee20000300800 */
[C---:B------:R-:W-:Y:S01]  /*48df0*/  IMAD.WIDE R48, R54.reuse, 0x2, R44 ;  /* 0x0000000236307825 */ /* 0x040fe200078e022c */
[----:B------:R-:W0:Y:S03]  /*48e00*/  LDCU UR60, c[0x0][0x39c] ;  /* 0x00007380ff3c77ac */ /* 0x000e260008000800 */
[----:B------:R-:W-:Y:S01]  /*48e10*/  IMAD.WIDE R50, R54, 0x2, R46 ;  /* 0x0000000236327825 */ /* 0x000fe200078e022e */
[----:B------:R-:W0:Y:S03]  /*48e20*/  LDCU UR14, c[0x0][0x398] ;  /* 0x00007300ff0e77ac */ /* 0x000e260008000800 */
[----:B------:R-:W-:Y:S01]  /*48e30*/  VIADD R2, R53, UR46 ;  /* 0x0000002e35027c36 */ /* 0x000fe20008000000 */
[----:B--2---:R-:W-:Y:S01]  /*48e40*/  PRMT R56, R5, 0x7632, R56 ;  /* 0x0000763205387816 */ /* 0x004fe20000000038 */
[----:B------:R2:W-:Y:S01]  /*48e50*/  @P4 STG.E.U16 desc[UR8][R48.64], R6 ;  /* 0x0000000630004986 */ /* 0x0005e2000c101508 */
[----:B------:R-:W-:Y:S01]  /*48e60*/  PRMT R54, R6, 0x7632, R54 ;  /* 0x0000763206367816 */ /* 0x000fe20000000036 */
[----:B------:R-:W-:Y:S01]  /*48e70*/  VIADD R55, R3, 0x68 ;  /* 0x0000006803377836 */ /* 0x000fe20000000000 */
[----:B------:R-:W-:Y:S01]  /*48e80*/  ISETP.LT.AND P5, PT, R60, UR48, !P5 ;  /* 0x000000303c007c0c */ /* 0x000fe2000efa1270 */
[----:B------:R-:W0:Y:S02]  /*48e90*/  LDCU UR75, c[0x0][0x398] ;  /* 0x00007300ff4b77ac */ /* 0x000e240008000800 */
        /* <DEDUP_REMOVED lines=76> */
[----:B------:R-:W0:Y:S01]  /*49360*/  LDCU UR72, c[0x0][0x39c] ;  /* 0x00007380ff4877ac */ /* 0x000e220008000800 */
[----:B---3--:R3:W-:Y:S01]  /*49370*/  @P4 STG.E.U16 desc[UR8][R48.64], R10 ;  /* 0x0000000a30004986 */ /* 0x0087e2000c101508 */
[----:B------:R-:W0:Y:S01]  /*49380*/  LDCU UR74, c[0x0][0x3b8] ;  /* 0x00007700ff4a77ac */ /* 0x000e220008000800 */
[----:B------:R-:W-:Y:S01]  /*49390*/  IMAD.WIDE R50, R53, 0x2, R46 ;  /* 0x0000000235327825 */ /* 0x000fe200078e022e */
[----:B------:R-:W-:Y:S01]  /*493a0*/  PRMT R53, R10, 0x7632, R53 ;  /* 0x000076320a357816 */ /* 0x000fe20000000035 */
[----:B------:R-:W0:Y:S01]  /*493b0*/  LDCU UR56, c[0x0][0x398] ;  /* 0x00007300ff3877ac */ /* 0x000e220008000800 */
[----:B------:R-:W-:Y:S01]  /*493c0*/  ISETP.GE.AND P4, PT, R55, UR52, PT ;  /* 0x0000003437007c0c */ /* 0x000fe2000bf86270 */
[----:B------:R-:W-:Y:S01]  /*493d0*/  VIADD R55, R3, 0x6f ;  /* 0x0000006f03377836 */ /* 0x000fe20000000000 */
[----:B------:R-:W-:Y:S01]  /*493e0*/  ISETP.LT.AND P5, PT, R60, UR55, !P5 ;  /* 0x000000373c007c0c */ /* 0x000fe2000efa1270 */
[----:B------:R-:W0:Y:S01]  /*493f0*/  LDCU UR71, c[0x0][0x398] ;  /* 0x00007300ff4777ac */ /* 0x000e220008000800 */
[----:B---3--:R-:W3:Y:S01]  /*49400*/  LDL.LU R10, [R1+0x134] ;  /* 0x00013400010a7983 */ /* 0x008ee20000300800 */
[----:B------:R-:W-:Y:S01]  /*49410*/  IMAD.WIDE R48, R2, 0x2, R44 ;  /* 0x0000000202307825 */ /* 0x000fe200078e022c */
[----:B------:R-:W0:Y:S02]  /*49420*/  LDCU UR26, c[0x0][0x39c] ;  /* 0x00007380ff1a77ac */ /* 0x000e240008000800 */
[----:B------:R1:W-:Y:S01]  /*49430*/  @P3 STG.E.U16 desc[UR8][R50.64], R53 ;  /* 0x0000003532003986 */ /* 0x0003e2000c101508 */
[----:B------:R-:W-:Y:S01]  /*49440*/  ISETP.LT.AND P3, PT, R61, UR51, !P4 ;  /* 0x000000333d007c0c */ /* 0x000fe2000e761270 */
[----:B------:R-:W-:Y:S01]  /*49450*/  VIADD R52, R54, UR70 ;  /* 0x0000004636347c36 */ /* 0x000fe20008000000 */
[----:B------:R-:W0:Y:S01]  /*49460*/  LDCU UR39, c[0x0][0x3b8] ;  /* 0x00007700ff2777ac */ /* 0x000e220008000800 */
[----:B------:R1:W-:Y:S01]  /*49470*/  @P2 STG.E.U16 desc[UR8][R48.64], R7 ;  /* 0x0000000730002986 */ /* 0x0003e2000c101508 */
[----:B------:R-:W-:Y:S01]  /*49480*/  ISETP.GE.AND P2, PT, R55, UR43, PT ;  /* 0x0000002b37007c0c */ /* 0x000fe2000bf46270 */
[----:B------:R-:W0:Y:S01]  /*49490*/  LDCU UR37, c[0x0][0x398] ;  /* 0x00007300ff2577ac */ /* 0x000e220008000800 */
[----:B-1----:R-:W-:Y:S01]  /*494a0*/  IMAD.WIDE R50, R2, 0x2, R46 ;  /* 0x0000000202327825 */ /* 0x002fe200078e022e */
[----:B------:R-:W-:Y:S01]  /*494b0*/  PRMT R2, R7, 0x7632, R2 ;  /* 0x0000763207027816 */ /* 0x000fe20000000002 */
[----:B------:R-:W1:Y:S01]  /*494c0*/  LDCU UR33, c[0x0][0x398] ;  /* 0x00007300ff2177ac */ /* 0x000e620008000800 */
[----:B------:R-:W3:Y:S01]  /*494d0*/  LDL.LU R7, [R1+0x128] ;  /* 0x0001280001077983 */ /* 0x000ee20000300800 */
[----:B------:R-:W-:Y:S01]  /*494e0*/  IMAD.WIDE R48, R54, 0x2, R44 ;  /* 0x0000000236307825 */ /* 0x000fe200078e022c */
[----:B------:R-:W-:Y:S01]  /*494f0*/  ISETP.LT.AND P4, PT, R60, UR42, !P4 ;  /* 0x0000002a3c007c0c */ /* 0x000fe2000e781270 */
[----:B------:R-:W0:Y:S01]  /*49500*/  LDCU UR52, c[0x0][0x39c] ;  /* 0x00007380ff3477ac */ /* 0x000e220008000800 */
[----:B------:R0:W-:Y:S01]  /*49510*/  @P6 STG.E.U16 desc[UR8][R50.64], R2 ;  /* 0x0000000232006986 */ /* 0x0001e2000c101508 */
[----:B------:R-:W-:Y:S01]  /*49520*/  ISETP.LT.AND P6, PT, R61, UR38, !P2 ;  /* 0x000000263d007c0c */ /* 0x000fe2000d7c1270 */
[----:B------:R-:W-:Y:S01]  /*49530*/  VIADD R53, R52, UR69 ;  /* 0x0000004534357c36 */ /* 0x000fe20008000000 */
[----:B------:R-:W0:Y:S01]  /*49540*/  LDCU UR54, c[0x0][0x3b8] ;  /* 0x00007700ff3677ac */ /* 0x000e220008000800 */
[----:B--2---:R-:W-:Y:S01]  /*49550*/  PRMT R56, R5, 0x7632, R56 ;  /* 0x0000763205387816 */ /* 0x004fe20000000038 */
[----:B0-----:R-:W-:Y:S01]  /*49560*/  IMAD.WIDE R50, R54, 0x2, R46 ;  /* 0x0000000236327825 */ /* 0x001fe200078e022e */
[----:B------:R-:W-:Y:S01]  /*49570*/  PRMT R54, R6, 0x7632, R54 ;  /* 0x0000763206367816 */ /* 0x000fe20000000036 */
[----:B------:R0:W-:Y:S01]  /*49580*/  @P0 STG.E.U16 desc[UR8][R48.64], R6 ;  /* 0x0000000630000986 */ /* 0x0001e2000c101508 */
[----:B------:R-:W2:Y:S03]  /*49590*/  LDCU UR55, c[0x0][0x398] ;  /* 0x00007300ff3777ac */ /* 0x000ea60008000800 */
[----:B------:R1:W-:Y:S01]  /*495a0*/  @P5 STG.E.U16 desc[UR8][R50.64], R54 ;  /* 0x0000003632005986 */ /* 0x0003e2000c101508 */
[----:B------:R-:W-:Y:S01]  /*495b0*/  VIADD R55, R3, 0x70 ;  /* 0x0000007003377836 */ /* 0x000fe20000000000 */
[----:B------:R-:W-:Y:S01]  /*495c0*/  ISETP.LT.AND P2, PT, R60, UR53, !P2 ;  /* 0x000000353c007c0c */ /* 0x000fe2000d741270 */
[----:B------:R-:W-:Y:S01]  /*495d0*/  VIADD R2, R53, UR4 ;  /* 0x0000000435027c36 */ /* 0x000fe20008000000 */
[----:B------:R-:W2:Y:S01]  /*495e0*/  LDCU UR51, c[0x0][0x398] ;  /* 0x00007300ff3377ac */ /* 0x000ea20008000800 */
[C---:B0-----:R-:W-:Y:S01]  /*495f0*/  IMAD.WIDE R48, R52.reuse, 0x2, R44 ;  /* 0x0000000234307825 */ /* 0x041fe200078e022c */
[----:B------:R-:W2:Y:S01]  /*49600*/  LDL.LU R6, [R1+0x138] ;  /* 0x0001380001067983 */ /* 0x000ea20000300800 */
[----:B------:R-:W0:Y:S02]  /*49610*/  LDCU UR43, c[0x0][0x39c] ;  /* 0x00007380ff2b77ac */ /* 0x000e240008000800 */
[----:B-1----:R-:W-:Y:S01]  /*49620*/  IMAD.WIDE R50, R52, 0x2, R46 ;  /* 0x0000000234327825 */ /* 0x002fe200078e022e */
[----:B------:R1:W-:Y:S01]  /*49630*/  @P3 STG.E.U16 desc[UR8][R48.64], R5 ;  /* 0x0000000530003986 */ /* 0x0003e2000c101508 */
[----:B------:R-:W-:Y:S01]  /*49640*/  ISETP.GE.AND P0, PT, R55, UR67, PT ;  /* 0x0000004337007c0c */ /* 0x000fe2000bf06270 */
[----:B------:R-:W0:Y:S02]  /*49650*/  LDCU UR70, c[0x0][0x3b8] ;  /* 0x00007700ff4677ac */ /* 0x000e240008000800 */
[----:B------:R0:W-:Y:S01]  /*49660*/  @P4 STG.E.U16 desc[UR8][R50.64], R56 ;  /* 0x0000003832004986 */ /* 0x0001e2000c101508 */
[----:B------:R-:W2:Y:S01]  /*49670*/  LDCU UR42, c[0x0][0x398] ;  /* 0x00007300ff2a77ac */ /* 0x000ea20008000800 */
[----:B------:R-:W2:Y:S02]  /*49680*/  LDCU UR38, c[0x0][0x398] ;  /* 0x00007300ff2677ac */ /* 0x000ea40008000800 */
[----:B-1----:R-:W2:Y:S01]  /*49690*/  LDL.LU R5, [R1+0x12c] ;  /* 0x00012c0001057983 */ /* 0x002ea20000300800 */
[C---:B------:R-:W-:Y:S01]  /*496a0*/  IMAD.WIDE R48, R53.reuse, 0x2, R44 ;  /* 0x0000000235307825 */ /* 0x040fe200078e022c */
[----:B------:R-:W1:Y:S03]  /*496b0*/  LDCU UR67, c[0x0][0x39c] ;  /* 0x00007380ff4377ac */ /* 0x000e660008000800 */
[----:B0-----:R-:W-:Y:S01]  /*496c0*/  IMAD.WIDE R50, R53, 0x2, R46 ;  /* 0x0000000235327825 */ /* 0x001fe200078e022e */
[----:B------:R-:W-:Y:S01]  /*496d0*/  PRMT R53, R4, 0x7632, R53 ;  /* 0x0000763204357816 */ /* 0x000fe20000000035 */
[----:B------:R0:W-:Y:S01]  /*496e0*/  @P6 STG.E.U16 desc[UR8][R48.64], R4 ;  /* 0x0000000430006986 */ /* 0x0001e2000c101508 */
[----:B------:R-:W1:Y:S01]  /*496f0*/  LDCU UR69, c[0x0][0x3b8] ;  /* 0x00007700ff4577ac */ /* 0x000e620008000800 */
        /* <DEDUP_REMOVED lines=62> */
[----:B---3--:R3:W-:Y:S01]  /*49ae0*/  @P0 STG.E.U16 desc[UR8][R48.64], R10 ;  /* 0x0000000a30000986 */ /* 0x0087e2000c101508 */
[----:B------:R-:W-:Y:S01]  /*49af0*/  ISETP.LT.AND P2, PT, R60, UR14, !P2 ;  /* 0x0000000e3c007c0c */ /* 0x000fe2000d741270 */
[----:B------:R-:W0:Y:S01]  /*49b00*/  LDCU UR29, c[0x0][0x39c] ;  /* 0x00007380ff1d77ac */ /* 0x000e220008000800 */
[----:B------:R-:W-:Y:S01]  /*49b10*/  ISETP.GE.AND P0, PT, R55, UR60, PT ;  /* 0x0000003c37007c0c */ /* 0x000fe2000bf06270 */
[----:B------:R-:W0:Y:S01]  /*49b20*/  LDCU UR64, c[0x0][0x3b8] ;  /* 0x00007700ff4077ac */ /* 0x000e220008000800 */
[----:B-1----:R-:W-:Y:S01]  /*49b30*/  IMAD.WIDE R50, R53, 0x2, R46 ;  /* 0x0000000235327825 */ /* 0x002fe200078e022e */
[----:B------:R-:W-:Y:S01]  /*49b40*/  PRMT R53, R10, 0x7632, R53 ;  /* 0x000076320a357816 */ /* 0x000fe20000000035 */
[----:B------:R-:W1:Y:S01]  /*49b50*/  LDCU UR76, c[0x0][0x398] ;  /* 0x00007300ff4c77ac */ /* 0x000e620008000800 */
[----:B---3--:R-:W3:Y:S01]  /*49b60*/  LDL.LU R10, [R1+0x154] ;  /* 0x00015400010a7983 */ /* 0x008ee20000300800 */
        /* <DEDUP_REMOVED lines=14> */
[----:B0-----:R-:W3:Y:S01]  /*49c50*/  LDL.LU R7, [R1+0x148] ;  /* 0x0001480001077983 */ /* 0x001ee20000300800 */
[----:B------:R-:W-:Y:S01]  /*49c60*/  IMAD.WIDE R48, R54, 0x2, R44 ;  /* 0x0000000236307825 */ /* 0x000fe200078e022c */
[----:B------:R-:W0:Y:S02]  /*49c70*/  LDCU UR6, c[0x0][0x398] ;  /* 0x00007300ff0677ac */ /* 0x000e240008000800 */
        /* <DEDUP_REMOVED lines=150> */
[----:B------:R-:W-:-:S02]  /*4a5e0*/  VIADD R55, R3, 0x81 ;  /* 0x0000008103377836 */ /* 0x000fc40000000000 */
[----:B------:R-:W-:Y:S01]  /*4a5f0*/  VIADD R54, R2, UR65 ;  /* 0x0000004102367c36 */ /* 0x000fe20008000000 */
[----:B------:R-:W1:Y:S01]  /*4a600*/  LDCU UR18, c[0x0][0x39c] ;  /* 0x00007380ff1277ac */ /* 0x000e620008000800 */
[----:B------:R-:W1:Y:S01]  /*4a610*/  LDCU UR4, c[0x0][0x3b8] ;  /* 0x00007700ff0477ac */ /* 0x000e620008000800 */
[----:B0-----:R-:W2:Y:S01]  /*4a620*/  LDL.LU R4, [R1+0x1dc] ;  /* 0x0001dc0001047983 */ /* 0x001ea20000300800 */
[----:B------:R-:W-:Y:S01]  /*4a630*/  ISETP.LT.AND P3, PT, R61, UR30, !P4 ;  /* 0x0000001e3d007c0c */ /* 0x000fe2000e761270 */
[----:B------:R-:W0:Y:S01]  /*4a640*/  LDCU UR24, c[0x0][0x398] ;  /* 0x00007300ff1877ac */ /* 0x000e220008000800 */
[----:B------:R-:W-:Y:S01]  /*4a650*/  ISETP.GE.AND P2, PT, R55, UR49, PT ;  /* 0x0000003137007c0c */ /* 0x000fe2000bf46270 */
[----:B------:R-:W-:Y:S01]  /*4a660*/  VIADD R55, R3, 0x82 ;  /* 0x0000008203377836 */ /* 0x000fe20000000000 */
[----:B------:R-:W-:Y:S01]  /*4a670*/  ISETP.LT.AND P4, PT, R60, UR68, !P4 ;  /* 0x000000443c007c0c */ /* 0x000fe2000e781270 */
[----:B------:R-:W-:Y:S01]  /*4a680*/  IMAD.WIDE R48, R2, 0x2, R44 ;  /* 0x0000000202307825 */ /* 0x000fe200078e022c */
[----:B------:R-:W-:Y:S01]  /*4a690*/  ISETP.LT.AND P6, PT, R61, UR20, !P2 ;  /* 0x000000143d007c0c */ /* 0x000fe2000d7c1270 */
[----:B------:R0:W-:Y:S01]  /*4a6a0*/  @P5 STG.E.U16 desc[UR8][R50.64], R53 ;  /* 0x0000003532005986 */ /* 0x0001e2000c101508 */
[----:B------:R-:W-:Y:S01]  /*4a6b0*/  ISETP.GE.AND P0, PT, R55, UR63, PT ;  /* 0x0000003f37007c0c */ /* 0x000fe2000bf06270 */
[----:B------:R-:W-:Y:S01]  /*4a6c0*/  VIADD R55, R3, 0x83 ;  /* 0x0000008303377836 */ /* 0x000fe20000000000 */
[----:B------:R-:W-:Y:S01]  /*4a6d0*/  ISETP.LT.AND P2, PT, R60, UR41, !P2 ;  /* 0x000000293c007c0c */ /* 0x000fe2000d741270 */
[----:B------:R-:W-:Y:S01]  /*4a6e0*/  VIADD R52, R54, UR64 ;  /* 0x0000004036347c36 */ /* 0x000fe20008000000 */
[----:B------:R-:W-:Y:S01]  /*4a6f0*/  ISETP.LT.AND P5, PT, R61, UR77, !P0 ;  /* 0x0000004d3d007c0c */ /* 0x000fe2000c7a1270 */
[----:B------:R1:W-:Y:S01]  /*4a700*/  @P3 STG.E.U16 desc[UR8][R48.64], R58 ;  /* 0x0000003a30003986 */ /* 0x0003e2000c101508 */
[----:B------:R-:W-:Y:S01]  /*4a710*/  ISETP.GE.AND P3, PT, R55, UR29, PT ;  /* 0x0000001d37007c0c */ /* 0x000fe2000bf66270 */
[----:B------:R-:W2:Y:S01]  /*4a720*/  LDCU UR30, c[0x0][0x398] ;  /* 0x00007300ff1e77ac */ /* 0x000ea20008000800 */
[----:B0-----:R-:W-:Y:S01]  /*4a730*/  IMAD.WIDE R50, R2, 0x2, R46 ;  /* 0x0000000202327825 */ /* 0x001fe200078e022e */
[----:B------:R-:W-:Y:S01]  /*4a740*/  PRMT R2, R58, 0x7632, R2 ;  /* 0x000076323a027816 */ /* 0x000fe20000000002 */
[----:B------:R-:W0:Y:S01]  /*4a750*/  LDCU UR32, c[0x0][0x3b8] ;  /* 0x00007700ff2077ac */ /* 0x000e220008000800 */
[----:B-1----:R-:W2:Y:S01]  /*4a760*/  LDL.LU R58, [R1+0x1e0] ;  /* 0x0001e000013a7983 */ /* 0x002ea20000300800 */
[----:B------:R-:W-:Y:S01]  /*4a770*/  IMAD.WIDE R48, R54, 0x2, R44 ;  /* 0x0000000236307825 */ /* 0x000fe200078e022c */
[----:B------:R-:W-:Y:S01]  /*4a780*/  ISETP.LT.AND P0, PT, R60, UR76, !P0 ;  /* 0x0000004c3c007c0c */ /* 0x000fe2000c701270 */
[----:B------:R-:W1:Y:S01]  /*4a790*/  LDCU UR65, c[0x0][0x3b8] ;  /* 0x00007700ff4177ac */ /* 0x000e620008000800 */
[----:B------:R0:W-:Y:S01]  /*4a7a0*/  @P4 STG.E.U16 desc[UR8][R50.64], R2 ;  /* 0x0000000232004986 */ /* 0x0001e2000c101508 */
[----:B------:R-:W-:Y:S01]  /*4a7b0*/  VIADD R55, R3, 0x84 ;  /* 0x0000008403377836 */ /* 0x000fe20000000000 */
[----:B------:R-:W-:Y:S01]  /*4a7c0*/  ISETP.LT.AND P4, PT, R61, UR62, !P3 ;  /* 0x0000003e3d007c0c */ /* 0x000fe2000df81270 */
[----:B------:R-:W-:Y:S01]  /*4a7d0*/  VIADD R53, R52, UR50 ;  /* 0x0000003234357c36 */ /* 0x000fe20008000000 */
[----:B----4-:R4:W-:Y:S01]  /*4a7e0*/  @P6 STG.E.U16 desc[UR8][R48.64], R57 ;  /* 0x0000003930006986 */ /* 0x0109e2000c101508 */
        /* <DEDUP_REMOVED lines=688> */
[----:B------:R-:W-:Y:S02]  /*4d2f0*/  ISETP.LT.AND P4, PT, R60, UR61, !P4 ;  /* 0x0000003d3c007c0c */ /* 0x000fe4000e781270 */
[----:B------:R-:W-:Y:S01]  /*4d300*/  ISETP.GE.AND P2, PT, R55, UR47, PT ;  /* 0x0000002f37007c0c */ /* 0x000fe2000bf46270 */
[----:B------:R-:W-:Y:S01]  /*4d310*/  VIADD R55, R3, 0xb2 ;  /* 0x000000b203377836 */ /* 0x000fe20000000000 */
[----:B------:R1:W-:Y:S01]  /*4d320*/  @P5 STG.E.U16 desc[UR8][R50.64], R53 ;  /* 0x0000003532005986 */ /* 0x0003e2000c101508 */
[----:B------:R-:W-:Y:S01]  /*4d330*/  IMAD.WIDE R48, R2, 0x2, R44 ;  /* 0x0000000202307825 */ /* 0x000fe200078e022c */
[----:B------:R-:W-:Y:S01]  /*4d340*/  ISETP.LT.AND P6, PT, R61, UR6, !P2 ;  /* 0x000000063d007c0c */ /* 0x000fe2000d7c1270 */
[----:B------:R-:W0:Y:S01]  /*4d350*/  LDCU UR63, c[0x0][0x39c] ;  /* 0x00007380ff3f77ac */ /* 0x000e220008000800 */
[----:B------:R-:W-:-:S02]  /*4d360*/  ISETP.LT.AND P2, PT, R60, UR14, !P2 ;  /* 0x0000000e3c007c0c */ /* 0x000fc4000d741270 */
[----:B------:R-:W-:Y:S01]  /*4d370*/  ISETP.GE.AND P0, PT, R55, UR60, PT ;  /* 0x0000003c37007c0c */ /* 0x000fe2000bf06270 */
[----:B------:R-:W-:Y:S01]  /*4d380*/  VIADD R55, R3, 0xb3 ;  /* 0x000000b303377836 */ /* 0x000fe20000000000 */
[----:B------:R-:W0:Y:S01]  /*4d390*/  LDCU UR64, c[0x0][0x3b8] ;  /* 0x00007700ff4077ac */ /* 0x000e220008000800 */
[----:B-1----:R-:W-:Y:S01]  /*4d3a0*/  IMAD.WIDE R50, R2, 0x2, R46 ;  /* 0x0000000202327825 */ /* 0x002fe200078e022e */
[----:B------:R-:W-:Y:S01]  /*4d3b0*/  PRMT R2, R58, 0x7632, R2 ;  /* 0x000076323a027816 */ /* 0x000fe20000000002 */
[----:B------:R1:W-:Y:S01]  /*4d3c0*/  @P3 STG.E.U16 desc[UR8][R48.64], R58 ;  /* 0x0000003a30003986 */ /* 0x0003e2000c101508 */
[----:B------:R-:W-:Y:S01]  /*4d3d0*/  ISETP.LT.AND P5, PT, R61, UR75, !P0 ;  /* 0x0000004b3d007c0c */ /* 0x000fe2000c7a1270 */
[----:B------:R-:W-:Y:S01]  /*4d3e0*/  VIADD R52, R54, UR36 ;  /* 0x0000002436347c36 */ /* 0x000fe20008000000 */
[----:B------:R-:W-:Y:S01]  /*4d3f0*/  ISETP.LT.AND P0, PT, R60, UR48, !P0 ;  /* 0x000000303c007c0c */ /* 0x000fe2000c701270 */
[----:B------:R0:W-:Y:S01]  /*4d400*/  @P4 STG.E.U16 desc[UR8][R50.64], R2 ;  /* 0x0000000232004986 */ /* 0x0001e2000c101508 */
[----:B------:R-:W-:Y:S01]  /*4d410*/  ISETP.GE.AND P3, PT, R55, UR40, PT ;  /* 0x0000002837007c0c */ /* 0x000fe2000bf66270 */
[----:B------:R-:W-:Y:S01]  /*4d420*/  VIADD R55, R3, 0xb4 ;  /* 0x000000b403377836 */ /* 0x000fe20000000000 */
[----:B------:R-:W2:Y:S01]  /*4d430*/  LDCU UR41, c[0x0][0x398] ;  /* 0x00007300ff2977ac */ /* 0x000ea20008000800 */
[----:B------:R-:W2:Y:S01]  /*4d440*/  LDCU UR77, c[0x0][0x398] ;  /* 0x00007300ff4d77ac */ /* 0x000ea20008000800 */
[C---:B-1----:R-:W-:Y:S01]  /*4d450*/  IMAD.WIDE R48, R54.reuse, 0x2, R44 ;  /* 0x0000000236307825 */ /* 0x042fe200078e022c */
[----:B------:R-:W1:Y:S03]  /*4d460*/  LDCU UR29, c[0x0][0x39c] ;  /* 0x00007380ff1d77ac */ /* 0x000e660008000800 */
[----:B0-----:R-:W-:Y:S01]  /*4d470*/  IMAD.WIDE R50, R54, 0x2, R46 ;  /* 0x0000000236327825 */ /* 0x001fe200078e022e */
[----:B----4-:R-:W-:Y:S01]  /*4d480*/  PRMT R54, R57, 0x7632, R54 ;  /* 0x0000763239367816 */ /* 0x010fe20000000036 */
[----:B------:R0:W-:Y:S01]  /*4d490*/  @P6 STG.E.U16 desc[UR8][R48.64], R57 ;  /* 0x0000003930006986 */ /* 0x0001e2000c101508 */
[----:B------:R-:W-:Y:S01]  /*4d4a0*/  ISETP.LT.AND P4, PT, R61, UR35, !P3 ;  /* 0x000000233d007c0c */ /* 0x000fe2000df81270 */
[----:B------:R-:W-:Y:S01]  /*4d4b0*/  VIADD R53, R52, UR46 ;  /* 0x0000002e34357c36 */ /* 0x000fe20008000000 */
[----:B------:R-:W-:Y:S01]  /*4d4c0*/  ISETP.LT.AND P3, PT, R60, UR59, !P3 ;  /* 0x0000003b3c007c0c */ /* 0x000fe2000df61270 */
[----:B------:R4:W-:Y:S01]  /*4d4d0*/  @P2 STG.E.U16 desc[UR8][R50.64], R54 ;  /* 0x0000003632002986 */ /* 0x0009e2000c101508 */
[----:B------:R-:W-:Y:S01]  /*4d4e0*/  ISETP.GE.AND P6, PT, R55, UR57, PT ;  /* 0x0000003937007c0c */ /* 0x000fe2000bfc6270 */
[----:B------:R-:W-:Y:S01]  /*4d4f0*/  VIADD R55, R3, 0xb5 ;  /* 0x000000b503377836 */ /* 0x000fe20000000000 */
[----:B------:R-:W1:Y:S01]  /*4d500*/  LDCU UR76, c[0x0][0x398] ;  /* 0x00007300ff4c77ac */ /* 0x000e620008000800 */
[----:B------:R-:W1:Y:S01]  /*4d510*/  LDCU UR62, c[0x0][0x398] ;  /* 0x00007300ff3e77ac */ /* 0x000e620008000800 */
[C---:B0-----:R-:W-:Y:S01]  /*4d520*/  IMAD.WIDE R48, R52.reuse, 0x2, R44 ;  /* 0x0000000234307825 */ /* 0x041fe200078e022c */
[----:B------:R-:W0:Y:S03]  /*4d530*/  LDCU UR50, c[0x0][0x3b8] ;  /* 0x00007700ff3277ac */ /* 0x000e260008000800 */
[----:B----4-:R-:W-:Y:S01]  /*4d540*/  IMAD.WIDE R50, R52, 0x2, R46 ;  /* 0x0000000234327825 */ /* 0x010fe200078e022e */
[----:B------:R-:W-:Y:S01]  /*4d550*/  PRMT R52, R11, 0x7632, R52 ;  /* 0x000076320b347816 */ /* 0x000fe20000000034 */
[----:B------:R4:W-:Y:S01]  /*4d560*/  @P5 STG.E.U16 desc[UR8][R48.64], R11 ;  /* 0x0000000b30005986 */ /* 0x0009e2000c101508 */
[----:B------:R-:W-:Y:S01]  /*4d570*/  ISETP.LT.AND P2, PT, R61, UR44, !P6 ;  /* 0x0000002c3d007c0c */ /* 0x000fe2000f741270 */
[----:B------:R-:W-:Y:S01]  /*4d580*/  VIADD R2, R53, UR45 ;  /* 0x0000002d35027c36 */ /* 0x000fe20008000000 */
[----:B------:R-:W-:Y:S01]  /*4d590*/  ISETP.GE.AND P5, PT, R55, UR10, PT ;  /* 0x0000000a37007c0c */ /* 0x000fe2000bfa6270 */
[----:B------:R0:W-:Y:S01]  /*4d5a0*/  @P0 STG.E.U16 desc[UR8][R50.64], R52 ;  /* 0x0000003432000986 */ /* 0x0001e2000c101508 */
[----:B------:R-:W-:Y:S01]  /*4d5b0*/  ISETP.LT.AND P6, PT, R60, UR31, !P6 ;  /* 0x0000001f3c007c0c */ /* 0x000fe2000f7c1270 */
[----:B------:R-:W-:Y:S01]  /*4d5c0*/  VIADD R55, R3, 0xb6 ;  /* 0x000000b603377836 */ /* 0x000fe20000000000 */
[----:B------:R-:W-:Y:S01]  /*4d5d0*/  ISETP.LT.AND P0, PT, R61, UR58, !P5 ;  /* 0x0000003a3d007c0c */ /* 0x000fe2000ef01270 */
[----:B------:R-:W1:Y:S01]  /*4d5e0*/  LDCU UR27, c[0x0][0x3b8] ;  /* 0x00007700ff1b77ac */ /* 0x000e620008000800 */
[C---:B----4-:R-:W-:Y:S01]  /*4d5f0*/  IMAD.WIDE R48, R53.reuse, 0x2, R44 ;  /* 0x0000000235307825 */ /* 0x050fe200078e022c */
[----:B------:R-:W4:Y:S03]  /*4d600*/  LDCU UR61, c[0x0][0x398] ;  /* 0x00007300ff3d77ac */ /* 0x000f260008000800 */
[----:B0-----:R-:W-:Y:S01]  /*4d610*/  IMAD.WIDE R50, R53, 0x2, R46 ;  /* 0x0000000235327825 */ /* 0x001fe200078e022e */
[----:B---3--:R-:W-:Y:S01]  /*4d620*/  PRMT R53, R10, 0x7632, R53 ;  /* 0x000076320a357816 */ /* 0x008fe20000000035 */
[----:B------:R0:W-:Y:S01]  /*4d630*/  @P4 STG.E.U16 desc[UR8][R48.64], R10 ;  /* 0x0000000a30004986 */ /* 0x0001e2000c101508 */
[----:B------:R-:W-:Y:S01]  /*4d640*/  ISETP.GE.AND P4, PT, R55, UR73, PT ;  /* 0x0000004937007c0c */ /* 0x000fe2000bf86270 */
[----:B------:R-:W-:Y:S01]  /*4d650*/  VIADD R55, R3, 0xb7 ;  /* 0x000000b703377836 */ /* 0x000fe20000000000 */
[----:B------:R-:W-:Y:S01]  /*4d660*/  ISETP.LT.AND P5, PT, R60, UR22, !P5 ;  /* 0x000000163c007c0c */ /* 0x000fe2000efa1270 */
[----:B------:R3:W-:Y:S01]  /*4d670*/  @P3 STG.E.U16 desc[UR8][R50.64], R53 ;  /* 0x0000003532003986 */ /* 0x0007e2000c101508 */
[C---:B------:R-:W-:Y:S01]  /*4d680*/  VIADD R54, R2.reuse, UR28 ;  /* 0x0000001c02367c36 */ /* 0x040fe20008000000 */
[----:B------:R-:W-:Y:S01]  /*4d690*/  ISETP.LT.AND P3, PT, R61, UR34, !P4 ;  /* 0x000000223d007c0c */ /* 0x000fe2000e761270 */
[----:B------:R-:W1:Y:S01]  /*4d6a0*/  LDCU UR47, c[0x0][0x39c] ;  /* 0x00007380ff2f77ac */ /* 0x000e620008000800 */
[----:B------:R-:W1:Y:S01]  /*4d6b0*/  LDCU UR6, c[0x0][0x398] ;  /* 0x00007300ff0677ac */ /* 0x000e620008000800 */
[C---:B0-----:R-:W-:Y:S01]  /*4d6c0*/  IMAD.WIDE R48, R2.reuse, 0x2, R44 ;  /* 0x0000000202307825 */ /* 0x041fe200078e022c */
[----:B------:R-:W4:Y:S01]  /*4d6d0*/  LDL.LU R10, [R1+0x2c0] ;  /* 0x0002c000010a7983 */ /* 0x000f220000300800 */
[----:B------:R-:W0:Y:S02]  /*4d6e0*/  LDCU UR14, c[0x0][0x398] ;  /* 0x00007300ff0e77ac */ /* 0x000e240008000800 */
[----:B---3--:R-:W-:Y:S01]  /*4d6f0*/  IMAD.WIDE R50, R2, 0x2, R46 ;  /* 0x0000000202327825 */ /* 0x008fe200078e022e */
[----:B------:R-:W-:Y:S01]  /*4d700*/  PRMT R2, R7, 0x7632, R2 ;  /* 0x0000763207027816 */ /* 0x000fe20000000002 */
[----:B------:R3:W-:Y:S01]  /*4d710*/  @P2 STG.E.U16 desc[UR8][R48.64], R7 ;  /* 0x0000000730002986 */ /* 0x0007e2000c101508 */
[----:B------:R-:W-:Y:S01]  /*4d720*/  ISETP.GE.AND P2, PT, R55, UR72, PT ;  /* 0x0000004837007c0c */ /* 0x000fe2000bf46270 */
[----:B------:R-:W-:Y:S01]  /*4d730*/  VIADD R52, R54, UR74 ;  /* 0x0000004a36347c36 */ /* 0x000fe20008000000 */
[----:B------:R-:W-:Y:S01]  /*4d740*/  ISETP.LT.AND P4, PT, R60, UR56, !P4 ;  /* 0x000000383c007c0c */ /* 0x000fe2000e781270 */
[----:B------:R0:W-:Y:S01]  /*4d750*/  @P6 STG.E.U16 desc[UR8][R50.64], R2 ;  /* 0x0000000232006986 */ /* 0x0001e2000c101508 */
[----:B------:R-:W-:Y:S01]  /*4d760*/  ISETP.LT.AND P6, PT, R61, UR71, !P2 ;  /* 0x000000473d007c0c */ /* 0x000fe2000d7c1270 */
[----:B------:R-:W1:Y:S01]  /*4d770*/  LDCU UR60, c[0x0][0x39c] ;  /* 0x00007380ff3c77ac */ /* 0x000e620008000800 */
[----:B------:R-:W1:Y:S01]  /*4d780*/  LDCU UR75, c[0x0][0x398] ;  /* 0x00007300ff4b77ac */ /* 0x000e620008000800 */
[C---:B---3--:R-:W-:Y:S01]  /*4d790*/  IMAD.WIDE R48, R54.reuse, 0x2, R44 ;  /* 0x0000000236307825 */ /* 0x048fe200078e022c */
[----:B------:R-:W3:Y:S03]  /*4d7a0*/  LDCU UR36, c[0x0][0x3b8] ;  /* 0x00007700ff2477ac */ /* 0x000ee60008000800 */
[----:B0-----:R-:W-:Y:S01]  /*4d7b0*/  IMAD.WIDE R50, R54, 0x2, R46 ;  /* 0x0000000236327825 */ /* 0x001fe200078e022e */
[----:B------:R-:W0:Y:S03]  /*4d7c0*/  LDCU UR48, c[0x0][0x398] ;  /* 0x00007300ff3077ac */ /* 0x000e260008000800 */
        /* <DEDUP_REMOVED lines=10> */
[C---:B--2---:R-:W-:Y:S01]  /*4d870*/  IMAD.WIDE R48, R52.reuse, 0x2, R44 ;  /* 0x0000000234307825 */ /* 0x044fe200078e022c */
[----:B------:R-:W-:Y:S01]  /*4d880*/  ISETP.GE.AND P0, PT, R55, UR26, PT ;  /* 0x0000001a37007c0c */ /* 0x000fe2000bf06270 */
[----:B------:R-:W2:Y:S03]  /*4d890*/  LDCU UR46, c[0x0][0x3b8] ;  /* 0x00007700ff2e77ac */ /* 0x000ea60008000800 */
[----:B------:R0:W-:Y:S01]  /*4d8a0*/  @P3 STG.E.U16 desc[UR8][R48.64], R5 ;  /* 0x0000000530003986 */ /* 0x0001e2000c101508 */
[----:B-1----:R-:W-:Y:S01]  /*4d8b0*/  IMAD.WIDE R50, R52, 0x2, R46 ;  /* 0x0000000234327825 */ /* 0x002fe200078e022e */
[----:B------:R-:W1:Y:S04]  /*4d8c0*/  LDCU UR59, c[0x0][0x398] ;  /* 0x00007300ff3b77ac */ /* 0x000e680008000800 */
[----:B------:R2:W-:Y:S01]  /*4d8d0*/  @P4 STG.E.U16 desc[UR8][R50.64], R56 ;  /* 0x0000003832004986 */ /* 0x0005e2000c101508 */
[----:B------:R-:W-:Y:S01]  /*4d8e0*/  VIADD R55, R3, 0xb9 ;  /* 0x000000b903377836 */ /* 0x000fe20000000000 */
[----:B------:R-:W1:Y:S01]  /*4d8f0*/  LDCU UR57, c[0x0][0x39c] ;  /* 0x00007380ff3977ac */ /* 0x000e620008000800 */
[C---:B0-----:R-:W-:Y:S01]  /*4d900*/  IMAD.WIDE R48, R53.reuse, 0x2, R44 ;  /* 0x0000000235307825 */ /* 0x041fe200078e022c */
[----:B------:R-:W0:Y:S04]  /*4d910*/  LDCU UR44, c[0x0][0x398] ;  /* 0x00007300ff2c77ac */ /* 0x000e280008000800 */
[----:B------:R1:W-:Y:S01]  /*4d920*/  @P6 STG.E.U16 desc[UR8][R48.64], R4 ;  /* 0x0000000430006986 */ /* 0x0003e2000c101508 */
[----:B--2---:R-:W-:Y:S01]  /*4d930*/  IMAD.WIDE R50, R53, 0x2, R46 ;  /* 0x0000000235327825 */ /* 0x004fe200078e022e */
[----:B------:R-:W-:Y:S01]  /*4d940*/  PRMT R53, R4, 0x7632, R53 ;  /* 0x0000763204357816 */ /* 0x000fe20000000035 */
[----:B------:R-:W2:Y:S02]  /*4d950*/  LDCU UR45, c[0x0][0x3b8] ;  /* 0x00007700ff2d77ac */ /* 0x000ea40008000800 */
[----:B------:R-:W-:Y:S01]  /*4d960*/  VIADD R54, R2, UR70 ;  /* 0x0000004602367c36 */ /* 0x000fe20008000000 */
[----:B------:R-:W0:Y:S01]  /*4d970*/  LDCU UR31, c[0x0][0x398] ;  /* 0x00007300ff1f77ac */ /* 0x000e220008000800 */
[----:B------:R-:W0:Y:S01]  /*4d980*/  LDCU UR10, c[0x0][0x39c] ;  /* 0x00007380ff0a77ac */ /* 0x000e220008000800 */
[----:B-1----:R-:W2:Y:S01]  /*4d990*/  LDL.LU R4, [R1+0x2d0] ;  /* 0x0002d00001047983 */ /* 0x002ea20000300800 */
[----:B------:R-:W-:-:S02]  /*4d9a0*/  ISETP.LT.AND P5, PT, R61, UR33, !P0 ;  /* 0x000000213d007c0c */ /* 0x000fc4000c7a1270 */
[----:B------:R-:W-:Y:S01]  /*4d9b0*/  ISETP.GE.AND P3, PT, R55, UR52, PT ;  /* 0x0000003437007c0c */ /* 0x000fe2000bf66270 */
[----:B------:R-:W3:Y:S01]  /*4d9c0*/  LDL.LU R5, [R1+0x2c4] ;  /* 0x0002c40001057983 */ /* 0x000ee20000300800 */
[----:B------:R-:W-:Y:S01]  /*4d9d0*/  ISETP.LT.AND P0, PT, R60, UR55, !P0 ;  /* 0x000000373c007c0c */ /* 0x000fe2000c701270 */
[----:B------:R-:W-:Y:S01]  /*4d9e0*/  VIADD R55, R3, 0xba ;  /* 0x000000ba03377836 */ /* 0x000fe20000000000 */
[----:B------:R-:W-:Y:S01]  /*4d9f0*/  ISETP.LT.AND P4, PT, R61, UR51, !P3 ;  /* 0x000000333d007c0c */ /* 0x000fe2000df81270 */
[----:B------:R-:W3:Y:S01]  /*4da00*/  LDL.LU R6, [R1+0x2d4] ;  /* 0x0002d40001067983 */ /* 0x000ee20000300800 */
[----:B------:R-:W-:Y:S01]  /*4da10*/  IMAD.WIDE R48, R2, 0x2, R44 ;  /* 0x0000000202307825 */ /* 0x000fe200078e022c */
[----:B------:R-:W1:Y:S02]  /*4da20*/  LDCU UR58, c[0x0][0x398] ;  /* 0x00007300ff3a77ac */ /* 0x000e640008000800 */
[----:B------:R-:W3:Y:S01]  /*4da30*/  LDL.LU R7, [R1+0x2c8] ;  /* 0x0002c80001077983 */ /* 0x000ee20000300800 */
[----:B------:R-:W-:Y:S01]  /*4da40*/  ISETP.GE.AND P6, PT, R55, UR43, PT ;  /* 0x0000002b37007c0c */ /* 0x000fe2000bfc6270 */
[----:B------:R-:W0:Y:S02]  /*4da50*/  LDCU UR73, c[0x0][0x39c] ;  /* 0x00007380ff4977ac */ /* 0x000e240008000800 */
[----:B------:R-:W3:Y:S01]  /*4da60*/  LDL.LU R58, [R1+0x2d8] ;  /* 0x0002d800013a7983 */ /* 0x000ee20000300800 */
[----:B------:R-:W-:Y:S01]  /*4da70*/  ISETP.LT.AND P3, PT, R60, UR42, !P3 ;  /* 0x0000002a3c007c0c */ /* 0x000fe2000df61270 */
[----:B------:R-:W0:Y:S02]  /*4da80*/  LDCU UR28, c[0x0][0x3b8] ;  /* 0x00007700ff1c77ac */ /* 0x000e240008000800 */
[----:B------:R-:W3:Y:S01]  /*4da90*/  LDL.LU R57, [R1+0x2cc] ;  /* 0x0002cc0001397983 */ /* 0x000ee20000300800 */
[----:B------:R-:W-:Y:S01]  /*4daa0*/  VIADD R55, R3, 0xbb ;  /* 0x000000bb03377836 */ /* 0x000fe20000000000 */
[----:B------:R-:W0:Y:S02]  /*4dab0*/  LDCU UR22, c[0x0][0x398] ;  /* 0x00007300ff1677ac */ /* 0x000e240008000800 */
[----:B------:R-:W3:Y:S01]  /*4dac0*/  LDL.LU R11, [R1+0x2dc] ;  /* 0x0002dc00010b7983 */ /* 0x000ee20000300800 */
[----:B------:R-:W0:Y:S03]  /*4dad0*/  LDCU UR34, c[0x0][0x398] ;  /* 0x00007300ff2277ac */ /* 0x000e260008000800 */
[----:B------:R1:W-:Y:S01]  /*4dae0*/  @P2 STG.E.U16 desc[UR8][R50.64], R53 ;  /* 0x0000003532002986 */ /* 0x0003e2000c101508 */
[----:B------:R-:W-:Y:S01]  /*4daf0*/  ISETP.LT.AND P2, PT, R61, UR38, !P6 ;  /* 0x000000263d007c0c */ /* 0x000fe2000f741270 */
[----:B------:R-:W-:Y:S01]  /*4db00*/  VIADD R52, R54, UR69 ;  /* 0x0000004536347c36 */ /* 0x000fe20008000000 */
[----:B------:R-:W-:Y:S01]  /*4db10*/  ISETP.LT.AND P6, PT, R60, UR53, !P6 ;  /* 0x000000353c007c0c */ /* 0x000fe2000f7c1270 */
[----:B------:R-:W3:Y:S01]  /*4db20*/  LDL.LU R59, [R1+0x2e0] ;  /* 0x0002e000013b7983 */ /* 0x000ee20000300800 */
        /* <DEDUP_REMOVED lines=9> */
[----:B----4-:R-:W-:Y:S01]  /*4dbc0*/  PRMT R2, R10, 0x7632, R2 ;  /* 0x000076320a027816 */ /* 0x010fe20000000002 */
[----:B------:R4:W-:Y:S01]  /*4dbd0*/  @P5 STG.E.U16 desc[UR8][R48.64], R10 ;  /* 0x0000000a30005986 */ /* 0x0009e2000c101508 */
[----:B------:R-:W-:Y:S01]  /*4dbe0*/  ISETP.GE.AND P5, PT, R55, UR67, PT ;  /* 0x0000004337007c0c */ /* 0x000fe2000bfa6270 */
[----:B------:R-:W-:Y:S01]  /*4dbf0*/  VIADD R55, R3, 0xbc ;  /* 0x000000bc03377836 */ /* 0x000fe20000000000 */
[----:B------:R-:W0:Y:S01]  /*4dc00*/  LDCU UR33, c[0x0][0x398] ;  /* 0x00007300ff2177ac */ /* 0x000e220008000800 */
[----:B------:R1:W-:Y:S01]  /*4dc10*/  @P0 STG.E.U16 desc[UR8][R50.64], R2 ;  /* 0x0000000232000986 */ /* 0x0003e2000c101508 */
[----:B------:R-:W-:Y:S01]  /*4dc20*/  ISETP.LT.AND P0, PT, R61, UR66, !P5 ;  /* 0x000000423d007c0c */ /* 0x000fe2000ef01270 */
[----:B------:R-:W0:Y:S01]  /*4dc30*/  LDCU UR54, c[0x0][0x3b8] ;  /* 0x00007700ff3677ac */ /* 0x000e220008000800 */
[----:B------:R-:W0:Y:S01]  /*4dc40*/  LDCU UR52, c[0x0][0x39c] ;  /* 0x00007380ff3477ac */ /* 0x000e220008000800 */
[C---:B----4-:R-:W-:Y:S01]  /*4dc50*/  IMAD.WIDE R48, R54.reuse, 0x2, R44 ;  /* 0x0000000236307825 */ /* 0x050fe200078e022c */
[----:B------:R-:W4:Y:S01]  /*4dc60*/  LDL.LU R10, [R1+0x1400] ;  /* 0x00140000010a7983 */ /* 0x000f220000300800 */
[----:B------:R-:W0:Y:S02]  /*4dc70*/  LDCU UR67, c[0x0][0x39c] ;  /* 0x00007380ff4377ac */ /* 0x000e240008000800 */
[----:B-1----:R-:W-:Y:S01]  /*4dc80*/  IMAD.WIDE R50, R54, 0x2, R46 ;  /* 0x0000000236327825 */ /* 0x002fe200078e022e */
[----:B------:R-:W-:Y:S01]  /*4dc90*/  ISETP.LT.AND P5, PT, R60, UR24, !P5 ;  /* 0x000000183c007c0c */ /* 0x000fe2000efa1270 */
[----:B------:R-:W1:Y:S02]  /*4dca0*/  LDCU UR55, c[0x0][0x398] ;  /* 0x00007300ff3777ac */ /* 0x000e640008000800 */
        /* <DEDUP_REMOVED lines=12> */
[----:B--2---:R-:W-:Y:S01]  /*4dd70*/  PRMT R54, R4, 0x7632, R54 ;  /* 0x0000763204367816 */ /* 0x004fe20000000036 */
[----:B------:R2:W-:Y:S01]  /*4dd80*/  @P4 STG.E.U16 desc[UR8][R48.64], R4 ;  /* 0x0000000430004986 */ /* 0x0005e2000c101508 */
[----:B------:R-:W-:Y:S01]  /*4dd90*/  ISETP.GE.AND P4, PT, R55, UR18, PT ;  /* 0x0000001237007c0c */ /* 0x000fe2000bf86270 */
[----:B------:R-:W-:Y:S01]  /*4dda0*/  VIADD R55, R3, 0xbd ;  /* 0x000000bd03377836 */ /* 0x000fe20000000000 */
[----:B------:R-:W0:Y:S01]  /*4ddb0*/  LDCU UR18, c[0x0][0x39c] ;  /* 0x00007380ff1277ac */ /* 0x000e220008000800 */
[----:B------:R1:W-:Y:S01]  /*4ddc0*/  @P3 STG.E.U16 desc[UR8][R50.64], R54 ;  /* 0x0000003632003986 */ /* 0x0003e2000c101508 */
[----:B------:R-:W-:Y:S01]  /*4ddd0*/  ISETP.LT.AND P3, PT, R61, UR30, !P4 ;  /* 0x0000001e3d007c0c */ /* 0x000fe2000e761270 */
[----:B--2---:R-:W-:-:S02]  /*4dde0*/  IMAD.WIDE R48, R52, 0x2, R44 ;  /* 0x0000000234307825 */ /* 0x004fc400078e022c */
[----:B------:R-:W2:Y:S02]  /*4ddf0*/  LDL.LU R4, [R1+0x13fc] ;  /* 0x0013fc0001047983 */ /* 0x000ea40000300800 */
[----:B-1----:R-:W-:Y:S01]  /*4de00*/  IMAD.WIDE R50, R52, 0x2, R46 ;  /* 0x0000000234327825 */ /* 0x002fe200078e022e */
[----:B---3--:R-:W-:Y:S01]  /*4de10*/  PRMT R52, R5, 0x7632, R52 ;  /* 0x0000763205347816 */ /* 0x008fe20000000034 */
[----:B------:R1:W-:Y:S01]  /*4de20*/  @P2 STG.E.U16 desc[UR8][R48.64], R5 ;  /* 0x0000000530002986 */ /* 0x0003e2000c101508 */
[----:B------:R-:W-:Y:S01]  /*4de30*/  ISETP.GE.AND P2, PT, R55, UR49, PT ;  /* 0x0000003137007c0c */ /* 0x000fe2000bf46270 */
[----:B------:R-:W-:Y:S01]  /*4de40*/  VIADD R54, R2, UR65 ;  /* 0x0000004102367c36 */ /* 0x000fe20008000000 */
[----:B------:R-:W-:Y:S01]  /*4de50*/  ISETP.LT.AND P4, PT, R60, UR68, !P4 ;  /* 0x000000443c007c0c */ /* 0x000fe2000e781270 */
[----:B------:R3:W-:Y:S01]  /*4de60*/  @P6 STG.E.U16 desc[UR8][R50.64], R52 ;  /* 0x0000003432006986 */ /* 0x0007e2000c101508 */
[----:B------:R-:W-:Y:S01]  /*4de70*/  ISETP.LT.AND P6, PT, R61, UR20, !P2 ;  /* 0x000000143d007c0c */ /* 0x000fe2000d7c1270 */
[----:B------:R-:W0:Y:S01]  /*4de80*/  LDCU UR30, c[0x0][0x398] ;  /* 0x00007300ff1e77ac */ /* 0x000e220008000800 */
[----:B-1----:R-:W-:Y:S01]  /*4de90*/  IMAD.WIDE R48, R53, 0x2, R44 ;  /* 0x0000000235307825 */ /* 0x002fe200078e022c */
[----:B------:R-:W4:Y:S01]  /*4dea0*/  LDL.LU R5, [R1+0x13f8] ;  /* 0x0013f80001057983 */ /* 0x000f220000300800 */
[----:B------:R-:W-:Y:S01]  /*4deb0*/  PRMT R56, R57, 0x7632, R56 ;  /* 0x0000763239387816 */ /* 0x000fe20000000038 */
[----:B------:R-:W1:Y:S01]  /*4dec0*/  LDCU UR68, c[0x0][0x398] ;  /* 0x00007300ff4477ac */ /* 0x000e620008000800 */
[----:B---3--:R-:W-:Y:S01]  /*4ded0*/  IMAD.WIDE R50, R53, 0x2, R46 ;  /* 0x0000000235327825 */ /* 0x008fe200078e022e */
[----:B------:R-:W-:Y:S01]  /*4dee0*/  PRMT R53, R6, 0x7632, R53 ;  /* 0x0000763206357816 */ /* 0x000fe20000000035 */
[----:B------:R3:W-:Y:S01]  /*4def0*/  @P0 STG.E.U16 desc[UR8][R48.64], R6 ;  /* 0x0000000630000986 */ /* 0x0007e2000c101508 */
[----:B------:R-:W0:Y:S01]  /*4df00*/  LDCU UR49, c[0x0][0x39c] ;  /* 0x00007380ff3177ac */ /* 0x000e220008000800 */
[----:B------:R-:W-:-:S02]  /*4df10*/  VIADD R55, R3, 0xbe ;  /* 0x000000be03377836 */ /* 0x000fc40000000000 */
[----:B------:R1:W-:Y:S01]  /*4df20*/  @P5 STG.E.U16 desc[UR8][R50.64], R53 ;  /* 0x0000003532005986 */ /* 0x0003e2000c101508 */
[----:B------:R-:W-:Y:S01]  /*4df30*/  VIADD R52, R54, UR64 ;  /* 0x0000004036347c36 */ /* 0x000fe20008000000 */
[----:B------:R-:W-:Y:S01]  /*4df40*/  ISETP.LT.AND P2, PT, R60, UR41, !P2 ;  /* 0x000000293c007c0c */ /* 0x000fe2000d741270 */
[----:B------:R-:W0:Y:S01]  /*4df50*/  LDCU UR20, c[0x0][0x398] ;  /* 0x00007300ff1477ac */ /* 0x000e220008000800 */
[----:B------:R-:W0:Y:S01]  /*4df60*/  LDCU UR65, c[0x0][0x3b8] ;  /* 0x00007700ff4177ac */ /* 0x000e220008000800 */
[C---:B---3--:R-:W-:Y:S01]  /*4df70*/  IMAD.WIDE R48, R2.reuse, 0x2, R44 ;  /* 0x0000000202307825 */ /* 0x048fe200078e022c */
[----:B------:R-:W-:Y:S01]  /*4df80*/  ISETP.GE.AND P0, PT, R55, UR63, PT ;  /* 0x0000003f37007c0c */ /* 0x000fe2000bf06270 */
[----:B------:R-:W3:Y:S01]  /*4df90*/  LDL.LU R6, [R1+0x13f4] ;  /* 0x0013f40001067983 */ /* 0x000ee20000300800 */
[----:B------:R-:W0:Y:S01]  /*4dfa0*/  LDCU UR63, c[0x0][0x39c] ;  /* 0x00007380ff3f77ac */ /* 0x000e220008000800 */
[----:B-1----:R-:W-:Y:S01]  /*4dfb0*/  IMAD.WIDE R50, R2, 0x2, R46 ;  /* 0x0000000202327825 */ /* 0x002fe200078e022e */
[----:B------:R-:W-:Y:S01]  /*4dfc0*/  PRMT R2, R7, 0x7632, R2 ;  /* 0x0000763207027816 */ /* 0x000fe20000000002 */
[----:B------:R1:W-:Y:S01]  /*4dfd0*/  @P3 STG.E.U16 desc[UR8][R48.64], R7 ;  /* 0x0000000730003986 */ /* 0x0003e2000c101508 */
[----:B------:R-:W0:Y:S03]  /*4dfe0*/  LDCU UR41, c[0x0][0x398] ;  /* 0x00007300ff2977ac */ /* 0x000e260008000800 */
[----:B------:R0:W-:Y:S01]  /*4dff0*/  @P4 STG.E.U16 desc[UR8][R50.64], R2 ;  /* 0x0000000232004986 */ /* 0x0001e2000c101508 */
[----:B------:R-:W-:Y:S01]  /*4e000*/  ISETP.LT.AND P5, PT, R61, UR77, !P0 ;  /* 0x0000004d3d007c0c */ /* 0x000fe2000c7a1270 */
[----:B------:R-:W-:Y:S01]  /*4e010*/  VIADD R55, R3, 0xbf ;  /* 0x000000bf03377836 */ /* 0x000fe20000000000 */
[----:B------:R-:W2:Y:S01]  /*4e020*/  LDCU UR64, c[0x0][0x3b8] ;  /* 0x00007700ff4077ac */ /* 0x000ea20008000800 */
[C---:B-1----:R-:W-:Y:S01]  /*4e030*/  IMAD.WIDE R48, R54.reuse, 0x2, R44 ;  /* 0x0000000236307825 */ /* 0x042fe200078e022c */
[----:B------:R-:W3:Y:S01]  /*4e040*/  LDL.LU R7, [R1+0x13f0] ;  /* 0x0013f00001077983 */ /* 0x000ee20000300800 */
[----:B------:R-:W1:Y:S02]  /*4e050*/  LDCU UR77, c[0x0][0x398] ;  /* 0x00007300ff4d77ac */ /* 0x000e640008000800 */
[----:B0-----:R-:W-:Y:S01]  /*4e060*/  IMAD.WIDE R50, R54, 0x2, R46 ;  /* 0x0000000236327825 */ /* 0x001fe200078e022e */
[----:B------:R-:W-:Y:S01]  /*4e070*/  PRMT R54, R58, 0x7632, R54 ;  /* 0x000076323a367816 */ /* 0x000fe20000000036 */
[----:B------:R0:W-:Y:S01]  /*4e080*/  @P6 STG.E.U16 desc[UR8][R48.64], R58 ;  /* 0x0000003a30006986 */ /* 0x0001e2000c101508 */
[----:B------:R-:W-:-:S03]  /*4e090*/  ISETP.GE.AND P3, PT, R55, UR29, PT ;  /* 0x0000001d37007c0c */ /* 0x000fc6000bf66270 */
[----:B0-----:R-:W3:Y:S01]  /*4e0a0*/  LDL.LU R58, [R1+0x2e4] ;  /* 0x0002e400013a7983 */ /* 0x001ee20000300800 */
[----:B------:R-:W-:Y:S01]  /*4e0b0*/  IMAD.WIDE R48, R52, 0x2, R44 ;  /* 0x0000000234307825 */ /* 0x000fe200078e022c */
[----:B------:R-:W-:Y:S01]  /*4e0c0*/  ISETP.LT.AND P0, PT, R60, UR76, !P0 ;  /* 0x0000004c3c007c0c */ /* 0x000fe2000c701270 */
[----:B------:R-:W0:Y:S01]  /*4e0d0*/  LDCU UR76, c[0x0][0x398] ;  /* 0x00007300ff4c77ac */ /* 0x000e220008000800 */
[----:B------:R1:W-:Y:S01]  /*4e0e0*/  @P2 STG.E.U16 desc[UR8][R50.64], R54 ;  /* 0x0000003632002986 */ /* 0x0003e2000c101508 */
[----:B------:R-:W-:Y:S01]  /*4e0f0*/  ISETP.LT.AND P4, PT, R61, UR62, !P3 ;  /* 0x0000003e3d007c0c */ /* 0x000fe2000df81270 */
[C---:B------:R-:W-:Y:S01]  /*4e100*/  VIADD R53, R52.reuse, UR50 ;  /* 0x0000003234357c36 */ /* 0x040fe20008000000 */
[----:B------:R-:W0:Y:S01]  /*4e110*/  LDCU UR29, c[0x0][0x39c] ;  /* 0x00007380ff1d77ac */ /* 0x000e220008000800 */
[----:B------:R1:W-:Y:S02]  /*4e120*/  @P5 STG.E.U16 desc[UR8][R48.64], R57 ;  /* 0x0000003930005986 */ /* 0x0003e4000c101508 */
[----:B-1----:R-:W-:Y:S01]  /*4e130*/  IMAD.WIDE R50, R52, 0x2, R46 ;  /* 0x0000000234327825 */ /* 0x002fe200078e022e */
[----:B------:R-:W-:Y:S01]  /*4e140*/  ISETP.LT.AND P3, PT, R60, UR61, !P3 ;  /* 0x0000003d3c007c0c */ /* 0x000fe2000df61270 */
[----:B------:R-:W1:Y:S01]  /*4e150*/  LDCU UR62, c[0x0][0x398] ;  /* 0x00007300ff3e77ac */ /* 0x000e620008000800 */
[----:B------:R-:W4:Y:S01]  /*4e160*/  LDL.LU R57, [R1+0x2e8] ;  /* 0x0002e80001397983 */ /* 0x000f220000300800 */
[C---:B------:R-:W-:Y:S01]  /*4e170*/  IMAD.WIDE R48, R53.reuse, 0x2, R44 ;  /* 0x0000000235307825 */ /* 0x040fe200078e022c */
[----:B------:R-:W0:Y:S02]  /*4e180*/  LDCU UR61, c[0x0][0x398] ;  /* 0x00007300ff3d77ac */ /* 0x000e240008000800 */
[----:B------:R1:W-:Y:S01]  /*4e190*/  @P0 STG.E.U16 desc[UR8][R50.64], R56 ;  /* 0x0000003832000986 */ /* 0x0003e2000c101508 */
[C---:B------:R-:W-:Y:S01]  /*4e1a0*/  VIADD R2, R53.reuse, UR27 ;  /* 0x0000001b35027c36 */ /* 0x040fe20008000000 */
[----:B------:R-:W0:Y:S02]  /*4e1b0*/  LDCU UR50, c[0x0][0x3b8] ;  /* 0x00007700ff3277ac */ /* 0x000e240008000800 */
[----:B------:R1:W-:Y:S02]  /*4e1c0*/  @P4 STG.E.U16 desc[UR8][R48.64], R11 ;  /* 0x0000000b30004986 */ /* 0x0003e4000c101508 */
[----:B-1----:R-:W-:Y:S01]  /*4e1d0*/  IMAD.WIDE R50, R53, 0x2, R46 ;  /* 0x0000000235327825 */ /* 0x002fe200078e022e */
[----:B------:R-:W-:Y:S01]  /*4e1e0*/  PRMT R53, R11, 0x7632, R53 ;  /* 0x000076320b357816 */ /* 0x000fe20000000035 */
[----:B------:R-:W1:Y:S01]  /*4e1f0*/  LDCU UR27, c[0x0][0x3b8] ;  /* 0x00007700ff1b77ac */ /* 0x000e620008000800 */
[----:B------:R-:W4:Y:S01]  /*4e200*/  LDL.LU R11, [R1+0x2ec] ;  /* 0x0002ec00010b7983 */ /* 0x000f220000300800 */
[----:B------:R-:W-:-:S05]  /*4e210*/  VIADD R55, R3, 0xc0 ;  /* 0x000000c003377836 */ /* 0x000fca0000000000 */
[----:B------:R-:W-:Y:S01]  /*4e220*/  ISETP.GE.AND P6, PT, R55, UR47, PT ;  /* 0x0000002f37007c0c */ /* 0x000fe2000bfc6270 */
[----:B------:R-:W-:Y:S01]  /*4e230*/  VIADD R55, R3, 0xc1 ;  /* 0x000000c103377836 */ /* 0x000fe20000000000 */
[----:B------:R0:W-:Y:S01]  /*4e240*/  @P3 STG.E.U16 desc[UR8][R50.64], R53 ;  /* 0x0000003532003986 */ /* 0x0001e2000c101508 */
[C---:B------:R-:W-:Y:S01]  /*4e250*/  VIADD R54, R2.reuse, UR36 ;  /* 0x0000002402367c36 */ /* 0x040fe20008000000 */
[----:B------:R-:W-:Y:S01]  /*4e260*/  ISETP.LT.AND P2, PT, R61, UR6, !P6 ;  /* 0x000000063d007c0c */ /* 0x000fe2000f741270 */
[----:B------:R-:W-:Y:S01]  /*4e270*/  IMAD.WIDE R48, R2, 0x2, R44 ;  /* 0x0000000202307825 */ /* 0x000fe200078e022c */
[----:B------:R-:W-:Y:S01]  /*4e280*/  ISETP.LT.AND P6, PT, R60, UR14, !P6 ;  /* 0x0000000e3c007c0c */ /* 0x000fe2000f7c1270 */
[----:B------:R-:W1:Y:S01]  /*4e290*/  LDCU UR47, c[0x0][0x39c] ;  /* 0x00007380ff2f77ac */ /* 0x000e620008000800 */
[----:B------:R-:W-:Y:S01]  /*4e2a0*/  ISETP.GE.AND P5, PT, R55, UR60, PT ;  /* 0x0000003c37007c0c */ /* 0x000fe2000bfa6270 */
[----:B------:R-:W-:Y:S02]  /*4e2b0*/  VIADD R55, R3, 0xc2 ;  /* 0x000000c203377836 */ /* 0x000fe40000000000 */
[----:B0-----:R-:W-:Y:S01]  /*4e2c0*/  IMAD.WIDE R50, R2, 0x2, R46 ;  /* 0x0000000202327825 */ /* 0x001fe200078e022e */
[----:B------:R-:W-:Y:S01]  /*4e2d0*/  ISETP.LT.AND P0, PT, R61, UR75, !P5 ;  /* 0x0000004b3d007c0c */ /* 0x000fe2000ef01270 */
[----:B------:R-:W0:Y:S01]  /*4e2e0*/  LDCU UR6, c[0x0][0x398] ;  /* 0x00007300ff0677ac */ /* 0x000e220008000800 */
[----:B------:R-:W-:-:S02]  /*4e2f0*/  ISETP.LT.AND P5, PT, R60, UR48, !P5 ;  /* 0x000000303c007c0c */ /* 0x000fc4000efa1270 */
[----:B------:R-:W-:Y:S01]  /*4e300*/  PRMT R2, R59, 0x7632, R2 ;  /* 0x000076323b027816 */ /* 0x000fe20000000002 */
[----:B------:R1:W-:Y:S01]  /*4e310*/  @P2 STG.E.U16 desc[UR8][R48.64], R59 ;  /* 0x0000003b30002986 */ /* 0x0003e2000c101508 */
[----:B------:R-:W-:Y:S01]  /*4e320*/  ISETP.GE.AND P4, PT, R55, UR40, PT ;  /* 0x0000002837007c0c */ /* 0x000fe2000bf86270 */
[----:B------:R-:W-:Y:S01]  /*4e330*/  VIADD R55, R3, 0xc3 ;  /* 0x000000c303377836 */ /* 0x000fe20000000000 */
[----:B------:R-:W0:Y:S01]  /*4e340*/  LDCU UR60, c[0x0][0x39c] ;  /* 0x00007380ff3c77ac */ /* 0x000e220008000800 */
[----:B------:R1:W-:Y:S01]  /*4e350*/  @P6 STG.E.U16 desc[UR8][R50.64], R2 ;  /* 0x0000000232006986 */ /* 0x0003e2000c101508 */
[----:B------:R-:W-:Y:S01]  /*4e360*/  ISETP.LT.AND P3, PT, R61, UR35, !P4 ;  /* 0x000000233d007c0c */ /* 0x000fe2000e761270 */
[----:B------:R-:W-:Y:S01]  /*4e370*/  VIADD R52, R54, UR46 ;  /* 0x0000002e36347c36 */ /* 0x000fe20008000000 */
[----:B------:R-:W-:Y:S01]  /*4e380*/  ISETP.LT.AND P4, PT, R60, UR59, !P4 ;  /* 0x0000003b3c007c0c */ /* 0x000fe2000e781270 */
[----:B------:R-:W0:Y:S01]  /*4e390*/  LDCU UR14, c[0x0][0x398] ;  /* 0x00007300ff0e77ac */ /* 0x000e220008000800 */
[----:B------:R-:W-:Y:S01]  /*4e3a0*/  ISETP.GE.AND P2, PT, R55, UR57, PT ;  /* 0x0000003937007c0c */ /* 0x000fe2000bf46270 */
[----:B------:R-:W-:-:S02]  /*4e3b0*/  VIADD R55, R3, 0xc4 ;  /* 0x000000c403377836 */ /* 0x000fc40000000000 */
[C---:B-1----:R-:W-:Y:S01]  /*4e3c0*/  IMAD.WIDE R48, R54.reuse, 0x2, R44 ;  /* 0x0000000236307825 */ /* 0x042fe200078e022c */
[----:B------:R-:W1:Y:S03]  /*4e3d0*/  LDCU UR75, c[0x0][0x398] ;  /* 0x00007300ff4b77ac */ /* 0x000e660008000800 */
[----:B------:R-:W-:Y:S01]  /*4e3e0*/  IMAD.WIDE R50, R54, 0x2, R46 ;  /* 0x0000000236327825 */ /* 0x000fe200078e022e */
[----:B------:R-:W-:Y:S01]  /*4e3f0*/  ISETP.LT.AND P6, PT, R61, UR44, !P2 ;  /* 0x0000002c3d007c0c */ /* 0x000fe2000d7c1270 */
[----:B------:R-:W0:Y:S01]  /*4e400*/  LDCU UR57, c[0x0][0x39c] ;  /* 0x00007380ff3977ac */ /* 0x000e220008000800 */
        /* <DEDUP_REMOVED lines=16> */
[----:B------:R-:W0:Y:S02]  /*4e510*/  LDCU UR10, c[0x0][0x39c] ;  /* 0x00007380ff0a77ac */ /* 0x000e240008000800 */
[----:B------:R1:W-:Y:S01]  /*4e520*/  @P5 STG.E.U16 desc[UR8][R50.64], R54 ;  /* 0x0000003632005986 */ /* 0x0003e2000c101508 */
[----:B------:R-:W-:Y:S01]  /*4e530*/  ISETP.LT.AND P5, PT, R61, UR58, !P0 ;  /* 0x0000003a3d007c0c */ /* 0x000fe2000c7a1270 */
[----:B------:R-:W0:Y:S01]  /*4e540*/  LDCU UR58, c[0x0][0x398] ;  /* 0x00007300ff3a77ac */ /* 0x000e220008000800 */
[----:B--2---:R-:W-:-:S04]  /*4e550*/  IMAD.WIDE R48, R52, 0x2, R44 ;  /* 0x0000000234307825 */ /* 0x004fc800078e022c */
[----:B-1----:R-:W-:-:S04]  /*4e560*/  IMAD.WIDE R50, R52, 0x2, R46 ;  /* 0x0000000234327825 */ /* 0x002fc800078e022e */
[C---:B------:R-:W-:Y:S01]  /*4e570*/  VIADD R54, R3.reuse, 0xc5 ;  /* 0x000000c503367836 */ /* 0x040fe20000000000 */
[----:B------:R-:W-:Y:S01]  /*4e580*/  ISETP.LT.AND P0, PT, R60, UR22, !P0 ;  /* 0x000000163c007c0c */ /* 0x000fe2000c701270 */
[----:B------:R-:W-:Y:S01]  /*4e590*/  VIADD R4, R2, UR74 ;  /* 0x0000004a02047c36 */ /* 0x000fe20008000000 */
[----:B------:R-:W1:Y:S01]  /*4e5a0*/  LDCU UR22, c[0x0][0x398] ;  /* 0x00007300ff1677ac */ /* 0x000e620008000800 */
[----:B------:R-:W2:Y:S01]  /*4e5b0*/  LDCU UR74, c[0x0][0x3b8] ;  /* 0x00007700ff4a77ac */ /* 0x000ea20008000800 */
[----:B---3--:R-:W-:Y:S01]  /*4e5c0*/  PRMT R52, R58, 0x7632, R52 ;  /* 0x000076323a347816 */ /* 0x008fe20000000034 */
[----:B------:R3:W-:Y:S01]  /*4e5d0*/  @P3 STG.E.U16 desc[UR8][R48.64], R58 ;  /* 0x0000003a30003986 */ /* 0x0007e2000c101508 */
[----:B------:R-:W-:Y:S01]  /*4e5e0*/  ISETP.GE.AND P3, PT, R54, UR73, PT ;  /* 0x0000004936007c0c */ /* 0x000fe2000bf66270 */
[----:B------:R-:W-:Y:S01]  /*4e5f0*/  VIADD R54, R3, 0xc6 ;  /* 0x000000c603367836 */ /* 0x000fe20000000000 */
[----:B------:R-:W0:Y:S01]  /*4e600*/  LDCU UR73, c[0x0][0x39c] ;  /* 0x00007380ff4977ac */ /* 0x000e220008000800 */
[----:B------:R1:W-:Y:S01]  /*4e610*/  @P4 STG.E.U16 desc[UR8][R50.64], R52 ;  /* 0x0000003432004986 */ /* 0x0003e2000c101508 */
[----:B------:R-:W-:Y:S01]  /*4e620*/  ISETP.LT.AND P4, PT, R61, UR34, !P3 ;  /* 0x000000223d007c0c */ /* 0x000fe2000df81270 */
[----:B---3--:R-:W-:-:S04]  /*4e630*/  IMAD.WIDE R48, R53, 0x2, R44 ;  /* 0x0000000235307825 */ /* 0x008fc800078e022c */
[----:B-1----:R-:W-:Y:S01]  /*4e640*/  IMAD.WIDE R50, R53, 0x2, R46 ;  /* 0x0000000235327825 */ /* 0x002fe200078e022e */
[----:B----4-:R-:W-:Y:S01]  /*4e650*/  PRMT R53, R5, 0x7632, R53 ;  /* 0x0000763205357816 */ /* 0x010fe20000000035 */
[----:B------:R1:W-:Y:S01]  /*4e660*/  @P6 STG.E.U16 desc[UR8][R48.64], R5 ;  /* 0x0000000530006986 */ /* 0x0003e2000c101508 */
[----:B------:R-:W-:Y:S01]  /*4e670*/  ISETP.GE.AND P6, PT, R54, UR72, PT ;  /* 0x0000004836007c0c */ /* 0x000fe2000bfc6270 */
[----:B------:R-:W-:Y:S01]  /*4e680*/  VIADD R52, R4, UR39 ;  /* 0x0000002704347c36 */ /* 0x000fe20008000000 */
[----:B------:R-:W-:Y:S01]  /*4e690*/  ISETP.LT.AND P3, PT, R60, UR56, !P3 ;  /* 0x000000383c007c0c */ /* 0x000fe2000df61270 */
[----:B------:R3:W-:Y:S01]  /*4e6a0*/  @P2 STG.E.U16 desc[UR8][R50.64], R53 ;  /* 0x0000003532002986 */ /* 0x0007e2000c101508 */
[----:B------:R-:W-:Y:S01]  /*4e6b0*/  ISETP.LT.AND P2, PT, R61, UR71, !P6 ;  /* 0x000000473d007c0c */ /* 0x000fe2000f741270 */
[----:B------:R-:W4:Y:S01]  /*4e6c0*/  LDCU UR34, c[0x0][0x398] ;  /* 0x00007300ff2277ac */ /* 0x000f220008000800 */
[C---:B-1----:R-:W-:Y:S01]  /*4e6d0*/  IMAD.WIDE R48, R2.reuse, 0x2, R44 ;  /* 0x0000000202307825 */ /* 0x042fe200078e022c */
[----:B------:R-:W1:Y:S03]  /*4e6e0*/  LDCU UR56, c[0x0][0x398] ;  /* 0x00007300ff3877ac */ /* 0x000e660008000800 */
[----:B---3--:R-:W-:Y:S01]  /*4e6f0*/  VIADD R53, R3, 0xc7 ;  /* 0x000000c703357836 */ /* 0x008fe20000000000 */
[----:B------:R-:W3:Y:S01]  /*4e700*/  LDCU UR72, c[0x0][0x39c] ;  /* 0x00007380ff4877ac */ /* 0x000ee20008000800 */
[----:B------:R-:W-:Y:S01]  /*4e710*/  IMAD.WIDE R50, R2, 0x2, R46 ;  /* 0x0000000202327825 */ /* 0x000fe200078e022e */
[----:B------:R-:W-:Y:S01]  /*4e720*/  PRMT R2, R57, 0x7632, R2 ;  /* 0x0000763239027816 */ /* 0x000fe20000000002 */
[----:B------:R0:W-:Y:S01]  /*4e730*/  @P5 STG.E.U16 desc[UR8][R48.64], R57 ;  /* 0x0000003930005986 */ /* 0x0001e2000c101508 */
[----:B------:R-:W-:Y:S01]  /*4e740*/  ISETP.GE.AND P5, PT, R53, UR26, PT ;  /* 0x0000001a35007c0c */ /* 0x000fe2000bfa6270 */
[----:B------:R-:W-:Y:S01]  /*4e750*/  VIADD R53, R3, 0xc8 ;  /* 0x000000c803357836 */ /* 0x000fe20000000000 */
[----:B------:R-:W-:Y:S01]  /*4e760*/  ISETP.LT.AND P6, PT, R60, UR37, !P6 ;  /* 0x000000253c007c0c */ /* 0x000fe2000f7c1270 */
[----:B------:R1:W-:Y:S01]  /*4e770*/  @P0 STG.E.U16 desc[UR8][R50.64], R2 ;  /* 0x0000000232000986 */ /* 0x0003e2000c101508 */
[----:B------:R-:W-:Y:S01]  /*4e780*/  ISETP.LT.AND P0, PT, R61, UR33, !P5 ;  /* 0x000000213d007c0c */ /* 0x000fe2000ef01270 */
[----:B------:R-:W-:Y:S01]  /*4e790*/  VIADD R5, R52, UR54 ;  /* 0x0000003634057c36 */ /* 0x000fe20008000000 */
[----:B------:R-:W2:Y:S01]  /*4e7a0*/  LDCU UR71, c[0x0][0x398] ;  /* 0x00007300ff4777ac */ /* 0x000ea20008000800 */
[----:B------:R-:W2:Y:S01]  /*4e7b0*/  LDCU UR37, c[0x0][0x398] ;  /* 0x00007300ff2577ac */ /* 0x000ea20008000800 */
[C---:B0-----:R-:W-:Y:S01]  /*4e7c0*/  IMAD.WIDE R48, R4.reuse, 0x2, R44 ;  /* 0x0000000204307825 */ /* 0x041fe200078e022c */
[----:B------:R-:W0:Y:S03]  /*4e7d0*/  LDCU UR26, c[0x0][0x39c] ;  /* 0x00007380ff1a77ac */ /* 0x000e260008000800 */
[----:B-1----:R-:W-:Y:S01]  /*4e7e0*/  IMAD.WIDE R50, R4, 0x2, R46 ;  /* 0x0000000204327825 */ /* 0x002fe200078e022e */
[----:B------:R-:W-:Y:S01]  /*4e7f0*/  PRMT R4, R6, 0x7632, R4 ;  /* 0x0000763206047816 */ /* 0x000fe20000000004 */
[----:B------:R1:W-:Y:S01]  /*4e800*/  @P4 STG.E.U16 desc[UR8][R48.64], R6 ;  /* 0x0000000630004986 */ /* 0x0003e2000c101508 */
[----:B------:R-:W-:Y:S01]  /*4e810*/  ISETP.GE.AND P4, PT, R53, UR52, PT ;  /* 0x0000003435007c0c */ /* 0x000fe2000bf86270 */
[----:B------:R-:W0:Y:S01]  /*4e820*/  LDCU UR39, c[0x0][0x3b8] ;  /* 0x00007700ff2777ac */ /* 0x000e220008000800 */
[----:B------:R-:W-:Y:S01]  /*4e830*/  PRMT R53, R11, 0x7632, R53 ;  /* 0x000076320b357816 */ /* 0x000fe20000000035 */
[----:B------:R2:W-:Y:S01]  /*4e840*/  @P3 STG.E.U16 desc[UR8][R50.64], R4 ;  /* 0x0000000432003986 */ /* 0x0005e2000c101508 */
[----:B------:R-:W-:Y:S01]  /*4e850*/  ISETP.LT.AND P5, PT, R60, UR55, !P5 ;  /* 0x000000373c007c0c */ /* 0x000fe2000efa1270 */
[----:B------:R-:W-:Y:S01]  /*4e860*/  VIADD R2, R5, UR70 ;  /* 0x0000004605027c36 */ /* 0x000fe20008000000 */
[----:B------:R-:W0:Y:S01]  /*4e870*/  LDCU UR33, c[0x0][0x398] ;  /* 0x00007300ff2177ac */ /* 0x000e220008000800 */
[----:B------:R-:W0:Y:S01]  /*4e880*/  LDCU UR54, c[0x0][0x3b8] ;  /* 0x00007700ff3677ac */ /* 0x000e220008000800 */
[C---:B-1----:R-:W-:Y:S01]  /*4e890*/  IMAD.WIDE R48, R52.reuse, 0x2, R44 ;  /* 0x0000000234307825 */ /* 0x042fe200078e022c */
[----:B------:R-:W1:Y:S03]  /*4e8a0*/  LDCU UR52, c[0x0][0x39c] ;  /* 0x00007380ff3477ac */ /* 0x000e660008000800 */
[----:B--2---:R-:W-:Y:S01]  /*4e8b0*/  IMAD.WIDE R50, R52, 0x2, R46 ;  /* 0x0000000234327825 */ /* 0x004fe200078e022e */
[----:B------:R2:W-:Y:S01]  /*4e8c0*/  @P2 STG.E.U16 desc[UR8][R48.64], R11 ;  /* 0x0000000b30002986 */ /* 0x0005e2000c101508 */
[----:B------:R-:W-:Y:S01]  /*4e8d0*/  ISETP.LT.AND P3, PT, R61, UR51, !P4 ;  /* 0x000000333d007c0c */ /* 0x000fe2000e761270 */
[----:B------:R-:W0:Y:S01]  /*4e8e0*/  LDCU UR55, c[0x0][0x398] ;  /* 0x00007300ff3777ac */ /* 0x000e220008000800 */
[C---:B------:R-:W-:Y:S01]  /*4e8f0*/  VIADD R52, R3.reuse, 0xca ;  /* 0x000000ca03347836 */ /* 0x040fe20000000000 */
[----:B------:R0:W-:Y:S01]  /*4e900*/  @P6 STG.E.U16 desc[UR8][R50.64], R53 ;  /* 0x0000003532006986 */ /* 0x0001e2000c101508 */
[----:B------:R-:W-:Y:S01]  /*4e910*/  VIADD R6, R3, 0xc9 ;  /* 0x000000c903067836 */ /* 0x000fe20000000000 */
[----:B------:R-:W0:Y:S02]  /*4e920*/  LDCU UR70, c[0x0][0x3b8] ;  /* 0x00007700ff4677ac */ /* 0x000e240008000800 */
[----:B--2---:R-:W2:Y:S01]  /*4e930*/  LDL.LU R11, [R1+0x310] ;  /* 0x00031000010b7983 */ /* 0x004ea20000300800 */
[C---:B------:R-:W-:Y:S01]  /*4e940*/  IMAD.WIDE R48, R5.reuse, 0x2, R44 ;  /* 0x0000000205307825 */ /* 0x040fe200078e022c */
[----:B------:R-:W0:Y:S02]  /*4e950*/  LDCU UR51, c[0x0][0x398] ;  /* 0x00007300ff3377ac */ /* 0x000e240008000800 */
[----:B------:R-:W3:Y:S04]  /*4e960*/  LDL.LU R54, [R1+0x304] ;  /* 0x0003040001367983 */ /* 0x000ee80000300800 */
[----:B------:R-:W3:Y:S04]  /*4e970*/  LDL.LU R56, [R1+0x318] ;  /* 0x0003180001387983 */ /* 0x000ee80000300800 */
[----:B------:R-:W3:Y:S04]  /*4e980*/  LDL.LU R59, [R1+0x308] ;  /* 0x00030800013b7983 */ /* 0x000ee80000300800 */
[----:B------:R-:W3:Y:S04]  /*4e990*/  LDL.LU R58, [R1+0x31c] ;  /* 0x00031c00013a7983 */ /* 0x000ee80000300800 */
[----:B------:R-:W3:Y:S04]  /*4e9a0*/  LDL.LU R57, [R1+0x30c] ;  /* 0x00030c0001397983 */ /* 0x000ee80000300800 */
[----:B------:R-:W3:Y:S04]  /*4e9b0*/  LDL.LU R55, [R1+0x320] ;  /* 0x0003200001377983 */ /* 0x000ee80000300800 */
[----:B------:R1:W-:Y:S01]  /*4e9c0*/  @P0 STG.E.U16 desc[UR8][R48.64], R7 ;  /* 0x0000000730000986 */ /* 0x0003e2000c101508 */
[----:B------:R-:W-:Y:S01]  /*4e9d0*/  ISETP.GE.AND P0, PT, R52, UR67, PT ;  /* 0x0000004334007c0c */ /* 0x000fe2000bf06270 */
[----:B0-----:R-:W-:-:S02]  /*4e9e0*/  IMAD.WIDE R50, R5, 0x2, R46 ;  /* 0x0000000205327825 */ /* 0x001fc400078e022e */
[----:B------:R-:W3:Y:S01]  /*4e9f0*/  LDL.LU R53, [R1+0x314] ;  /* 0x0003140001357983 */ /* 0x000ee20000300800 */
[----:B------:R-:W-:Y:S01]  /*4ea00*/  ISETP.LT.AND P4, PT, R60, UR42, !P4 ;  /* 0x0000002a3c007c0c */ /* 0x000fe2000e781270 */
[----:B------:R-:W-:Y:S01]  /*4ea10*/  VIADD R4, R2, UR69 ;  /* 0x0000004502047c36 */ /* 0x000fe20008000000 */
[----:B------:R-:W-:Y:S01]  /*4ea20*/  PRMT R5, R7, 0x7632, R5 ;  /* 0x0000763207057816 */ /* 0x000fe20000000005 */
[----:B------:R-:W3:Y:S01]  /*4ea30*/  LDL.LU R52, [R1+0x300] ;  /* 0x0003000001347983 */ /* 0x000ee20000300800 */
[----:B------:R-:W-:Y:S01]  /*4ea40*/  ISETP.GE.AND P2, PT, R6, UR43, PT ;  /* 0x0000002b06007c0c */ /* 0x000fe2000bf46270 */
[----:B------:R-:W0:Y:S02]  /*4ea50*/  LDCU UR42, c[0x0][0x398] ;  /* 0x00007300ff2a77ac */ /* 0x000e240008000800 */
[----:B------:R4:W-:Y:S01]  /*4ea60*/  @P5 STG.E.U16 desc[UR8][R50.64], R5 ;  /* 0x0000000532005986 */ /* 0x0009e2000c101508 */
[----:B------:R-:W-:Y:S01]  /*4ea70*/  ISETP.LT.AND P6, PT, R61, UR38, !P2 ;  /* 0x000000263d007c0c */ /* 0x000fe2000d7c1270 */
[----:B-1----:R-:W-:Y:S01]  /*4ea80*/  IMAD.WIDE R48, R2, 0x2, R44 ;  /* 0x0000000202307825 */ /* 0x002fe200078e022c */
[----:B------:R-:W-:Y:S01]  /*4ea90*/  ISETP.LT.AND P2, PT, R60, UR53, !P2 ;  /* 0x000000353c007c0c */ /* 0x000fe2000d741270 */
[----:B------:R-:W1:Y:S02]  /*4eaa0*/  LDCU UR43, c[0x0][0x39c] ;  /* 0x00007380ff2b77ac */ /* 0x000e640008000800 */
[----:B------:R-:W-:Y:S01]  /*4eab0*/  VIADD R7, R3, 0xcb ;  /* 0x000000cb03077836 */ /* 0x000fe20000000000 */
[----:B------:R-:W-:Y:S01]  /*4eac0*/  ISETP.LT.AND P5, PT, R61, UR66, !P0 ;  /* 0x000000423d007c0c */ /* 0x000fe2000c7a1270 */
[----:B------:R-:W-:Y:S01]  /*4ead0*/  VIADD R6, R4, UR4 ;  /* 0x0000000404067c36 */ /* 0x000fe20008000000 */
[----:B------:R-:W0:Y:S01]  /*4eae0*/  LDCU UR69, c[0x0][0x3b8] ;  /* 0x00007700ff4577ac */ /* 0x000e220008000800 */
[----:B----4-:R-:W-:Y:S01]  /*4eaf0*/  IMAD.WIDE R50, R2, 0x2, R46 ;  /* 0x0000000202327825 */ /* 0x010fe200078e022e */
[----:B------:R-:W-:Y:S01]  /*4eb00*/  ISETP.LT.AND P0, PT, R60, UR24, !P0 ;  /* 0x000000183c007c0c */ /* 0x000fe2000c701270 */
[----:B------:R-:W4:Y:S02]  /*4eb10*/  LDCU UR38, c[0x0][0x398] ;  /* 0x00007300ff2677ac */ /* 0x000f240008000800 */
[----:B------:R-:W-:Y:S01]  /*4eb20*/  VIADD R5, R6, UR32 ;  /* 0x0000002006057c36 */ /* 0x000fe20008000000 */
        /* <DEDUP_REMOVED lines=16> */
[----:B------:R-:W-:Y:S01]  /*4ec30*/  ISETP.LT.AND P3, PT, R60, UR68, !P3 ;  /* 0x000000443c007c0c */ /* 0x000fe2000df61270 */
[----:B------:R-:W1:Y:S02]  /*4ec40*/  LDCU UR30, c[0x0][0x398] ;  /* 0x00007300ff1e77ac */ /* 0x000e640008000800 */
[----:B------:R-:W-:Y:S01]  /*4ec50*/  VIADD R2, R5, UR65 ;  /* 0x0000004105027c36 */ /* 0x000fe20008000000 */
[----:B------:R-:W0:Y:S01]  /*4ec60*/  LDCU UR68, c[0x0][0x398] ;  /* 0x00007300ff4477ac */ /* 0x000e220008000800 */
[----:B------:R-:W0:Y:S01]  /*4ec70*/  LDCU UR65, c[0x0][0x3b8] ;  /* 0x00007700ff4177ac */ /* 0x000e220008000800 */
[----:B---3--:R-:W-:Y:S01]  /*4ec80*/  PRMT R4, R52, 0x7632, R4 ;  /* 0x0000763234047816 */ /* 0x008fe20000000004 */
[----:B------:R3:W-:Y:S01]  /*4ec90*/  @P6 STG.E.U16 desc[UR8][R48.64], R52 ;  /* 0x0000003430006986 */ /* 0x0007e2000c101508 */
[----:B------:R-:W-:Y:S01]  /*4eca0*/  ISETP.GE.AND P6, PT, R7, UR49, PT ;  /* 0x0000003107007c0c */ /* 0x000fe2000bfc6270 */
[----:B------:R-:W0:Y:S02]  /*4ecb0*/  LDCU UR49, c[0x0][0x39c] ;  /* 0x00007380ff3177ac */ /* 0x000e240008000800 */
[----:B------:R1:W-:Y:S01]  /*4ecc0*/  @P2 STG.E.U16 desc[UR8][R50.64], R4 ;  /* 0x0000000432002986 */ /* 0x0003e2000c101508 */
[----:B------:R-:W-:Y:S01]  /*4ecd0*/  ISETP.LT.AND P2, PT, R61, UR20, !P6 ;  /* 0x000000143d007c0c */ /* 0x000fe2000f741270 */
[----:B------:R-:W0:Y:S01]  /*4ece0*/  LDCU UR20, c[0x0][0x398] ;  /* 0x00007300ff1477ac */ /* 0x000e220008000800 */
[----:B---3--:R-:W-:-:S04]  /*4ecf0*/  IMAD.WIDE R48, R6, 0x2, R44 ;  /* 0x0000000206307825 */ /* 0x008fc800078e022c */
[----:B-1----:R-:W-:Y:S01]  /*4ed00*/  VIADD R50, R3, 0xcd ;  /* 0x000000cd03327836 */ /* 0x002fe20000000000 */
[----:B------:R-:W-:Y:S01]  /*4ed10*/  PRMT R51, R53, 0x7632, R51 ;  /* 0x0000763235337816 */ /* 0x000fe20000000033 */
[----:B------:R-:W-:Y:S01]  /*4ed20*/  IMAD.WIDE R6, R6, 0x2, R46 ;  /* 0x0000000206067825 */ /* 0x000fe200078e022e */
[----:B------:R1:W-:Y:S01]  /*4ed30*/  @P5 STG.E.U16 desc[UR8][R48.64], R53 ;  /* 0x0000003530005986 */ /* 0x0003e2000c101508 */
[----:B------:R-:W-:Y:S01]  /*4ed40*/  ISETP.LT.AND P6, PT, R60, UR41, !P6 ;  /* 0x000000293c007c0c */ /* 0x000fe2000f7c1270 */
[----:B------:R-:W3:Y:S01]  /*4ed50*/  LDCU UR41, c[0x0][0x398] ;  /* 0x00007300ff2977ac */ /* 0x000ee20008000800 */
[----:B------:R-:W-:Y:S01]  /*4ed60*/  ISETP.GE.AND P5, PT, R50, UR63, PT ;  /* 0x0000003f32007c0c */ /* 0x000fe2000bfa6270 */
[----:B------:R0:W-:Y:S01]  /*4ed70*/  @P0 STG.E.U16 desc[UR8][R6.64], R51 ;  /* 0x0000003306000986 */ /* 0x0001e2000c101508 */
[----:B------:R-:W-:Y:S01]  /*4ed80*/  VIADD R4, R2, UR64 ;  /* 0x0000004002047c36 */ /* 0x000fe20008000000 */
[----:B------:R-:W2:Y:S01]  /*4ed90*/  LDCU UR63, c[0x0][0x39c] ;  /* 0x00007380ff3f77ac */ /* 0x000ea20008000800 */
[----:B------:R-:W-:Y:S01]  /*4eda0*/  ISETP.LT.AND P0, PT, R61, UR77, !P5 ;  /* 0x0000004d3d007c0c */ /* 0x000fe2000ef01270 */
[----:B-1----:R-:W-:-:S04]  /*4edb0*/  IMAD.WIDE R48, R5, 0x2, R44 ;  /* 0x0000000205307825 */ /* 0x002fc800078e022c */
[----:B0-----:R-:W-:Y:S01]  /*4edc0*/  IMAD.WIDE R50, R5, 0x2, R46 ;  /* 0x0000000205327825 */ /* 0x001fe200078e022e */
[----:B------:R-:W-:-:S03]  /*4edd0*/  PRMT R5, R54, 0x7632, R5 ;  /* 0x0000763236057816 */ /* 0x000fc60000000005 */
[----:B------:R-:W-:Y:S01]  /*4ede0*/  VIADD R7, R3, 0xce ;  /* 0x000000ce03077836 */ /* 0x000fe20000000000 */
[----:B------:R0:W-:Y:S01]  /*4edf0*/  @P4 STG.E.U16 desc[UR8][R48.64], R54 ;  /* 0x0000003630004986 */ /* 0x0001e2000c101508 */
[----:B------:R-:W-:Y:S01]  /*4ee00*/  ISETP.LT.AND P5, PT, R60, UR76, !P5 ;  /* 0x0000004c3c007c0c */ /* 0x000fe2000efa1270 */
[C-C-:B------:R-:W-:Y:S01]  /*4ee10*/  IMAD.WIDE R52, R4.reuse, 0x2, R44.reuse ;  /* 0x0000000204347825 */ /* 0x140fe200078e022c */
[----:B------:R-:W1:Y:S01]  /*4ee20*/  LDCU UR77, c[0x0][0x398] ;  /* 0x00007300ff4d77ac */ /* 0x000e620008000800 */
[----:B------:R3:W-:Y:S01]  /*4ee30*/  @P3 STG.E.U16 desc[UR8][R50.64], R5 ;  /* 0x0000000532003986 */ /* 0x0007e2000c101508 */
[----:B------:R-:W-:Y:S01]  /*4ee40*/  ISETP.GE.AND P4, PT, R7, UR29, PT ;  /* 0x0000001d07007c0c */ /* 0x000fe2000bf86270 */
[----:B------:R-:W-:Y:S01]  /*4ee50*/  VIADD R6, R4, UR50 ;  /* 0x0000003204067c36 */ /* 0x000fe20008000000 */
[----:B------:R-:W1:Y:S01]  /*4ee60*/  LDCU UR29, c[0x0][0x39c] ;  /* 0x00007380ff1d77ac */ /* 0x000e620008000800 */
[----:B------:R-:W1:Y:S01]  /*4ee70*/  LDCU UR64, c[0x0][0x3b8] ;  /* 0x00007700ff4077ac */ /* 0x000e620008000800 */
[C---:B0-----:R-:W-:Y:S01]  /*4ee80*/  IMAD.WIDE R48, R2.reuse, 0x2, R44 ;  /* 0x0000000202307825 */ /* 0x041fe200078e022c */
[----:B------:R-:W2:Y:S01]  /*4ee90*/  LDL.LU R54, [R1+0x2f4] ;  /* 0x0002f40001367983 */ /* 0x000ea20000300800 */
[----:B------:R-:W0:Y:S02]  /*4eea0*/  LDCU UR76, c[0x0][0x398] ;  /* 0x00007300ff4c77ac */ /* 0x000e240008000800 */
[----:B---3--:R-:W-:Y:S01]  /*4eeb0*/  IMAD.WIDE R50, R2, 0x2, R46 ;  /* 0x0000000202327825 */ /* 0x008fe200078e022e */
[----:B------:R-:W-:-:S03]  /*4eec0*/  PRMT R2, R56, 0x7632, R2 ;  /* 0x0000763238027816 */ /* 0x000fc60000000002 */
[----:B------:R-:W-:Y:S01]  /*4eed0*/  VIADD R5, R3, 0xcf ;  /* 0x000000cf03057836 */ /* 0x000fe20000000000 */
[----:B------:R-:W-:Y:S01]  /*4eee0*/  ISETP.LT.AND P3, PT, R61, UR62, !P4 ;  /* 0x0000003e3d007c0c */ /* 0x000fe2000e761270 */
[----:B------:R3:W-:Y:S01]  /*4eef0*/  @P2 STG.E.U16 desc[UR8][R48.64], R56 ;  /* 0x0000003830002986 */ /* 0x0007e2000c101508 */
[----:B------:R-:W-:Y:S01]  /*4ef00*/  ISETP.LT.AND P4, PT, R60, UR61, !P4 ;  /* 0x0000003d3c007c0c */ /* 0x000fe2000e781270 */
[----:B------:R-:W-:Y:S01]  /*4ef10*/  VIADD R7, R3, 0xd0 ;  /* 0x000000d003077836 */ /* 0x000fe20000000000 */
[----:B------:R-:W-:Y:S01]  /*4ef20*/  ISETP.GE.AND P2, PT, R5, UR47, PT ;  /* 0x0000002f05007c0c */ /* 0x000fe2000bf46270 */
[----:B------:R0:W-:Y:S01]  /*4ef30*/  @P6 STG.E.U16 desc[UR8][R50.64], R2 ;  /* 0x0000000232006986 */ /* 0x0001e2000c101508 */
[----:B------:R-:W-:Y:S01]  /*4ef40*/  IMAD.WIDE R4, R4, 0x2, R46 ;  /* 0x0000000204047825 */ /* 0x000fe200078e022e */
[----:B------:R-:W1:Y:S02]  /*4ef50*/  LDCU UR62, c[0x0][0x398] ;  /* 0x00007300ff3e77ac */ /* 0x000e640008000800 */
[----:B------:R1:W-:Y:S01]  /*4ef60*/  @P0 STG.E.U16 desc[UR8][R52.64], R59 ;  /* 0x0000003b34000986 */ /* 0x0003e2000c101508 */
[----:B------:R-:W-:Y:S01]  /*4ef70*/  ISETP.LT.AND P0, PT, R61, UR6, !P2 ;  /* 0x000000063d007c0c */ /* 0x000fe2000d701270 */
[----:B------:R-:W2:Y:S01]  /*4ef80*/  LDCU UR50, c[0x0][0x3b8] ;  /* 0x00007700ff3277ac */ /* 0x000ea20008000800 */
[----:B---3--:R-:W-:Y:S01]  /*4ef90*/  IMAD.WIDE R48, R6, 0x2, R44 ;  /* 0x0000000206307825 */ /* 0x008fe200078e022c */
[----:B------:R-:W3:Y:S01]  /*4efa0*/  LDL.LU R56, [R1+0x328] ;  /* 0x0003280001387983 */ /* 0x000ee20000300800 */
[----:B------:R-:W2:Y:S01]  /*4efb0*/  LDCU UR61, c[0x0][0x398] ;  /* 0x00007300ff3d77ac */ /* 0x000ea20008000800 */
[----:B0-----:R-:W-:-:S02]  /*4efc0*/  PRMT R2, R59, 0x7632, R2 ;  /* 0x000076323b027816 */ /* 0x001fc40000000002 */
[----:B------:R-:W-:Y:S01]  /*4efd0*/  PRMT R50, R58, 0x7632, R50 ;  /* 0x000076323a327816 */ /* 0x000fe20000000032 */
[----:B------:R-:W-:Y:S01]  /*4efe0*/  VIADD R51, R3, 0xd1 ;  /* 0x000000d103337836 */ /* 0x000fe20000000000 */
[----:B------:R-:W-:Y:S01]  /*4eff0*/  ISETP.GE.AND P6, PT, R7, UR60, PT ;  /* 0x0000003c07007c0c */ /* 0x000fe2000bfc6270 */
[----:B------:R0:W-:Y:S01]  /*4f000*/  @P5 STG.E.U16 desc[UR8][R4.64], R2 ;  /* 0x0000000204005986 */ /* 0x0001e2000c101508 */
[----:B------:R-:W-:Y:S01]  /*4f010*/  VIADD R7, R6, UR27 ;  /* 0x0000001b06077c36 */ /* 0x000fe20008000000 */
[----:B------:R-:W-:Y:S01]  /*4f020*/  ISETP.LT.AND P2, PT, R60, UR14, !P2 ;  /* 0x0000000e3c007c0c */ /* 0x000fe2000d741270 */
[----:B-1----:R-:W-:Y:S01]  /*4f030*/  VIADD R52, R3, 0xd4 ;  /* 0x000000d403347836 */ /* 0x002fe20000000000 */
[----:B------:R1:W-:Y:S01]  /*4f040*/  @P3 STG.E.U16 desc[UR8][R48.64], R58 ;  /* 0x0000003a30003986 */ /* 0x0003e2000c101508 */
[----:B------:R-:W2:Y:S03]  /*4f050*/  LDCU UR6, c[0x0][0x39c] ;  /* 0x00007380ff0677ac */ /* 0x000ea60008000800 */
[----:B------:R-:W3:Y:S01]  /*4f060*/  LDL.LU R59, [R1+0x2f8] ;  /* 0x0002f800013b7983 */ /* 0x000ee20000300800 */
[----:B------:R-:W2:Y:S01]  /*4f070*/  LDCU UR47, c[0x0][0x3b8] ;  /* 0x00007700ff2f77ac */ /* 0x000ea20008000800 */
[----:B0-----:R-:W-:Y:S01]  /*4f080*/  IMAD.WIDE R4, R6, 0x2, R46 ;  /* 0x0000000206047825 */ /* 0x001fe200078e022e */
[----:B------:R-:W-:Y:S01]  /*4f090*/  ISETP.LT.AND P5, PT, R61, UR75, !P6 ;  /* 0x0000004b3d007c0c */ /* 0x000fe2000f7a1270 */
[----:B------:R-:W0:Y:S02]  /*4f0a0*/  LDCU UR14, c[0x0][0x398] ;  /* 0x00007300ff0e77ac */ /* 0x000e240008000800 */
[----:B------:R-:W-:Y:S01]  /*4f0b0*/  VIADD R6, R3, 0xd2 ;  /* 0x000000d203067836 */ /* 0x000fe20000000000 */
[----:B------:R4:W-:Y:S01]  /*4f0c0*/  @P4 STG.E.U16 desc[UR8][R4.64], R50 ;  /* 0x0000003204004986 */ /* 0x0009e2000c101508 */
[----:B------:R-:W-:Y:S01]  /*4f0d0*/  VIADD R2, R7, UR36 ;  /* 0x0000002407027c36 */ /* 0x000fe20008000000 */
[----:B------:R-:W0:Y:S02]  /*4f0e0*/  LDCU UR27, c[0x0][0x398] ;  /* 0x00007300ff1b77ac */ /* 0x000e240008000800 */
[----:B------:R-:W-:Y:S01]  /*4f0f0*/  ISETP.GE.AND P4, PT, R6, UR57, PT ;  /* 0x0000003906007c0c */ /* 0x000fe2000bf86270 */
[----:B-1----:R-:W3:Y:S01]  /*4f100*/  LDL.LU R58, [R1+0x32c] ;  /* 0x00032c00013a7983 */ /* 0x002ee20000300800 */
[----:B------:R-:W-:Y:S01]  /*4f110*/  PRMT R6, R57, 0x7632, R6 ;  /* 0x0000763239067816 */ /* 0x000fe20000000006 */
[----:B------:R-:W1:Y:S01]  /*4f120*/  LDCU UR75, c[0x0][0x39c] ;  /* 0x00007380ff4b77ac */ /* 0x000e620008000800 */
[----:B------:R-:W0:Y:S01]  /*4f130*/  LDCU UR60, c[0x0][0x3b8] ;  /* 0x00007700ff3c77ac */ /* 0x000e220008000800 */
[----:B----4-:R-:W-:Y:S01]  /*4f140*/  IMAD.WIDE R4, R7, 0x2, R44 ;  /* 0x0000000207047825 */ /* 0x010fe200078e022c */
[----:B------:R-:W-:-:S02]  /*4f150*/  ISETP.LT.AND P6, PT, R60, UR48, !P6 ;  /* 0x000000303c007c0c */ /* 0x000fc4000f7c1270 */
[----:B------:R-:W-:Y:S01]  /*4f160*/  ISETP.GE.AND P3, PT, R51, UR40, PT ;  /* 0x0000002833007c0c */ /* 0x000fe2000bf66270 */
[C---:B------:R-:W-:Y:S01]  /*4f170*/  IMAD.WIDE R48, R2.reuse, 0x2, R44 ;  /* 0x0000000202307825 */ /* 0x040fe200078e022c */
[----:B------:R4:W-:Y:S01]  /*4f180*/  @P0 STG.E.U16 desc[UR8][R4.64], R57 ;  /* 0x0000003904000986 */ /* 0x0009e2000c101508 */
[----:B------:R-:W0:Y:S01]  /*4f190*/  LDCU UR40, c[0x0][0x398] ;  /* 0x00007300ff2877ac */ /* 0x000e220008000800 */
[----:B------:R-:W0:Y:S01]  /*4f1a0*/  LDCU UR57, c[0x0][0x398] ;  /* 0x00007300ff3977ac */ /* 0x000e220008000800 */
[----:B------:R-:W0:Y:S01]  /*4f1b0*/  LDCU UR36, c[0x0][0x3b8] ;  /* 0x00007700ff2477ac */ /* 0x000e220008000800 */
[----:B----4-:R-:W-:Y:S01]  /*4f1c0*/  IMAD.WIDE R4, R7, 0x2, R46 ;  /* 0x0000000207047825 */ /* 0x010fe200078e022e */
[----:B------:R-:W4:Y:S01]  /*4f1d0*/  LDL.LU R57, [R1+0x2fc] ;  /* 0x0002fc0001397983 */ /* 0x000f220000300800 */
[----:B------:R-:W0:Y:S03]  /*4f1e0*/  LDCU UR48, c[0x0][0x3b8] ;  /* 0x00007700ff3077ac */ /* 0x000e260008000800 */
[----:B------:R1:W-:Y:S04]  /*4f1f0*/  @P2 STG.E.U16 desc[UR8][R4.64], R6 ;  /* 0x0000000604002986 */ /* 0x0003e8000c101508 */
[----:B------:R0:W-:Y:S04]  /*4f200*/  @P5 STG.E.U16 desc[UR8][R48.64], R55 ;  /* 0x0000003730005986 */ /* 0x0001e8000c101508 */
[----:B-1----:R-:W3:Y:S04]  /*4f210*/  LDL.LU R4, [R1+0x2f0] ;  /* 0x0002f00001047983 */ /* 0x002ee80000300800 */
[----:B0-----:R-:W4:Y:S01]  /*4f220*/  LDL.LU R48, [R1+0x324] ;  /* 0x0003240001307983 */ /* 0x001f220000300800 */
[----:B------:R-:W-:Y:S01]  /*4f230*/  VIADD R51, R3, 0xd3 ;  /* 0x000000d303337836 */ /* 0x000fe20000000000 */
[----:B------:R-:W-:Y:S01]  /*4f240*/  ISETP.LT.AND P5, PT, R61, UR35, !P3 ;  /* 0x000000233d007c0c */ /* 0x000fe2000dfa1270 */
[C---:B------:R-:W-:Y:S01]  /*4f250*/  VIADD R7, R2.reuse, UR46 ;  /* 0x0000002e02077c36 */ /* 0x040fe20008000000 */
[----:B------:R-:W-:Y:S01]  /*4f260*/  PRMT R5, R55, 0x7632, R5 ;  /* 0x0000763237057816 */ /* 0x000fe20000000005 */
[----:B------:R-:W0:Y:S01]  /*4f270*/  LDCU UR35, c[0x0][0x398] ;  /* 0x00007300ff2377ac */ /* 0x000e220008000800 */
[----:B------:R-:W-:Y:S01]  /*4f280*/  ISETP.GE.AND P0, PT, R51, UR10, PT ;  /* 0x0000000a33007c0c */ /* 0x000fe2000bf06270 */
[----:B------:R-:W-:Y:S01]  /*4f290*/  IMAD.WIDE R50, R2, 0x2, R46 ;  /* 0x0000000202327825 */ /* 0x000fe200078e022e */
[----:B------:R-:W-:Y:S01]  /*4f2a0*/  ISETP.LT.AND P3, PT, R60, UR59, !P3 ;  /* 0x0000003b3c007c0c */ /* 0x000fe2000df61270 */
[----:B------:R-:W1:Y:S01]  /*4f2b0*/  LDCU UR10, c[0x0][0x39c] ;  /* 0x00007380ff0a77ac */ /* 0x000e620008000800 */
[----:B------:R-:W-:-:S02]  /*4f2c0*/  ISETP.GE.AND P2, PT, R52, UR73, PT ;  /* 0x0000004934007c0c */ /* 0x000fc4000bf46270 */
[----:B------:R2:W-:Y:S01]  /*4f2d0*/  @P6 STG.E.U16 desc[UR8][R50.64], R5 ;  /* 0x0000000532006986 */ /* 0x0005e2000c101508 */
[----:B------:R-:W-:Y:S01]  /*4f2e0*/  ISETP.LT.AND P6, PT, R61, UR44, !P4 ;  /* 0x0000002c3d007c0c */ /* 0x000fe2000e7c1270 */
[C---:B------:R-:W-:Y:S01]  /*4f2f0*/  IMAD.WIDE R52, R7.reuse, 0x2, R44 ;  /* 0x0000000207347825 */ /* 0x040fe200078e022c */
[----:B------:R-:W-:Y:S01]  /*4f300*/  ISETP.LT.AND P4, PT, R60, UR31, !P4 ;  /* 0x0000001f3c007c0c */ /* 0x000fe2000e781270 */
[----:B------:R-:W0:Y:S02]  /*4f310*/  LDCU UR46, c[0x0][0x398] ;  /* 0x00007300ff2e77ac */ /* 0x000e240008000800 */
[----:B------:R-:W-:Y:S02]  /*4f320*/  VIADD R55, R7, UR45 ;  /* 0x0000002d07377c36 */ /* 0x000fe40008000000 */
[----:B------:R-:W-:Y:S01]  /*4f330*/  VIADD R2, R3, 0xd5 ;  /* 0x000000d503027836 */ /* 0x000fe20000000000 */
[----:B------:R-:W0:Y:S01]  /*4f340*/  LDCU UR44, c[0x0][0x39c] ;  /* 0x00007380ff2c77ac */ /* 0x000e220008000800 */
[----:B------:R-:W0:Y:S01]  /*4f350*/  LDCU UR45, c[0x0][0x398] ;  /* 0x00007300ff2d77ac */ /* 0x000e220008000800 */
[----:B------:R-:W0:Y:S01]  /*4f360*/  LDCU UR59, c[0x0][0x398] ;  /* 0x00007300ff3b77ac */ /* 0x000e220008000800 */
[----:B------:R-:W0:Y:S01]  /*4f370*/  LDCU UR31, c[0x0][0x3b8] ;  /* 0x00007700ff1f77ac */ /* 0x000e220008000800 */
[----:B--2---:R-:W-:Y:S01]  /*4f380*/  PRMT R50, R54, 0x7632, R50 ;  /* 0x0000763236327816 */ /* 0x004fe20000000032 */
[----:B---3--:R2:W-:Y:S01]  /*4f390*/  @P5 STG.E.U16 desc[UR8][R52.64], R4 ;  /* 0x0000000434005986 */ /* 0x0085e2000c101508 */
[----:B------:R-:W-:Y:S01]  /*4f3a0*/  PRMT R49, R4, 0x7632, R49 ;  /* 0x0000763204317816 */ /* 0x000fe20000000031 */
[----:B--2---:R-:W-:-:S04]  /*4f3b0*/  IMAD.WIDE R4, R7, 0x2, R46 ;  /* 0x0000000207047825 */ /* 0x004fc800078e022e */
[----:B------:R-:W-:Y:S01]  /*4f3c0*/  IMAD.WIDE R6, R55, 0x2, R44 ;  /* 0x0000000237067825 */ /* 0x000fe200078e022c */
[----:B------:R2:W-:Y:S04]  /*4f3d0*/  @P3 STG.E.U16 desc[UR8][R4.64], R49 ;  /* 0x0000003104003986 */ /* 0x0005e8000c101508 */
[----:B----4-:R3:W-:Y:S01]  /*4f3e0*/  @P6 STG.E.U16 desc[UR8][R6.64], R48 ;  /* 0x0000003006006986 */ /* 0x0107e2000c101508 */
[----:B------:R-:W-:Y:S01]  /*4f3f0*/  ISETP.LT.AND P6, PT, R61, UR58, !P0 ;  /* 0x0000003a3d007c0c */ /* 0x000fe2000c7c1270 */
[----:B------:R-:W4:Y:S01]  /*4f400*/  LDCU UR58, c[0x0][0x398] ;  /* 0x00007300ff3a77ac */ /* 0x000f220008000800 */
[----:B--2---:R-:W-:Y:S01]  /*4f410*/  PRMT R5, R48, 0x7632, R5 ;  /* 0x0000763230057816 */ /* 0x004fe20000000005 */
[C---:B---3--:R-:W-:Y:S01]  /*4f420*/  IMAD.WIDE R48, R55.reuse, 0x2, R46 ;  /* 0x0000000237307825 */ /* 0x048fe200078e022e */
[C---:B------:R-:W-:Y:S01]  /*4f430*/  ISETP.LT.AND P0, PT, R60.reuse, UR22, !P0 ;  /* 0x000000163c007c0c */ /* 0x040fe2000c701270 */
[----:B------:R-:W2:Y:S02]  /*4f440*/  LDCU UR22, c[0x0][0x398] ;  /* 0x00007300ff1677ac */ /* 0x000ea40008000800 */
[----:B------:R-:W-:Y:S01]  /*4f450*/  VIADD R55, R55, UR28 ;  /* 0x0000001c37377c36 */ /* 0x000fe20008000000 */
[----:B------:R3:W-:Y:S01]  /*4f460*/  @P4 STG.E.U16 desc[UR8][R48.64], R5 ;  /* 0x0000000530004986 */ /* 0x0007e2000c101508 */
[----:B------:R-:W-:Y:S01]  /*4f470*/  ISETP.LT.AND P4, PT, R61, UR34, !P2 ;  /* 0x000000223d007c0c */ /* 0x000fe2000d781270 */
[----:B------:R-:W0:Y:S01]  /*4f480*/  LDCU UR28, c[0x0][0x398] ;  /* 0x00007300ff1c77ac */ /* 0x000e220008000800 */
[C---:B------:R-:W-:Y:S01]  /*4f490*/  VIADD R51, R55.reuse, UR74 ;  /* 0x0000004a37337c36 */ /* 0x040fe20008000000 */
[----:B------:R-:W-:Y:S01]  /*4f4a0*/  ISETP.LT.AND P2, PT, R60, UR56, !P2 ;  /* 0x000000383c007c0c */ /* 0x000fe2000d741270 */
[C---:B------:R-:W-:Y:S01]  /*4f4b0*/  IMAD.WIDE R6, R55.reuse, 0x2, R44 ;  /* 0x0000000237067825 */ /* 0x040fe200078e022c */
[----:B------:R-:W-:Y:S01]  /*4f4c0*/  ISETP.GE.AND P5, PT, R2, UR72, PT ;  /* 0x0000004802007c0c */ /* 0x000fe2000bfa6270 */
[----:B------:R-:W0:Y:S02]  /*4f4d0*/  LDCU UR34, c[0x0][0x3b8] ;  /* 0x00007700ff2277ac */ /* 0x000e240008000800 */
[----:B---3--:R-:W-:Y:S01]  /*4f4e0*/  IMAD.WIDE R4, R55, 0x2, R46 ;  /* 0x0000000237047825 */ /* 0x008fe200078e022e */
[----:B------:R3:W-:Y:S01]  /*4f4f0*/  @P6 STG.E.U16 desc[UR8][R6.64], R54 ;  /* 0x0000003606006986 */ /* 0x0007e2000c101508 */
[----:B------:R-:W0:Y:S02]  /*4f500*/  LDCU UR56, c[0x0][0x398] ;  /* 0x00007300ff3877ac */ /* 0x000e240008000800 */
[----:B------:R-:W-:Y:S01]  /*4f510*/  IMAD.WIDE R48, R51, 0x2, R44 ;  /* 0x0000000233307825 */ /* 0x000fe200078e022c */
[----:B------:R-:W-:Y:S03]  /*4f520*/  @P0 STG.E.U16 desc[UR8][R4.64], R50 ;  /* 0x0000003204000986 */ /* 0x000fe6000c101508 */
[----:B------:R-:W-:Y:S01]  /*4f530*/  VIADD R2, R3, 0xd6 ;  /* 0x000000d603027836 */ /* 0x000fe20000000000 */
[----:B------:R0:W-:Y:S01]  /*4f540*/  @P4 STG.E.U16 desc[UR8][R48.64], R56 ;  /* 0x0000003830004986 */ /* 0x0001e2000c101508 */
[----:B------:R-:W-:-:S02]  /*4f550*/  ISETP.LT.AND P0, PT, R61, UR71, !P5 ;  /* 0x000000473d007c0c */ /* 0x000fc4000ef01270 */
[----:B------:R-:W-:Y:S01]  /*4f560*/  ISETP.LT.AND P5, PT, R60, UR37, !P5 ;  /* 0x000000253c007c0c */ /* 0x000fe2000efa1270 */
[C---:B---3--:R-:W-:Y:S01]  /*4f570*/  IMAD.WIDE R6, R51.reuse, 0x2, R46 ;  /* 0x0000000233067825 */ /* 0x048fe200078e022e */
[----:B------:R-:W-:Y:S01]  /*4f580*/  ISETP.GE.AND P3, PT, R2, UR26, PT ;  /* 0x0000001a02007c0c */ /* 0x000fe2000bf66270 */
[----:B------:R-:W3:Y:S02]  /*4f590*/  LDCU UR26, c[0x0][0x39c] ;  /* 0x00007380ff1a77ac */ /* 0x000ee40008000800 */
[----:B------:R-:W-:Y:S01]  /*4f5a0*/  VIADD R53, R51, UR39 ;  /* 0x0000002733357c36 */ /* 0x000fe20008000000 */
[----:B0-----:R-:W-:Y:S01]  /*4f5b0*/  PRMT R49, R56, 0x7632, R49 ;  /* 0x0000763238317816 */ /* 0x001fe20000000031 */
[----:B------:R-:W-:Y:S01]  /*4f5c0*/  VIADD R2, R3, 0xd7 ;  /* 0x000000d703027836 */ /* 0x000fe20000000000 */
[----:B------:R-:W0:Y:S03]  /*4f5d0*/  LDCU UR39, c[0x0][0x398] ;  /* 0x00007300ff2777ac */ /* 0x000e260008000800 */
[----:B------:R1:W-:Y:S01]  /*4f5e0*/  @P2 STG.E.U16 desc[UR8][R6.64], R49 ;  /* 0x0000003106002986 */ /* 0x0003e2000c101508 */
[----:B------:R-:W-:Y:S01]  /*4f5f0*/  ISETP.LT.AND P2, PT, R61, UR33, !P3 ;  /* 0x000000213d007c0c */ /* 0x000fe2000df41270 */
[C---:B------:R-:W-:Y:S01]  /*4f600*/  IMAD.WIDE R4, R53.reuse, 0x2, R44 ;  /* 0x0000000235047825 */ /* 0x040fe200078e022c */
[----:B------:R-:W-:Y:S01]  /*4f610*/  ISETP.LT.AND P3, PT, R60, UR55, !P3 ;  /* 0x000000373c007c0c */ /* 0x000fe2000df61270 */
[----:B------:R-:W0:Y:S01]  /*4f620*/  LDCU UR37, c[0x0][0x39c] ;  /* 0x00007380ff2577ac */ /* 0x000e220008000800 */
[----:B------:R-:W-:Y:S01]  /*4f630*/  ISETP.GE.AND P6, PT, R2, UR52, PT ;  /* 0x0000003402007c0c */ /* 0x000fe2000bfc6270 */
[----:B------:R-:W-:Y:S01]  /*4f640*/  VIADD R55, R53, UR54 ;  /* 0x0000003635377c36 */ /* 0x000fe20008000000 */
[----:B------:R0:W-:Y:S01]  /*4f650*/  @P0 STG.E.U16 desc[UR8][R4.64], R59 ;  /* 0x0000003b04000986 */ /* 0x0001e2000c101508 */
[----:B------:R-:W-:Y:S01]  /*4f660*/  VIADD R2, R3, 0xd8 ;  /* 0x000000d803027836 */ /* 0x000fe20000000000 */
[----:B------:R-:W2:Y:S01]  /*4f670*/  LDCU UR52, c[0x0][0x39c] ;  /* 0x00007380ff3477ac */ /* 0x000ea20008000800 */
[----:B-1----:R-:W-:Y:S01]  /*4f680*/  PRMT R7, R59, 0x7632, R7 ;  /* 0x000076323b077816 */ /* 0x002fe20000000007 */
[----:B------:R-:W-:-:S02]  /*4f690*/  IMAD.WIDE R48, R53, 0x2, R46 ;  /* 0x0000000235307825 */ /* 0x000fc400078e022e */
[----:B------:R-:W-:Y:S01]  /*4f6a0*/  ISETP.GE.AND P4, PT, R2, UR43, PT ;  /* 0x0000002b02007c0c */ /* 0x000fe2000bf86270 */
[----:B------:R-:W1:Y:S01]  /*4f6b0*/  LDCU UR43, c[0x0][0x398] ;  /* 0x00007300ff2b77ac */ /* 0x000e620008000800 */
[C---:B------:R-:W-:Y:S01]  /*4f6c0*/  IMAD.WIDE R50, R55.reuse, 0x2, R44 ;  /* 0x0000000237327825 */ /* 0x040fe200078e022c */
[----:B------:R2:W-:Y:S01]  /*4f6d0*/  @P5 STG.E.U16 desc[UR8][R48.64], R7 ;  /* 0x0000000730005986 */ /* 0x0005e2000c101508 */
[----:B------:R-:W1:Y:S02]  /*4f6e0*/  LDCU UR55, c[0x0][0x398] ;  /* 0x00007300ff3777ac */ /* 0x000e640008000800 */
[----:B------:R-:W-:Y:S01]  /*4f6f0*/  IMAD.WIDE R52, R55, 0x2, R46 ;  /* 0x0000000237347825 */ /* 0x000fe200078e022e */
[----:B------:R1:W-:Y:S01]  /*4f700*/  @P2 STG.E.U16 desc[UR8][R50.64], R58 ;  /* 0x0000003a32002986 */ /* 0x0003e2000c101508 */
[----:B------:R-:W-:Y:S01]  /*4f710*/  ISETP.LT.AND P5, PT, R61, UR51, !P6 ;  /* 0x000000333d007c0c */ /* 0x000fe2000f7a1270 */
[----:B------:R-:W3:Y:S01]  /*4f720*/  LDCU UR33, c[0x0][0x3b8] ;  /* 0x00007700ff2177ac */ /* 0x000ee20008000800 */
[----:B------:R-:W-:Y:S01]  /*4f730*/  ISETP.LT.AND P6, PT, R60, UR42, !P6 ;  /* 0x0000002a3c007c0c */ /* 0x000fe2000f7c1270 */
[----:B0-----:R-:W-:-:S02]  /*4f740*/  VIADD R5, R55, UR70 ;  /* 0x0000004637057c36 */ /* 0x001fc40008000000 */
[----:B------:R-:W-:Y:S01]  /*4f750*/  VIADD R2, R3, 0xd9 ;  /* 0x000000d903027836 */ /* 0x000fe20000000000 */
[----:B------:R-:W0:Y:S01]  /*4f760*/  LDCU UR42, c[0x0][0x39c] ;  /* 0x00007380ff2a77ac */ /* 0x000e220008000800 */
[----:B--2---:R-:W-:Y:S01]  /*4f770*/  PRMT R49, R58, 0x7632, R49 ;  /* 0x000076323a317816 */ /* 0x004fe20000000031 */
[----:B------:R-:W2:Y:S04]  /*4f780*/  LDCU UR54, c[0x0][0x398] ;  /* 0x00007300ff3677ac */ /* 0x000ea80008000800 */
[----:B------:R0:W-:Y:S01]  /*4f790*/  @P3 STG.E.U16 desc[UR8][R52.64], R49 ;  /* 0x0000003134003986 */ /* 0x0001e2000c101508 */
[----:B------:R-:W-:Y:S01]  /*4f7a0*/  ISETP.LT.AND P3, PT, R61, UR38, !P4 ;  /* 0x000000263d007c0c */ /* 0x000fe2000e761270 */
[C---:B-1----:R-:W-:Y:S01]  /*4f7b0*/  VIADD R51, R5.reuse, UR69 ;  /* 0x0000004505337c36 */ /* 0x042fe20008000000 */
[----:B------:R-:W-:Y:S01]  /*4f7c0*/  ISETP.LT.AND P4, PT, R60, UR53, !P4 ;  /* 0x000000353c007c0c */ /* 0x000fe2000e781270 */
[----:B------:R-:W-:Y:S01]  /*4f7d0*/  IMAD.WIDE R6, R5, 0x2, R44 ;  /* 0x0000000205067825 */ /* 0x000fe200078e022c */
[----:B------:R-:W-:Y:S01]  /*4f7e0*/  PRMT R50, R57, 0x7632, R50 ;  /* 0x0000763239327816 */ /* 0x000fe20000000032 */
[----:B------:R-:W1:Y:S02]  /*4f7f0*/  LDCU UR38, c[0x0][0x398] ;  /* 0x00007300ff2677ac */ /* 0x000e640008000800 */
[----:B------:R-:W-:Y:S01]  /*4f800*/  IMAD.WIDE R4, R5, 0x2, R46 ;  /* 0x0000000205047825 */ /* 0x000fe200078e022e */
[----:B------:R-:W-:Y:S01]  /*4f810*/  ISETP.GE.AND P0, PT, R2, UR67, PT ;  /* 0x0000004302007c0c */ /* 0x000fe2000bf06270 */
[----:B------:R-:W1:Y:S02]  /*4f820*/  LDCU UR51, c[0x0][0x3b8] ;  /* 0x00007700ff3377ac */ /* 0x000e640008000800 */
[----:B0-----:R-:W-:Y:S01]  /*4f830*/  IMAD.WIDE R48, R51, 0x2, R44 ;  /* 0x0000000233307825 */ /* 0x001fe200078e022c */
[----:B------:R0:W-:Y:S01]  /*4f840*/  @P5 STG.E.U16 desc[UR8][R6.64], R57 ;  /* 0x0000003906005986 */ /* 0x0001e2000c101508 */
[----:B------:R-:W1:Y:S02]  /*4f850*/  LDCU UR53, c[0x0][0x398] ;  /* 0x00007300ff3577ac */ /* 0x000e640008000800 */
[----:B------:R-:W-:Y:S01]  /*4f860*/  VIADD R2, R3, 0xda ;  /* 0x000000da03027836 */ /* 0x000fe20000000000 */
[----:B------:R-:W-:Y:S01]  /*4f870*/  @P6 STG.E.U16 desc[UR8][R4.64], R50 ;  /* 0x0000003204006986 */ /* 0x000fe2000c101508 */
[----:B------:R-:W-:-:S03]  /*4f880*/  ISETP.LT.AND P6, PT, R61, UR66, !P0 ;  /* 0x000000423d007c0c */ /* 0x000fc6000c7c1270 */
[----:B------:R1:W-:Y:S01]  /*4f890*/  @P3 STG.E.U16 desc[UR8][R48.64], R8 ;  /* 0x0000000830003986 */ /* 0x0003e2000c101508 */
[----:B------:R-:W-:Y:S01]  /*4f8a0*/  ISETP.GE.AND P2, PT, R2, UR18, PT ;  /* 0x0000001202007c0c */ /* 0x000fe2000bf46270 */
[C---:B0-----:R-:W-:Y:S01]  /*4f8b0*/  IMAD.WIDE R6, R51.reuse, 0x2, R46 ;  /* 0x0000000233067825 */ /* 0x041fe200078e022e */
[----:B------:R-:W-:Y:S01]  /*4f8c0*/  ISETP.LT.AND P0, PT, R60, UR24, !P0 ;  /* 0x000000183c007c0c */ /* 0x000fe2000c701270 */
[----:B------:R-:W0:Y:S02]  /*4f8d0*/  LDCU UR18, c[0x0][0x3b8] ;  /* 0x00007700ff1277ac */ /* 0x000e240008000800 */
[----:B------:R-:W-:Y:S01]  /*4f8e0*/  VIADD R53, R51, UR4 ;  /* 0x0000000433357c36 */ /* 0x000fe20008000000 */
[----:B-1----:R-:W-:-:S03]  /*4f8f0*/  PRMT R49, R8, 0x7632, R49 ;  /* 0x0000763208317816 */ /* 0x002fc60000000031 */
[--C-:B------:R-:W-:Y:S01]  /*4f900*/  IMAD.WIDE R4, R53, 0x2, R44.reuse ;  /* 0x0000000235047825 */ /* 0x100fe200078e022c */
[----:B------:R-:W1:Y:S01]  /*4f910*/  LDCU UR4, c[0x0][0x39c] ;  /* 0x00007380ff0477ac */ /* 0x000e620008000800 */
[----:B------:R0:W-:Y:S01]  /*4f920*/  @P4 STG.E.U16 desc[UR8][R6.64], R49 ;  /* 0x0000003106004986 */ /* 0x0001e2000c101508 */
[----:B------:R-:W-:Y:S01]  /*4f930*/  ISETP.LT.AND P4, PT, R61, UR30, !P2 ;  /* 0x0000001e3d007c0c */ /* 0x000fe2000d781270 */
[----:B------:R-:W-:Y:S01]  /*4f940*/  VIADD R55, R53, UR32 ;  /* 0x0000002035377c36 */ /* 0x000fe20008000000 */
[----:B------:R-:W1:Y:S01]  /*4f950*/  LDCU UR24, c[0x0][0x398] ;  /* 0x00007300ff1877ac */ /* 0x000e620008000800 */
[----:B------:R-:W-:Y:S01]  /*4f960*/  VIADD R2, R3, 0xdb ;  /* 0x000000db03027836 */ /* 0x000fe20000000000 */
[----:B------:R2:W-:Y:S01]  /*4f970*/  @P6 STG.E.U16 desc[UR8][R4.64], R12 ;  /* 0x0000000c04006986 */ /* 0x0005e2000c101508 */
[----:B------:R-:W-:Y:S01]  /*4f980*/  IMAD.WIDE R50, R55, 0x2, R44 ;  /* 0x0000000237327825 */ /* 0x000fe200078e022c */
[----:B------:R-:W-:Y:S01]  /*4f990*/  ISETP.LT.AND P2, PT, R60, UR68, !P2 ;  /* 0x000000443c007c0c */ /* 0x000fe2000d741270 */
[----:B------:R-:W1:Y:S01]  /*4f9a0*/  LDCU UR32, c[0x0][0x39c] ;  /* 0x00007380ff2077ac */ /* 0x000e620008000800 */
[----:B------:R-:W-:Y:S01]  /*4f9b0*/  ISETP.GE.AND P5, PT, R2, UR49, PT ;  /* 0x0000003102007c0c */ /* 0x000fe2000bfa6270 */
[----:B0-----:R-:W-:Y:S01]  /*4f9c0*/  IMAD.WIDE R48, R53, 0x2, R46 ;  /* 0x0000000235307825 */ /* 0x001fe200078e022e */
[----:B------:R-:W-:Y:S01]  /*4f9d0*/  PRMT R7, R9, 0x7632, R7 ;  /* 0x0000763209077816 */ /* 0x000fe20000000007 */
[----:B------:R-:W0:Y:S01]  /*4f9e0*/  LDCU UR49, c[0x0][0x398] ;  /* 0x00007300ff3177ac */ /* 0x000e220008000800 */
[----:B--2---:R-:W-:Y:S01]  /*4f9f0*/  PRMT R5, R12, 0x7632, R5 ;  /* 0x000076320c057816 */ /* 0x004fe20000000005 */
[----:B------:R-:W-:Y:S01]  /*4fa00*/  VIADD R2, R3, 0xdc ;  /* 0x000000dc03027836 */ /* 0x000fe20000000000 */
[----:B------:R-:W2:Y:S03]  /*4fa10*/  LDCU UR30, c[0x0][0x3b8] ;  /* 0x00007700ff1e77ac */ /* 0x000ea60008000800 */
[----:B------:R0:W-:Y:S04]  /*4fa20*/  @P0 STG.E.U16 desc[UR8][R48.64], R5 ;  /* 0x0000000530000986 */ /* 0x0001e8000c101508 */
[----:B------:R1:W-:Y:S01]  /*4fa30*/  @P4 STG.E.U16 desc[UR8][R50.64], R9 ;  /* 0x0000000932004986 */ /* 0x0003e2000c101508 */
[----:B------:R-:W-:Y:S01]  /*4fa40*/  ISETP.LT.AND P4, PT, R61, UR20, !P5 ;  /* 0x000000143d007c0c */ /* 0x000fe2000ef81270 */
[----:B------:R-:W2:Y:S01]  /*4fa50*/  LDCU UR20, c[0x0][0x3b8] ;  /* 0x00007700ff1477ac */ /* 0x000ea20008000800 */
[----:B------:R-:W-:-:S02]  /*4fa60*/  ISETP.LT.AND P5, PT, R60, UR41, !P5 ;  /* 0x000000293c007c0c */ /* 0x000fc4000efa1270 */
[----:B------:R-:W-:Y:S01]  /*4fa70*/  ISETP.GE.AND P3, PT, R2, UR63, PT ;  /* 0x0000003f02007c0c */ /* 0x000fe2000bf66270 */
[----:B0-----:R-:W-:Y:S01]  /*4fa80*/  IMAD.WIDE R4, R55, 0x2, R46 ;  /* 0x0000000237047825 */ /* 0x001fe200078e022e */
[----:B------:R-:W-:Y:S01]  /*4fa90*/  PRMT R12, R13, 0x7632, R12 ;  /* 0x000076320d0c7816 */ /* 0x000fe2000000000c */
[----:B------:R-:W0:Y:S02]  /*4faa0*/  LDCU UR41, c[0x0][0x39c] ;  /* 0x00007380ff2977ac */ /* 0x000e240008000800 */
[----:B------:R-:W-:Y:S01]  /*4fab0*/  VIADD R55, R55, UR65 ;  /* 0x0000004137377c36 */ /* 0x000fe20008000000 */
[----:B------:R2:W-:Y:S01]  /*4fac0*/  @P2 STG.E.U16 desc[UR8][R4.64], R7 ;  /* 0x0000000704002986 */ /* 0x0005e2000c101508 */
[----:B------:R-:W-:Y:S01]  /*4fad0*/  VIADD R2, R3, 0xdd ;  /* 0x000000dd03027836 */ /* 0x000fe20000000000 */
[----:B------:R-:W-:Y:S01]  /*4fae0*/  ISETP.LT.AND P2, PT, R61, UR77, !P3 ;  /* 0x0000004d3d007c0c */ /* 0x000fe2000df41270 */
[----:B-1----:R-:W-:-:S03]  /*4faf0*/  IMAD.WIDE R8, R55, 0x2, R46 ;  /* 0x0000000237087825 */ /* 0x002fc600078e022e */
[----:B------:R-:W-:Y:S01]  /*4fb00*/  ISETP.GE.AND P6, PT, R2, UR29, PT ;  /* 0x0000001d02007c0c */ /* 0x000fe2000bfc6270 */
[C---:B------:R-:W-:Y:S02]  /*4fb10*/  VIADD R49, R55.reuse, UR64 ;  /* 0x0000004037317c36 */ /* 0x040fe40008000000 */
[--C-:B--2---:R-:W-:Y:S01]  /*4fb20*/  IMAD.WIDE R6, R55, 0x2, R44.reuse ;  /* 0x0000000237067825 */ /* 0x104fe200078e022c */
[----:B------:R-:W-:Y:S01]  /*4fb30*/  ISETP.LT.AND P3, PT, R60, UR76, !P3 ;  /* 0x0000004c3c007c0c */ /* 0x000fe2000df61270 */
[----:B------:R-:W1:Y:S03]  /*4fb40*/  LDCU UR29, c[0x0][0x398] ;  /* 0x00007300ff1d77ac */ /* 0x000e660008000800 */
[----:B------:R2:W-:Y:S01]  /*4fb50*/  @P4 STG.E.U16 desc[UR8][R6.64], R13 ;  /* 0x0000000d06004986 */ /* 0x0005e2000c101508 */
[----:B------:R-:W-:-:S03]  /*4fb60*/  IMAD.WIDE R4, R49, 0x2, R44 ;  /* 0x0000000231047825 */ /* 0x000fc600078e022c */
[----:B------:R0:W-:Y:S01]  /*4fb70*/  @P5 STG.E.U16 desc[UR8][R8.64], R12 ;  /* 0x0000000c08005986 */ /* 0x0001e2000c101508 */
[----:B------:R-:W-:Y:S01]  /*4fb80*/  ISETP.LT.AND P5, PT, R61, UR62, !P6 ;  /* 0x0000003e3d007c0c */ /* 0x000fe2000f7a1270 */
[----:B------:R-:W-:Y:S02]  /*4fb90*/  VIADD R51, R49, UR50 ;  /* 0x0000003231337c36 */ /* 0x000fe40008000000 */
[----:B------:R-:W-:Y:S01]  /*4fba0*/  VIADD R2, R3, 0xde ;  /* 0x000000de03027836 */ /* 0x000fe20000000000 */
[----:B------:R1:W-:Y:S01]  /*4fbb0*/  @P2 STG.E.U16 desc[UR8][R4.64], R10 ;  /* 0x0000000a04002986 */ /* 0x0003e2000c101508 */
[----:B------:R-:W-:Y:S01]  /*4fbc0*/  ISETP.LT.AND P6, PT, R60, UR61, !P6 ;  /* 0x0000003d3c007c0c */ /* 0x000fe2000f7c1270 */
[----:B------:R-:W3:Y:S01]  /*4fbd0*/  LDCU UR50, c[0x0][0x3b8] ;  /* 0x00007700ff3277ac */ /* 0x000ee20008000800 */
[----:B--2---:R-:W-:Y:S01]  /*4fbe0*/  IMAD.WIDE R6, R49, 0x2, R46 ;  /* 0x0000000231067825 */ /* 0x004fe200078e022e */
[----:B------:R-:W-:Y:S01]  /*4fbf0*/  ISETP.GE.AND P0, PT, R2, UR6, PT ;  /* 0x0000000602007c0c */ /* 0x000fe2000bf06270 */
[----:B------:R-:W2:Y:S02]  /*4fc00*/  LDCU UR6, c[0x0][0x398] ;  /* 0x00007300ff0677ac */ /* 0x000ea40008000800 */
[----:B0-----:R-:W-:Y:S01]  /*4fc10*/  IMAD.WIDE R8, R51, 0x2, R44 ;  /* 0x0000000233087825 */ /* 0x001fe200078e022c */
[----:B-1----:R-:W-:-:S03]  /*4fc20*/  PRMT R5, R10, 0x7632, R5 ;  /* 0x000076320a057816 */ /* 0x002fc60000000005 */
[----:B------:R-:W-:Y:S02]  /*4fc30*/  VIADD R2, R3, 0xdf ;  /* 0x000000df03027836 */ /* 0x000fe40000000000 */
[----:B------:R0:W-:Y:S04]  /*4fc40*/  @P3 STG.E.U16 desc[UR8][R6.64], R5 ;  /* 0x0000000506003986 */ /* 0x0001e8000c101508 */
[----:B------:R1:W-:Y:S01]  /*4fc50*/  @P5 STG.E.U16 desc[UR8][R8.64], R14 ;  /* 0x0000000e08005986 */ /* 0x0003e2000c101508 */
[----:B------:R-:W-:Y:S01]  /*4fc60*/  ISETP.LT.AND P5, PT, R61, UR14, !P0 ;  /* 0x0000000e3d007c0c */ /* 0x000fe2000c7a1270 */
[----:B------:R-:W-:Y:S01]  /*4fc70*/  VIADD R49, R51, UR47 ;  /* 0x0000002f33317c36 */ /* 0x000fe20008000000 */
[----:B------:R-:W-:Y:S01]  /*4fc80*/  ISETP.LT.AND P0, PT, R60, UR27, !P0 ;  /* 0x0000001b3c007c0c */ /* 0x000fe2000c701270 */
[----:B------:R-:W2:Y:S01]  /*4fc90*/  LDCU UR14, c[0x0][0x398] ;  /* 0x00007300ff0e77ac */ /* 0x000ea20008000800 */
[----:B------:R-:W-:-:S02]  /*4fca0*/  ISETP.GE.AND P4, PT, R2, UR75, PT ;  /* 0x0000004b02007c0c */ /* 0x000fc4000bf86270 */
[----:B0-----:R-:W-:Y:S01]  /*4fcb0*/  PRMT R7, R14, 0x7632, R7 ;  /* 0x000076320e077816 */ /* 0x001fe20000000007 */
[----:B------:R-:W-:Y:S01]  /*4fcc0*/  IMAD.WIDE R4, R51, 0x2, R46 ;  /* 0x0000000233047825 */ /* 0x000fe200078e022e */
[----:B------:R-:W0:Y:S03]  /*4fcd0*/  LDCU UR47, c[0x0][0x39c] ;  /* 0x00007380ff2f77ac */ /* 0x000e260008000800 */
[----:B------:R-:W-:Y:S01]  /*4fce0*/  VIADD R2, R3, 0xe0 ;  /* 0x000000e003027836 */ /* 0x000fe20000000000 */
[----:B------:R2:W-:Y:S01]  /*4fcf0*/  @P6 STG.E.U16 desc[UR8][R4.64], R7 ;  /* 0x0000000704006986 */ /* 0x0005e2000c101508 */
[----:B------:R-:W-:Y:S01]  /*4fd00*/  ISETP.LT.AND P6, PT, R61, UR40, !P4 ;  /* 0x000000283d007c0c */ /* 0x000fe2000e7c1270 */
[C---:B------:R-:W-:Y:S01]  /*4fd10*/  IMAD.WIDE R12, R49.reuse, 0x2, R44 ;  /* 0x00000002310c7825 */ /* 0x040fe200078e022c */
[----:B------:R-:W-:Y:S01]  /*4fd20*/  ISETP.LT.AND P4, PT, R60, UR57, !P4 ;  /* 0x000000393c007c0c */ /* 0x000fe2000e781270 */
[----:B------:R-:W0:Y:S01]  /*4fd30*/  LDCU UR40, c[0x0][0x398] ;  /* 0x00007300ff2877ac */ /* 0x000e220008000800 */
[----:B------:R-:W-:Y:S01]  /*4fd40*/  ISETP.GE.AND P2, PT, R2, UR10, PT ;  /* 0x0000000a02007c0c */ /* 0x000fe2000bf46270 */
[----:B-1----:R-:W-:Y:S01]  /*4fd50*/  VIADD R9, R49, UR60 ;  /* 0x0000003c31097c36 */ /* 0x002fe20008000000 */
[----:B------:R1:W-:Y:S01]  /*4fd60*/  @P5 STG.E.U16 desc[UR8][R12.64], R11 ;  /* 0x0000000b0c005986 */ /* 0x0003e2000c101508 */
[----:B------:R-:W-:Y:S01]  /*4fd70*/  VIADD R2, R3, 0xe1 ;  /* 0x000000e103027836 */ /* 0x000fe20000000000 */
[----:B------:R-:W0:Y:S01]  /*4fd80*/  LDCU UR10, c[0x0][0x39c] ;  /* 0x00007380ff0a77ac */ /* 0x000e220008000800 */
[----:B--2---:R-:W-:Y:S01]  /*4fd90*/  PRMT R5, R11, 0x7632, R5 ;  /* 0x000076320b057816 */ /* 0x004fe20000000005 */
[----:B------:R-:W-:-:S02]  /*4fda0*/  IMAD.WIDE R6, R49, 0x2, R46 ;  /* 0x0000000231067825 */ /* 0x000fc400078e022e */
[----:B------:R-:W-:Y:S01]  /*4fdb0*/  ISETP.GE.AND P3, PT, R2, UR44, PT ;  /* 0x0000002c02007c0c */ /* 0x000fe2000bf66270 */
[----:B------:R-:W2:Y:S02]  /*4fdc0*/  LDCU UR44, c[0x0][0x398] ;  /* 0x00007300ff2c77ac */ /* 0x000ea40008000800 */
[----:B------:R0:W-:Y:S01]  /*4fdd0*/  @P0 STG.E.U16 desc[UR8][R6.64], R5 ;  /* 0x0000000506000986 */ /* 0x0001e2000c101508 */
[----:B------:R-:W-:Y:S01]  /*4fde0*/  ISETP.LT.AND P0, PT, R61, UR35, !P2 ;  /* 0x000000233d007c0c */ /* 0x000fe2000d701270 */
[----:B-1----:R-:W-:Y:S01]  /*4fdf0*/  VIADD R13, R9, UR36 ;  /* 0x00000024090d7c36 */ /* 0x002fe20008000000 */
[C---:B------:R-:W-:Y:S01]  /*4fe00*/  ISETP.LT.AND P2, PT, R60.reuse, UR46, !P2 ;  /* 0x0000002e3c007c0c */ /* 0x040fe2000d741270 */
[----:B------:R-:W-:Y:S01]  /*4fe10*/  VIADD R2, R3, 0xe2 ;  /* 0x000000e203027836 */ /* 0x000fe20000000000 */
[----:B------:R-:W1:Y:S01]  /*4fe20*/  LDCU UR27, c[0x0][0x3b8] ;  /* 0x00007700ff1b77ac */ /* 0x000e620008000800 */
[----:B0-----:R-:W-:Y:S01]  /*4fe30*/  IMAD.WIDE R4, R9, 0x2, R44 ;  /* 0x0000000209047825 */ /* 0x001fe200078e022c */
[----:B------:R-:W-:Y:S01]  /*4fe40*/  PRMT R7, R15, 0x7632, R7 ;  /* 0x000076320f077816 */ /* 0x000fe20000000007 */
[----:B------:R-:W0:Y:S02]  /*4fe50*/  LDCU UR46, c[0x0][0x39c] ;  /* 0x00007380ff2e77ac */ /* 0x000e240008000800 */
[----:B------:R-:W-:Y:S01]  /*4fe60*/  IMAD.WIDE R8, R9, 0x2, R46 ;  /* 0x0000000209087825 */ /* 0x000fe200078e022e */
[----:B------:R1:W-:Y:S01]  /*4fe70*/  @P6 STG.E.U16 desc[UR8][R4.64], R15 ;  /* 0x0000000f04006986 */ /* 0x0003e2000c101508 */
[----:B------:R-:W0:Y:S03]  /*4fe80*/  LDCU UR36, c[0x0][0x398] ;  /* 0x00007300ff2477ac */ /* 0x000e260008000800 */
[----:B------:R2:W-:Y:S01]  /*4fe90*/  @P4 STG.E.U16 desc[UR8][R8.64], R7 ;  /* 0x0000000708004986 */ /* 0x0005e2000c101508 */
[----:B------:R-:W-:Y:S01]  /*4fea0*/  ISETP.LT.AND P4, PT, R61, UR45, !P3 ;  /* 0x0000002d3d007c0c */ /* 0x000fe2000df81270 */
[C---:B------:R-:W-:Y:S01]  /*4feb0*/  IMAD.WIDE R10, R13.reuse, 0x2, R44 ;  /* 0x000000020d0a7825 */ /* 0x040fe200078e022c */
[----:B------:R-:W-:Y:S01]  /*4fec0*/  ISETP.LT.AND P3, PT, R60, UR59, !P3 ;  /* 0x0000003b3c007c0c */ /* 0x000fe2000df61270 */
[----:B------:R-:W0:Y:S01]  /*4fed0*/  LDCU UR45, c[0x0][0x398] ;  /* 0x00007300ff2d77ac */ /* 0x000e220008000800 */
[----:B---3--:R-:W-:Y:S01]  /*4fee0*/  ISETP.GE.AND P5, PT, R2, UR26, PT ;  /* 0x0000001a02007c0c */ /* 0x008fe2000bfa6270 */
[----:B-1----:R-:W-:Y:S01]  /*4fef0*/  IMAD.WIDE R4, R13, 0x2, R46 ;  /* 0x000000020d047825 */ /* 0x002fe200078e022e */
[----:B------:R-:W1:Y:S01]  /*4ff00*/  LDCU UR35, c[0x0][0x3b8] ;  /* 0x00007700ff2377ac */ /* 0x000e620008000800 */
[----:B--2---:R-:W-:-:S02]  /*4ff10*/  PRMT R9, R16, 0x7632, R9 ;  /* 0x0000763210097816 */ /* 0x004fc40000000009 */
[----:B------:R-:W-:Y:S01]  /*4ff20*/  VIADD R15, R13, UR48 ;  /* 0x000000300d0f7c36 */ /* 0x000fe20008000000 */
[----:B------:R-:W-:Y:S01]  /*4ff30*/  @P0 STG.E.U16 desc[UR8][R10.64], R16 ;  /* 0x000000100a000986 */ /* 0x000fe2000c101508 */
[----:B------:R-:W-:Y:S01]  /*4ff40*/  VIADD R2, R3, 0xe3 ;  /* 0x000000e303027836 */ /* 0x000fe20000000000 */
[----:B------:R-:W2:Y:S01]  /*4ff50*/  LDCU UR26, c[0x0][0x398] ;  /* 0x00007300ff1a77ac */ /* 0x000ea20008000800 */
[----:B------:R-:W-:Y:S01]  /*4ff60*/  IMAD.WIDE R6, R15, 0x2, R44 ;  /* 0x000000020f067825 */ /* 0x000fe200078e022c */
[----:B------:R3:W-:Y:S01]  /*4ff70*/  @P2 STG.E.U16 desc[UR8][R4.64], R9 ;  /* 0x0000000904002986 */ /* 0x0007e2000c101508 */
[----:B------:R-:W-:Y:S01]  /*4ff80*/  ISETP.LT.AND P2, PT, R61, UR22, !P5 ;  /* 0x000000163d007c0c */ /* 0x000fe2000ef41270 */
[----:B------:R-:W0:Y:S01]  /*4ff90*/  LDCU UR22, c[0x0][0x398] ;  /* 0x00007300ff1677ac */ /* 0x000e220008000800 */
[----:B------:R-:W-:Y:S01]  /*4ffa0*/  ISETP.LT.AND P5, PT, R60, UR28, !P5 ;  /* 0x0000001c3c007c0c */ /* 0x000fe2000efa1270 */
[----:B------:R-:W-:Y:S01]  /*4ffb0*/  VIADD R13, R15, UR31 ;  /* 0x0000001f0f0d7c36 */ /* 0x000fe20008000000 */
[----:B------:R-:W-:Y:S01]  /*4ffc0*/  ISETP.GE.AND P6, PT, R2, UR52, PT ;  /* 0x0000003402007c0c */ /* 0x000fe2000bfc6270 */
[----:B------:R0:W-:Y:S01]  /*4ffd0*/  @P4 STG.E.U16 desc[UR8][R6.64], R20 ;  /* 0x0000001406004986 */ /* 0x0001e2000c101508 */
[----:B------:R-:W-:Y:S01]  /*4ffe0*/  VIADD R2, R3, 0xe4 ;  /* 0x000000e403027836 */ /* 0x000fe20000000000 */
[----:B------:R-:W1:Y:S01]  /*4fff0*/  LDCU UR52, c[0x0][0x39c] ;  /* 0x00007380ff3477ac */ /* 0x000e620008000800 */
[----:B---3--:R-:W-:Y:S01]  /*50000*/  PRMT R5, R20, 0x7632, R5 ;  /* 0x0000763214057816 */ /* 0x008fe20000000005 */
[----:B------:R-:W-:Y:S01]  /*50010*/  IMAD.WIDE R8, R15, 0x2, R46 ;  /* 0x000000020f087825 */ /* 0x000fe200078e022e */
[----:B------:R-:W3:Y:S04]  /*50020*/  LDCU UR31, c[0x0][0x398] ;  /* 0x00007300ff1f77ac */ /* 0x000ee80008000800 */
[----:B------:R1:W-:Y:S01]  /*50030*/  @P3 STG.E.U16 desc[UR8][R8.64], R5 ;  /* 0x0000000508003986 */ /* 0x0003e2000c101508 */
[----:B------:R-:W-:Y:S01]  /*50040*/  ISETP.LT.AND P3, PT, R61, UR39, !P6 ;  /* 0x000000273d007c0c */ /* 0x000fe2000f761270 */
[----:B------:R-:W-:Y:S01]  /*50050*/  IMAD.WIDE R10, R13, 0x2, R44 ;  /* 0x000000020d0a7825 */ /* 0x000fe200078e022c */
[----:B------:R-:W-:Y:S01]  /*50060*/  ISETP.LT.AND P6, PT, R60, UR43, !P6 ;  /* 0x0000002b3c007c0c */ /* 0x000fe2000f7c1270 */
[----:B------:R-:W2:Y:S01]  /*50070*/  LDCU UR39, c[0x0][0x39c] ;  /* 0x00007380ff2777ac */ /* 0x000ea20008000800 */
[----:B0-----:R-:W-:-:S02]  /*50080*/  PRMT R7, R17, 0x7632, R7 ;  /* 0x0000763211077816 */ /* 0x001fc40000000007 */
[----:B------:R-:W-:Y:S01]  /*50090*/  ISETP.GE.AND P0, PT, R2, UR37, PT ;  /* 0x0000002502007c0c */ /* 0x000fe2000bf06270 */
[----:B------:R-:W-:Y:S01]  /*500a0*/  VIADD R2, R3, 0xe5 ;  /* 0x000000e503027836 */ /* 0x000fe20000000000 */
[----:B------:R-:W0:Y:S01]  /*500b0*/  LDCU UR28, c[0x0][0x3b8] ;  /* 0x00007700ff1c77ac */ /* 0x000e220008000800 */
[C-C-:B-1----:R-:W-:Y:S01]  /*500c0*/  IMAD.WIDE R4, R13.reuse, 0x2, R46.reuse ;  /* 0x000000020d047825 */ /* 0x142fe200078e022e */
[----:B------:R1:W-:Y:S01]  /*500d0*/  @P2 STG.E.U16 desc[UR8][R10.64], R17 ;  /* 0x000000110a002986 */ /* 0x0003e2000c101508 */
[----:B------:R-:W0:Y:S02]  /*500e0*/  LDCU UR37, c[0x0][0x3b8] ;  /* 0x00007700ff2577ac */ /* 0x000e240008000800 */
[----:B------:R-:W-:Y:S01]  /*500f0*/  VIADD R13, R13, UR34 ;  /* 0x000000220d0d7c36 */ /* 0x000fe20008000000 */
[----:B------:R2:W-:Y:S01]  /*50100*/  @P5 STG.E.U16 desc[UR8][R4.64], R7 ;  /* 0x0000000704005986 */ /* 0x0005e2000c101508 */
[----:B------:R-:W-:Y:S01]  /*50110*/  ISETP.LT.AND P5, PT, R61, UR55, !P0 ;  /* 0x000000373d007c0c */ /* 0x000fe2000c7a1270 */
[----:B------:R-:W0:Y:S01]  /*50120*/  LDCU UR34, c[0x0][0x398] ;  /* 0x00007300ff2277ac */ /* 0x000e220008000800 */
[----:B------:R-:W-:Y:S01]  /*50130*/  IMAD.WIDE R8, R13, 0x2, R46 ;  /* 0x000000020d087825 */ /* 0x000fe200078e022e */
[----:B------:R-:W-:Y:S01]  /*50140*/  ISETP.GE.AND P4, PT, R2, UR42, PT ;  /* 0x0000002a02007c0c */ /* 0x000fe2000bf86270 */
[----:B------:R-:W0:Y:S01]  /*50150*/  LDCU UR43, c[0x0][0x398] ;  /* 0x00007300ff2b77ac */ /* 0x000e220008000800 */
[----:B-1----:R-:W-:Y:S01]  /*50160*/  PRMT R10, R21, 0x7632, R10 ;  /* 0x00007632150a7816 */ /* 0x002fe2000000000a */
[----:B------:R-:W1:Y:S01]  /*50170*/  LDCU UR48, c[0x0][0x398] ;  /* 0x00007300ff3077ac */ /* 0x000e620008000800 */
[C-C-:B--2---:R-:W-:Y:S01]  /*50180*/  IMAD.WIDE R6, R13.reuse, 0x2, R44.reuse ;  /* 0x000000020d067825 */ /* 0x144fe200078e022c */
[----:B------:R-:W-:Y:S01]  /*50190*/  ISETP.LT.AND P0, PT, R60, UR54, !P0 ;  /* 0x000000363c007c0c */ /* 0x000fe2000c701270 */
[----:B------:R-:W2:Y:S02]  /*501a0*/  LDCU UR42, c[0x0][0x398] ;  /* 0x00007300ff2a77ac */ /* 0x000ea40008000800 */
[----:B------:R-:W-:Y:S01]  /*501b0*/  VIADD R11, R13, UR33 ;  /* 0x000000210d0b7c36 */ /* 0x000fe20008000000 */
[----:B------:R0:W-:Y:S01]  /*501c0*/  @P3 STG.E.U16 desc[UR8][R6.64], R21 ;  /* 0x0000001506003986 */ /* 0x0001e2000c101508 */
[----:B------:R-:W-:Y:S01]  /*501d0*/  VIADD R2, R3, 0xe6 ;  /* 0x000000e603027836 */ /* 0x000fe20000000000 */
[----:B------:R-:W1:Y:S02]  /*501e0*/  LDCU UR33, c[0x0][0x39c] ;  /* 0x00007380ff2177ac */ /* 0x000e640008000800 */
[----:B------:R2:W-:Y:S01]  /*501f0*/  @P6 STG.E.U16 desc[UR8][R8.64], R10 ;  /* 0x0000000a08006986 */ /* 0x0005e2000c101508 */
[----:B------:R-:W-:Y:S01]  /*50200*/  ISETP.LT.AND P6, PT, R61, UR38, !P4 ;  /* 0x000000263d007c0c */ /* 0x000fe2000e7c1270 */
[----:B------:R-:W-:-:S04]  /*50210*/  IMAD.WIDE R4, R11, 0x2, R44 ;  /* 0x000000020b047825 */ /* 0x000fc800078e022c */
[C---:B------:R-:W-:Y:S01]  /*50220*/  VIADD R13, R11.reuse, UR18 ;  /* 0x000000120b0d7c36 */ /* 0x040fe20008000000 */
[----:B------:R1:W-:Y:S01]  /*50230*/  @P5 STG.E.U16 desc[UR8][R4.64], R18 ;  /* 0x0000001204005986 */ /* 0x0003e2000c101508 */
[----:B0-----:R-:W-:Y:S01]  /*50240*/  IMAD.WIDE R6, R11, 0x2, R46 ;  /* 0x000000020b067825 */ /* 0x001fe200078e022e */
[----:B------:R-:W-:Y:S01]  /*50250*/  ISETP.GE.AND P2, PT, R2, UR4, PT ;  /* 0x0000000402007c0c */ /* 0x000fe2000bf46270 */
[----:B------:R-:W0:Y:S02]  /*50260*/  LDCU UR38, c[0x0][0x398] ;  /* 0x00007300ff2677ac */ /* 0x000e240008000800 */
[----:B--2---:R-:W-:Y:S01]  /*50270*/  IMAD.WIDE R8, R13, 0x2, R44 ;  /* 0x000000020d087825 */ /* 0x004fe200078e022c */
[----:B------:R-:W-:Y:S01]  /*50280*/  ISETP.LT.AND P4, PT, R60, UR49, !P4 ;  /* 0x000000313c007c0c */ /* 0x000fe2000e781270 */
[----:B------:R-:W2:Y:S01]  /*50290*/  LDCU UR4, c[0x0][0x3b8] ;  /* 0x00007700ff0477ac */ /* 0x000ea20008000800 */
[----:B------:R-:W0:Y:S01]  /*502a0*/  LDCU UR18, c[0x0][0x3b8] ;  /* 0x00007700ff1277ac */ /* 0x000e220008000800 */
[----:B-1----:R-:W-:-:S05]  /*502b0*/  PRMT R5, R18, 0x7632, R5 ;  /* 0x0000763212057816 */ /* 0x002fca0000000005 */
[----:B------:R1:W-:Y:S04]  /*502c0*/  @P0 STG.E.U16 desc[UR8][R6.64], R5 ;  /* 0x0000000506000986 */ /* 0x0003e8000c101508 */
[----:B------:R0:W-:Y:S01]  /*502d0*/  @P6 STG.E.U16 desc[UR8][R8.64], R22 ;  /* 0x0000001608006986 */ /* 0x0001e2000c101508 */
[----:B------:R-:W-:Y:S01]  /*502e0*/  ISETP.LT.AND P6, PT, R61, UR53, !P2 ;  /* 0x000000353d007c0c */ /* 0x000fe2000d7c1270 */
[----:B------:R-:W-:Y:S01]  /*502f0*/  VIADD R15, R13, UR51 ;  /* 0x000000330d0f7c36 */ /* 0x000fe20008000000 */
[----:B------:R-:W-:Y:S01]  /*50300*/  ISETP.LT.AND P2, PT, R60, UR24, !P2 ;  /* 0x000000183c007c0c */ /* 0x000fe2000d741270 */
[----:B------:R-:W-:Y:S01]  /*50310*/  VIADD R2, R3, 0xe7 ;  /* 0x000000e703027836 */ /* 0x000fe20000000000 */
[----:B------:R-:W2:Y:S01]  /*50320*/  LDCU UR24, c[0x0][0x39c] ;  /* 0x00007380ff1877ac */ /* 0x000ea20008000800 */
[----:B------:R-:W-:Y:S01]  /*50330*/  IMAD.WIDE R10, R15, 0x2, R44 ;  /* 0x000000020f0a7825 */ /* 0x000fe200078e022c */
[----:B-1----:R-:W-:-:S03]  /*50340*/  PRMT R7, R22, 0x7632, R7 ;  /* 0x0000763216077816 */ /* 0x002fc60000000007 */
[----:B------:R-:W-:Y:S01]  /*50350*/  IMAD.WIDE R4, R13, 0x2, R46 ;  /* 0x000000020d047825 */ /* 0x000fe200078e022e */
[----:B------:R-:W-:Y:S01]  /*50360*/  ISETP.GE.AND P3, PT, R2, UR32, PT ;  /* 0x0000002002007c0c */ /* 0x000fe2000bf66270 */
[----:B------:R-:W1:Y:S02]  /*50370*/  LDCU UR32, c[0x0][0x39c] ;  /* 0x00007380ff2077ac */ /* 0x000e640008000800 */
[----:B------:R-:W-:Y:S01]  /*50380*/  VIADD R2, R3, 0xe8 ;  /* 0x000000e803027836 */ /* 0x000fe20000000000 */
[----:B------:R2:W-:Y:S04]  /*50390*/  @P4 STG.E.U16 desc[UR8][R4.64], R7 ;  /* 0x0000000704004986 */ /* 0x0005e8000c101508 */
[----:B------:R-:W-:Y:S01]  /*503a0*/  @P6 STG.E.U16 desc[UR8][R10.64], R19 ;  /* 0x000000130a006986 */ /* 0x000fe2000c101508 */
[----:B------:R-:W-:Y:S01]  /*503b0*/  ISETP.LT.AND P6, PT, R61, UR29, !P3 ;  /* 0x0000001d3d007c0c */ /* 0x000fe2000dfc1270 */
[----:B0-----:R-:W-:Y:S01]  /*503c0*/  VIADD R9, R15, UR30 ;  /* 0x0000001e0f097c36 */ /* 0x001fe20008000000 */
[----:B------:R-:W-:Y:S01]  /*503d0*/  ISETP.LT.AND P3, PT, R60, UR6, !P3 ;  /* 0x000000063c007c0c */ /* 0x000fe2000df61270 */
[----:B------:R-:W0:Y:S01]  /*503e0*/  LDCU UR29, c[0x0][0x39c] ;  /* 0x00007380ff1d77ac */ /* 0x000e220008000800 */
[----:B------:R-:W-:-:S02]  /*503f0*/  ISETP.GE.AND P5, PT, R2, UR41, PT ;  /* 0x0000002902007c0c */ /* 0x000fc4000bfa6270 */
[----:B--2---:R-:W-:Y:S01]  /*50400*/  PRMT R5, R19, 0x7632, R5 ;  /* 0x0000763213057816 */ /* 0x004fe20000000005 */
[----:B------:R-:W-:Y:S01]  /*50410*/  IMAD.WIDE R6, R15, 0x2, R46 ;  /* 0x000000020f067825 */ /* 0x000fe200078e022e */
[----:B------:R-:W2:Y:S03]  /*50420*/  LDCU UR41, c[0x0][0x398] ;  /* 0x00007300ff2977ac */ /* 0x000ea60008000800 */
[----:B------:R-:W-:Y:S01]  /*50430*/  VIADD R2, R3, 0xe9 ;  /* 0x000000e903027836 */ /* 0x000fe20000000000 */
[----:B------:R0:W-:Y:S01]  /*50440*/  @P2 STG.E.U16 desc[UR8][R6.64], R5 ;  /* 0x0000000506002986 */ /* 0x0001e2000c101508 */
[----:B------:R-:W-:Y:S01]  /*50450*/  ISETP.LT.AND P2, PT, R61, UR56, !P5 ;  /* 0x000000383d007c0c */ /* 0x000fe2000ef41270 */
[----:B------:R-:W-:Y:S01]  /*50460*/  VIADD R13, R9, UR20 ;  /* 0x00000014090d7c36 */ /* 0x000fe20008000000 */
[----:B----4-:R-:W-:Y:S01]  /*50470*/  ISETP.LT.AND P5, PT, R60, UR58, !P5 ;  /* 0x0000003a3c007c0c */ /* 0x010fe2000efa1270 */
[----:B------:R-:W4:Y:S01]  /*50480*/  LDCU UR30, c[0x0][0x398] ;  /* 0x00007300ff1e77ac */ /* 0x000f220008000800 */
[----:B------:R-:W-:Y:S01]  /*50490*/  ISETP.GE.AND P0, PT, R2, UR10, PT ;  /* 0x0000000a02007c0c */ /* 0x000fe2000bf06270 */
[----:B------:R-:W-:Y:S01]  /*504a0*/  VIADD R2, R3, 0xea ;  /* 0x000000ea03027836 */ /* 0x000fe20000000000 */
[----:B------:R-:W1:Y:S01]  /*504b0*/  LDCU UR6, c[0x0][0x3b8] ;  /* 0x00007700ff0677ac */ /* 0x000e620008000800 */
[----:B0-----:R-:W-:Y:S01]  /*504c0*/  IMAD.WIDE R4, R9, 0x2, R44 ;  /* 0x0000000209047825 */ /* 0x001fe200078e022c */
[----:B------:R-:W-:Y:S01]  /*504d0*/  PRMT R7, R23, 0x7632, R7 ;  /* 0x0000763217077816 */ /* 0x000fe20000000007 */
[----:B------:R-:W0:Y:S02]  /*504e0*/  LDCU UR10, c[0x0][0x3b8] ;  /* 0x00007700ff0a77ac */ /* 0x000e240008000800 */
[----:B------:R-:W-:Y:S01]  /*504f0*/  IMAD.WIDE R8, R9, 0x2, R46 ;  /* 0x0000000209087825 */ /* 0x000fe200078e022e */
[----:B------:R1:W-:Y:S01]  /*50500*/  @P6 STG.E.U16 desc[UR8][R4.64], R23 ;  /* 0x0000001704006986 */ /* 0x0003e2000c101508 */
[----:B------:R-:W-:Y:S01]  /*50510*/  PRMT R12, R31, 0x7632, R12 ;  /* 0x000076321f0c7816 */ /* 0x000fe2000000000c */
[----:B------:R-:W0:Y:S01]  /*50520*/  LDCU UR20, c[0x0][0x3b8] ;  /* 0x00007700ff1477ac */ /* 0x000e220008000800 */
[----:B------:R-:W-:Y:S01]  /*50530*/  IMAD.WIDE R10, R13, 0x2, R44 ;  /* 0x000000020d0a7825 */ /* 0x000fe200078e022c */
[----:B------:R2:W-:Y:S01]  /*50540*/  @P3 STG.E.U16 desc[UR8][R8.64], R7 ;  /* 0x0000000708003986 */ /* 0x0005e2000c101508 */
[----:B------:R-:W-:Y:S01]  /*50550*/  ISETP.GE.AND P4, PT, R2, UR47, PT ;  /* 0x0000002f02007c0c */ /* 0x000fe2000bf86270 */
[----:B------:R-:W0:Y:S01]  /*50560*/  LDCU UR47, c[0x0][0x398] ;  /* 0x00007300ff2f77ac */ /* 0x000e220008000800 */
[----:B------:R-:W-:Y:S01]  /*50570*/  ISETP.LT.AND P3, PT, R61, UR14, !P0 ;  /* 0x0000000e3d007c0c */ /* 0x000fe2000c761270 */
[----:B------:R-:W-:Y:S01]  /*50580*/  @P2 STG.E.U16 desc[UR8][R10.64], R24 ;  /* 0x000000180a002986 */ /* 0x000fe2000c101508 */
[----:B------:R-:W-:Y:S01]  /*50590*/  ISETP.LT.AND P0, PT, R60, UR44, !P0 ;  /* 0x0000002c3c007c0c */ /* 0x000fe2000c701270 */
[----:B-1----:R-:W-:Y:S01]  /*505a0*/  IMAD.WIDE R4, R13, 0x2, R46 ;  /* 0x000000020d047825 */ /* 0x002fe200078e022e */
[----:B------:R-:W1:Y:S01]  /*505b0*/  LDCU UR44, c[0x0][0x398] ;  /* 0x00007300ff2c77ac */ /* 0x000e620008000800 */
[----:B--2---:R-:W-:-:S02]  /*505c0*/  PRMT R9, R24, 0x7632, R9 ;  /* 0x0000763218097816 */ /* 0x004fc40000000009 */
[----:B------:R-:W-:Y:S01]  /*505d0*/  VIADD R15, R13, UR50 ;  /* 0x000000320d0f7c36 */ /* 0x000fe20008000000 */
[----:B------:R-:W2:Y:S02]  /*505e0*/  LDCU UR14, c[0x0][0x3b8] ;  /* 0x00007700ff0e77ac */ /* 0x000ea40008000800 */
[----:B------:R0:W-:Y:S01]  /*505f0*/  @P5 STG.E.U16 desc[UR8][R4.64], R9 ;  /* 0x0000000904005986 */ /* 0x0001e2000c101508 */
[----:B------:R-:W-:Y:S01]  /*50600*/  ISETP.LT.AND P5, PT, R61, UR26, !P4 ;  /* 0x0000001a3d007c0c */ /* 0x000fe2000e7a1270 */
[----:B------:R-:W-:Y:S01]  /*50610*/  VIADD R2, R3, 0xeb ;  /* 0x000000eb03027836 */ /* 0x000fe20000000000 */
[----:B------:R-:W-:Y:S01]  /*50620*/  ISETP.LT.AND P4, PT, R60, UR40, !P4 ;  /* 0x000000283c007c0c */ /* 0x000fe2000e781270 */
[C---:B------:R-:W-:Y:S01]  /*50630*/  IMAD.WIDE R6, R15.reuse, 0x2, R44 ;  /* 0x000000020f067825 */ /* 0x040fe200078e022c */
[----:B------:R-:W1:Y:S03]  /*50640*/  LDCU UR26, c[0x0][0x39c] ;  /* 0x00007380ff1a77ac */ /* 0x000e660008000800 */
[----:B------:R-:W-:Y:S01]  /*50650*/  VIADD R13, R15, UR27 ;  /* 0x0000001b0f0d7c36 */ /* 0x000fe20008000000 */
[----:B------:R-:W-:-:S02]  /*50660*/  ISETP.GE.AND P6, PT, R2, UR52, PT ;  /* 0x0000003402007c0c */ /* 0x000fc4000bfc6270 */
[----:B0-----:R-:W-:Y:S01]  /*50670*/  PRMT R5, R28, 0x7632, R5 ;  /* 0x000076321c057816 */ /* 0x001fe20000000005 */
[----:B------:R-:W-:Y:S01]  /*50680*/  IMAD.WIDE R8, R15, 0x2, R46 ;  /* 0x000000020f087825 */ /* 0x000fe200078e022e */
[----:B------:R0:W-:Y:S01]  /*50690*/  @P3 STG.E.U16 desc[UR8][R6.64], R28 ;  /* 0x0000001c06003986 */ /* 0x0001e2000c101508 */
[----:B------:R-:W1:Y:S02]  /*506a0*/  LDCU UR27, c[0x0][0x39c] ;  /* 0x00007380ff1b77ac */ /* 0x000e640008000800 */
[----:B------:R-:W-:Y:S02]  /*506b0*/  VIADD R2, R3, 0xec ;  /* 0x000000ec03027836 */ /* 0x000fe40000000000 */
[----:B------:R-:W-:Y:S01]  /*506c0*/  IMAD.WIDE R10, R13, 0x2, R44 ;  /* 0x000000020d0a7825 */ /* 0x000fe200078e022c */
[----:B------:R2:W-:Y:S02]  /*506d0*/  @P0 STG.E.U16 desc[UR8][R8.64], R5 ;  /* 0x0000000508000986 */ /* 0x0005e4000c101508 */
[----:B------:R-:W-:-:S02]  /*506e0*/  ISETP.GE.AND P2, PT, R2, UR46, PT ;  /* 0x0000002e02007c0c */ /* 0x000fc4000bf46270 */
[----:B------:R1:W-:Y:S01]  /*506f0*/  @P5 STG.E.U16 desc[UR8][R10.64], R25 ;  /* 0x000000190a005986 */ /* 0x0003e2000c101508 */
[----:B0-----:R-:W-:Y:S01]  /*50700*/  PRMT R7, R25, 0x7632, R7 ;  /* 0x0000763219077816 */ /* 0x001fe20000000007 */
[----:B--2---:R-:W-:Y:S01]  /*50710*/  IMAD.WIDE R4, R13, 0x2, R46 ;  /* 0x000000020d047825 */ /* 0x004fe200078e022e */
[----:B------:R-:W-:Y:S01]  /*50720*/  ISETP.LT.AND P5, PT, R61, UR36, !P6 ;  /* 0x000000243d007c0c */ /* 0x000fe2000f7a1270 */
[----:B------:R-:W0:Y:S01]  /*50730*/  LDCU UR46, c[0x0][0x398] ;  /* 0x00007300ff2e77ac */ /* 0x000e220008000800 */
[C---:B------:R-:W-:Y:S01]  /*50740*/  ISETP.LT.AND P6, PT, R60.reuse, UR45, !P6 ;  /* 0x0000002d3c007c0c */ /* 0x040fe2000f7c1270 */
[----:B------:R-:W-:Y:S01]  /*50750*/  VIADD R13, R13, UR35 ;  /* 0x000000230d0d7c36 */ /* 0x000fe20008000000 */
[----:B------:R2:W-:Y:S01]  /*50760*/  @P4 STG.E.U16 desc[UR8][R4.64], R7 ;  /* 0x0000000704004986 */ /* 0x0005e2000c101508 */
[----:B------:R-:W-:Y:S01]  /*50770*/  ISETP.LT.AND P4, PT, R61, UR22, !P2 ;  /* 0x000000163d007c0c */ /* 0x000fe2000d781270 */
[----:B------:R-:W-:Y:S02]  /*50780*/  VIADD R2, R3, 0xed ;  /* 0x000000ed03027836 */ /* 0x000fe40000000000 */
[----:B-1----:R-:W-:Y:S01]  /*50790*/  VIADD R11, R13, UR37 ;  /* 0x000000250d0b7c36 */ /* 0x002fe20008000000 */
[----:B------:R-:W-:Y:S01]  /*507a0*/  PRMT R10, R29, 0x7632, R10 ;  /* 0x000076321d0a7816 */ /* 0x000fe2000000000a */
[C---:B------:R-:W-:Y:S01]  /*507b0*/  IMAD.WIDE R8, R13.reuse, 0x2, R46 ;  /* 0x000000020d087825 */ /* 0x040fe200078e022e */
[----:B---3--:R-:W-:Y:S01]  /*507c0*/  ISETP.LT.AND P2, PT, R60, UR31, !P2 ;  /* 0x0000001f3c007c0c */ /* 0x008fe2000d741270 */
[----:B------:R-:W1:Y:S01]  /*507d0*/  LDCU UR31, c[0x0][0x398] ;  /* 0x00007300ff1f77ac */ /* 0x000e620008000800 */
[----:B------:R-:W-:Y:S01]  /*507e0*/  ISETP.GE.AND P3, PT, R2, UR39, PT ;  /* 0x0000002702007c0c */ /* 0x000fe2000bf66270 */
[--C-:B--2---:R-:W-:Y:S01]  /*507f0*/  IMAD.WIDE R6, R13, 0x2, R44.reuse ;  /* 0x000000020d067825 */ /* 0x104fe200078e022c */
[----:B------:R-:W2:Y:S03]  /*50800*/  LDCU UR39, c[0x0][0x398] ;  /* 0x00007300ff2777ac */ /* 0x000ea60008000800 */
[----:B------:R-:W-:Y:S01]  /*50810*/  IMAD.WIDE R4, R11, 0x2, R44 ;  /* 0x000000020b047825 */ /* 0x000fe200078e022c */
[----:B------:R3:W-:Y:S01]  /*50820*/  @P5 STG.E.U16 desc[UR8][R6.64], R29 ;  /* 0x0000001d06005986 */ /* 0x0007e2000c101508 */
[----:B------:R-:W0:Y:S02]  /*50830*/  LDCU UR22, c[0x0][0x3b8] ;  /* 0x00007700ff1677ac */ /* 0x000e240008000800 */
[----:B------:R-:W-:Y:S01]  /*50840*/  VIADD R2, R3, 0xee ;  /* 0x000000ee03027836 */ /* 0x000fe20000000000 */
[----:B------:R-:W-:Y:S01]  /*50850*/  @P6 STG.E.U16 desc[UR8][R8.64], R10 ;  /* 0x0000000a08006986 */ /* 0x000fe2000c101508 */
[----:B------:R-:W-:Y:S01]  /*50860*/  ISETP.LT.AND P6, PT, R61, UR34, !P3 ;  /* 0x000000223d007c0c */ /* 0x000fe2000dfc1270 */
[C---:B------:R-:W-:Y:S01]  /*50870*/  VIADD R13, R11.reuse, UR28 ;  /* 0x0000001c0b0d7c36 */ /* 0x040fe20008000000 */
[----:B------:R-:W-:Y:S01]  /*50880*/  ISETP.LT.AND P3, PT, R60, UR42, !P3 ;  /* 0x0000002a3c007c0c */ /* 0x000fe2000df61270 */
[----:B------:R0:W-:Y:S01]  /*50890*/  @P4 STG.E.U16 desc[UR8][R4.64], R26 ;  /* 0x0000001a04004986 */ /* 0x0001e2000c101508 */
[----:B------:R-:W-:Y:S01]  /*508a0*/  ISETP.GE.AND P0, PT, R2, UR32, PT ;  /* 0x0000002002007c0c */ /* 0x000fe2000bf06270 */
[----:B---3--:R-:W-:Y:S01]  /*508b0*/  IMAD.WIDE R6, R11, 0x2, R46 ;  /* 0x000000020b067825 */ /* 0x008fe200078e022e */
[----:B------:R-:W3:Y:S03]  /*508c0*/  LDCU UR32, c[0x0][0x398] ;  /* 0x00007300ff2077ac */ /* 0x000ee60008000800 */
[----:B------:R-:W-:Y:S01]  /*508d0*/  VIADD R2, R3, 0xef ;  /* 0x000000ef03027836 */ /* 0x000fe20000000000 */
[----:B------:R-:W1:Y:S01]  /*508e0*/  LDCU UR28, c[0x0][0x398] ;  /* 0x00007300ff1c77ac */ /* 0x000e620008000800 */
[----:B0-----:R-:W-:Y:S01]  /*508f0*/  PRMT R5, R26, 0x7632, R5 ;  /* 0x000076321a057816 */ /* 0x001fe20000000005 */
[----:B------:R-:W-:Y:S01]  /*50900*/  IMAD.WIDE R8, R13, 0x2, R44 ;  /* 0x000000020d087825 */ /* 0x000fe200078e022c */
[----:B------:R-:W0:Y:S03]  /*50910*/  LDCU UR34, c[0x0][0x398] ;  /* 0x00007300ff2277ac */ /* 0x000e260008000800 */
[----:B------:R1:W-:Y:S01]  /*50920*/  @P2 STG.E.U16 desc[UR8][R6.64], R5 ;  /* 0x0000000506002986 */ /* 0x0003e2000c101508 */
[----:B------:R-:W-:-:S02]  /*50930*/  ISETP.LT.AND P2, PT, R61, UR38, !P0 ;  /* 0x000000263d007c0c */ /* 0x000fc4000c741270 */
[----:B------:R-:W-:Y:S02]  /*50940*/  ISETP.LT.AND P0, PT, R60, UR41, !P0 ;  /* 0x000000293c007c0c */ /* 0x000fe4000c701270 */
[----:B------:R-:W-:Y:S01]  /*50950*/  ISETP.GE.AND P5, PT, R2, UR33, PT ;  /* 0x0000002102007c0c */ /* 0x000fe2000bfa6270 */
[----:B------:R0:W-:Y:S01]  /*50960*/  @P6 STG.E.U16 desc[UR8][R8.64], R30 ;  /* 0x0000001e08006986 */ /* 0x0001e2000c101508 */
[----:B-1----:R-:W-:Y:S01]  /*50970*/  PRMT R7, R30, 0x7632, R7 ;  /* 0x000076321e077816 */ /* 0x002fe20000000007 */
[C-C-:B------:R-:W-:Y:S01]  /*50980*/  IMAD.WIDE R4, R13.reuse, 0x2, R46.reuse ;  /* 0x000000020d047825 */ /* 0x140fe200078e022e */
[----:B------:R-:W1:Y:S03]  /*50990*/  LDCU UR33, c[0x0][0x398] ;  /* 0x00007300ff2177ac */ /* 0x000e660008000800 */
[----:B------:R-:W-:Y:S01]  /*509a0*/  VIADD R13, R13, UR4 ;  /* 0x000000040d0d7c36 */ /* 0x000fe20008000000 */
[----:B------:R2:W-:Y:S01]  /*509b0*/  @P3 STG.E.U16 desc[UR8][R4.64], R7 ;  /* 0x0000000704003986 */ /* 0x0005e2000c101508 */
[----:B------:R-:W-:Y:S01]  /*509c0*/  VIADD R2, R3, 0xf0 ;  /* 0x000000f003027836 */ /* 0x000fe20000000000 */
[----:B------:R-:W-:Y:S01]  /*509d0*/  ISETP.LT.AND P3, PT, R61, UR43, !P5 ;  /* 0x0000002b3d007c0c */ /* 0x000fe2000ef61270 */
[----:B0-----:R-:W-:Y:S01]  /*509e0*/  IMAD.WIDE R8, R13, 0x2, R46 ;  /* 0x000000020d087825 */ /* 0x001fe200078e022e */
[----:B------:R-:W-:Y:S01]  /*509f0*/  ISETP.LT.AND P5, PT, R60, UR48, !P5 ;  /* 0x000000303c007c0c */ /* 0x000fe2000efa1270 */
[----:B------:R-:W0:Y:S01]  /*50a00*/  LDCU UR4, c[0x0][0x3b8] ;  /* 0x00007700ff0477ac */ /* 0x000e220008000800 */
[----:B------:R-:W-:Y:S01]  /*50a10*/  ISETP.GE.AND P4, PT, R2, UR24, PT ;  /* 0x0000001802007c0c */ /* 0x000fe2000bf86270 */
[----:B------:R-:W-:Y:S01]  /*50a20*/  VIADD R2, R3, 0xf1 ;  /* 0x000000f103027836 */ /* 0x000fe20000000000 */
[----:B------:R-:W0:Y:S01]  /*50a30*/  LDCU UR24, c[0x0][0x39c] ;  /* 0x00007380ff1877ac */ /* 0x000e220008000800 */
[----:B--2---:R-:W-:Y:S01]  /*50a40*/  IMAD.WIDE R6, R13, 0x2, R44 ;  /* 0x000000020d067825 */ /* 0x004fe200078e022c */
[----:B------:R-:W-:-:S03]  /*50a50*/  PRMT R5, R27, 0x7632, R5 ;  /* 0x000076321b057816 */ /* 0x000fc60000000005 */
[----:B------:R-:W-:Y:S01]  /*50a60*/  VIADD R13, R13, UR18 ;  /* 0x000000120d0d7c36 */ /* 0x000fe20008000000 */
[----:B------:R2:W-:Y:S01]  /*50a70*/  @P2 STG.E.U16 desc[UR8][R6.64], R27 ;  /* 0x0000001b06002986 */ /* 0x0005e2000c101508 */
[----:B------:R-:W-:Y:S01]  /*50a80*/  ISETP.GE.AND P6, PT, R2, UR29, PT ;  /* 0x0000001d02007c0c */ /* 0x000fe2000bfc6270 */
[----:B------:R-:W0:Y:S02]  /*50a90*/  LDCU UR18, c[0x0][0x398] ;  /* 0x00007300ff1277ac */ /* 0x000e240008000800 */
[----:B------:R1:W-:Y:S01]  /*50aa0*/  @P0 STG.E.U16 desc[UR8][R8.64], R5 ;  /* 0x0000000508000986 */ /* 0x0003e2000c101508 */
[----:B----4-:R-:W-:Y:S01]  /*50ab0*/  ISETP.LT.AND P0, PT, R61, UR30, !P4 ;  /* 0x0000001e3d007c0c */ /* 0x010fe2000e701270 */
[C---:B------:R-:W-:Y:S01]  /*50ac0*/  VIADD R11, R13.reuse, UR10 ;  /* 0x0000000a0d0b7c36 */ /* 0x040fe20008000000 */
[C---:B------:R-:W-:Y:S01]  /*50ad0*/  ISETP.LT.AND P4, PT, R60.reuse, UR47, !P4 ;  /* 0x0000002f3c007c0c */ /* 0x040fe2000e781270 */
[C---:B--2---:R-:W-:Y:S01]  /*50ae0*/  IMAD.WIDE R6, R13.reuse, 0x2, R46 ;  /* 0x000000020d067825 */ /* 0x044fe200078e022e */
[----:B------:R-:W2:Y:S03]  /*50af0*/  LDCU UR29, c[0x0][0x398] ;  /* 0x00007300ff1d77ac */ /* 0x000ea60008000800 */
[--C-:B-1----:R-:W-:Y:S01]  /*50b00*/  IMAD.WIDE R4, R13, 0x2, R44.reuse ;  /* 0x000000020d047825 */ /* 0x102fe200078e022c */
[----:B------:R-:W1:Y:S04]  /*50b10*/  LDCU UR10, c[0x0][0x3b8] ;  /* 0x00007700ff0a77ac */ /* 0x000e680008000800 */
[----:B------:R4:W-:Y:S01]  /*50b20*/  @P3 STG.E.U16 desc[UR8][R4.64], R31 ;  /* 0x0000001f04003986 */ /* 0x0009e2000c101508 */
[----:B------:R-:W-:Y:S01]  /*50b30*/  VIADD R2, R3, 0xf2 ;  /* 0x000000f203027836 */ /* 0x000fe20000000000 */
[----:B------:R-:W0:Y:S02]  /*50b40*/  LDCU UR30, c[0x0][0x398] ;  /* 0x00007300ff1e77ac */ /* 0x000e240008000800 */
[----:B------:R1:W-:Y:S01]  /*50b50*/  @P5 STG.E.U16 desc[UR8][R6.64], R12 ;  /* 0x0000000c06005986 */ /* 0x0003e2000c101508 */
[----:B------:R-:W-:Y:S01]  /*50b60*/  ISETP.LT.AND P5, PT, R61, UR46, !P6 ;  /* 0x0000002e3d007c0c */ /* 0x000fe2000f7a1270 */
[C---:B------:R-:W-:Y:S01]  /*50b70*/  VIADD R13, R11.reuse, UR6 ;  /* 0x000000060b0d7c36 */ /* 0x040fe20008000000 */
[----:B------:R-:W-:Y:S01]  /*50b80*/  ISETP.LT.AND P6, PT, R60, UR44, !P6 ;  /* 0x0000002c3c007c0c */ /* 0x000fe2000f7c1270 */
[C---:B------:R-:W-:Y:S01]  /*50b90*/  IMAD.WIDE R8, R11.reuse, 0x2, R44 ;  /* 0x000000020b087825 */ /* 0x040fe200078e022c */
[----:B------:R-:W-:Y:S01]  /*50ba0*/  ISETP.GE.AND P2, PT, R2, UR26, PT ;  /* 0x0000001a02007c0c */ /* 0x000fe2000bf46270 */
[----:B------:R-:W0:Y:S02]  /*50bb0*/  LDCU UR26, c[0x0][0x398] ;  /* 0x00007300ff1a77ac */ /* 0x000e240008000800 */
[----:B----4-:R-:W-:Y:S01]  /*50bc0*/  IMAD.WIDE R4, R11, 0x2, R46 ;  /* 0x000000020b047825 */ /* 0x010fe200078e022e */
[----:B-1----:R-:W-:-:S03]  /*50bd0*/  PRMT R7, R32, 0x7632, R7 ;  /* 0x0000763220077816 */ /* 0x002fc60000000007 */
[----:B------:R-:W-:Y:S01]  /*50be0*/  IMAD.WIDE R10, R13, 0x2, R44 ;  /* 0x000000020d0a7825 */ /* 0x000fe200078e022c */
[----:B------:R-:W-:Y:S01]  /*50bf0*/  @P0 STG.E.U16 desc[UR8][R8.64], R32 ;  /* 0x0000002008000986 */ /* 0x000fe2000c101508 */
[----:B------:R-:W1:Y:S02]  /*50c00*/  LDCU UR6, c[0x0][0x3b8] ;  /* 0x00007700ff0677ac */ /* 0x000e640008000800 */
[----:B------:R-:W-:Y:S01]  /*50c10*/  VIADD R2, R3, 0xf3 ;  /* 0x000000f303027836 */ /* 0x000fe20000000000 */
[----:B------:R4:W-:Y:S04]  /*50c20*/  @P4 STG.E.U16 desc[UR8][R4.64], R7 ;  /* 0x0000000704004986 */ /* 0x0009e8000c101508 */
[----:B------:R-:W-:Y:S01]  /*50c30*/  @P5 STG.E.U16 desc[UR8][R10.64], R36 ;  /* 0x000000240a005986 */ /* 0x000fe2000c101508 */
[----:B------:R-:W-:-:S02]  /*50c40*/  ISETP.GE.AND P3, PT, R2, UR27, PT ;  /* 0x0000001b02007c0c */ /* 0x000fc4000bf66270 */
[----:B------:R-:W-:Y:S02]  /*50c50*/  ISETP.LT.AND P5, PT, R61, UR39, !P2 ;  /* 0x000000273d007c0c */ /* 0x000fe4000d7a1270 */
[----:B----4-:R-:W-:Y:S01]  /*50c60*/  PRMT R5, R36, 0x7632, R5 ;  /* 0x0000763224057816 */ /* 0x010fe20000000005 */
[C---:B------:R-:W-:Y:S01]  /*50c70*/  IMAD.WIDE R6, R13.reuse, 0x2, R46 ;  /* 0x000000020d067825 */ /* 0x040fe200078e022e */
[C---:B---3--:R-:W-:Y:S01]  /*50c80*/  ISETP.LT.AND P2, PT, R60.reuse, UR32, !P2 ;  /* 0x000000203c007c0c */ /* 0x048fe2000d741270 */
[----:B------:R-:W3:Y:S02]  /*50c90*/  LDCU UR27, c[0x0][0x398] ;  /* 0x00007300ff1b77ac */ /* 0x000ee40008000800 */
[----:B------:R-:W-:Y:S01]  /*50ca0*/  VIADD R9, R13, UR14 ;  /* 0x0000000e0d097c36 */ /* 0x000fe20008000000 */
[----:B------:R4:W-:Y:S01]  /*50cb0*/  @P6 STG.E.U16 desc[UR8][R6.64], R5 ;  /* 0x0000000506006986 */ /* 0x0009e2000c101508 */
[----:B------:R-:W-:Y:S01]  /*50cc0*/  ISETP.LT.AND P6, PT, R61, UR33, !P3 ;  /* 0x000000213d007c0c */ /* 0x000fe2000dfc1270 */
[----:B------:R-:W-:Y:S01]  /*50cd0*/  VIADD R2, R3, 0xf4 ;  /* 0x000000f403027836 */ /* 0x000fe20000000000 */
[----:B------:R-:W-:Y:S01]  /*50ce0*/  ISETP.LT.AND P3, PT, R60, UR31, !P3 ;  /* 0x0000001f3c007c0c */ /* 0x000fe2000df61270 */
[----:B------:R-:W-:Y:S01]  /*50cf0*/  VIADD R13, R9, UR20 ;  /* 0x00000014090d7c36 */ /* 0x000fe20008000000 */
[----:B------:R-:W1:Y:S02]  /*50d00*/  LDCU UR32, c[0x0][0x398] ;  /* 0x00007300ff2077ac */ /* 0x000e640008000800 */
[----:B0-----:R-:W-:Y:S01]  /*50d10*/  ISETP.GE.AND P0, PT, R2, UR24, PT ;  /* 0x0000001802007c0c */ /* 0x001fe2000bf06270 */
[----:B------:R-:W-:Y:S01]  /*50d20*/  VIADD R2, R3, 0xf5 ;  /* 0x000000f503027836 */ /* 0x000fe20000000000 */
[----:B------:R-:W0:Y:S01]  /*50d30*/  LDCU UR24, c[0x0][0x398] ;  /* 0x00007300ff1877ac */ /* 0x000e220008000800 */
[----:B----4-:R-:W-:Y:S01]  /*50d40*/  IMAD.WIDE R4, R9, 0x2, R44 ;  /* 0x0000000209047825 */ /* 0x010fe200078e022c */
[----:B------:R-:W-:Y:S01]  /*50d50*/  PRMT R7, R33, 0x7632, R7 ;  /* 0x0000763221077816 */ /* 0x000fe20000000007 */
[----:B------:R-:W4:Y:S02]  /*50d60*/  LDCU UR20, c[0x0][0x398] ;  /* 0x00007300ff1477ac */ /* 0x000f240008000800 */
[----:B------:R-:W-:Y:S01]  /*50d70*/  IMAD.WIDE R8, R9, 0x2, R46 ;  /* 0x0000000209087825 */ /* 0x000fe200078e022e */
[----:B------:R0:W-:Y:S01]  /*50d80*/  @P5 STG.E.U16 desc[UR8][R4.64], R33 ;  /* 0x0000002104005986 */ /* 0x0001e2000c101508 */
[----:B------:R-:W1:Y:S02]  /*50d90*/  LDCU UR14, c[0x0][0x3b8] ;  /* 0x00007700ff0e77ac */ /* 0x000e640008000800 */
[----:B------:R-:W-:Y:S01]  /*50da0*/  IMAD.WIDE R10, R13, 0x2, R44 ;  /* 0x000000020d0a7825 */ /* 0x000fe200078e022c */
[----:B------:R2:W-:Y:S01]  /*50db0*/  @P2 STG.E.U16 desc[UR8][R8.64], R7 ;  /* 0x0000000708002986 */ /* 0x0005e2000c101508 */
[----:B------:R-:W-:Y:S01]  /*50dc0*/  ISETP.GE.AND P4, PT, R2, UR5, PT ;  /* 0x0000000502007c0c */ /* 0x000fe2000bf86270 */
[----:B------:R-:W1:Y:S02]  /*50dd0*/  LDCU UR5, c[0x0][0x3b8] ;  /* 0x00007700ff0577ac */ /* 0x000e640008000800 */
[----:B------:R1:W-:Y:S01]  /*50de0*/  @P6 STG.E.U16 desc[UR8][R10.64], R37 ;  /* 0x000000250a006986 */ /* 0x0003e2000c101508 */
[----:B------:R-:W-:Y:S01]  /*50df0*/  ISETP.LT.AND P6, PT, R61, UR28, !P0 ;  /* 0x0000001c3d007c0c */ /* 0x000fe2000c7c1270 */
[----:B0-----:R-:W-:Y:S01]  /*50e00*/  IMAD.WIDE R4, R13, 0x2, R46 ;  /* 0x000000020d047825 */ /* 0x001fe200078e022e */
[----:B--2---:R-:W-:-:S03]  /*50e10*/  PRMT R9, R37, 0x7632, R9 ;  /* 0x0000763225097816 */ /* 0x004fc60000000009 */
[----:B------:R-:W-:Y:S01]  /*50e20*/  VIADD R15, R13, UR22 ;  /* 0x000000160d0f7c36 */ /* 0x000fe20008000000 */
[C---:B------:R-:W-:Y:S01]  /*50e30*/  ISETP.LT.AND P0, PT, R60.reuse, UR34, !P0 ;  /* 0x000000223c007c0c */ /* 0x040fe2000c701270 */
[----:B------:R-:W-:Y:S01]  /*50e40*/  VIADD R2, R3, 0xf6 ;  /* 0x000000f603027836 */ /* 0x000fe20000000000 */
[----:B------:R-:W0:Y:S01]  /*50e50*/  LDCU UR22, c[0x0][0x398] ;  /* 0x00007300ff1677ac */ /* 0x000e220008000800 */
[----:B------:R2:W-:Y:S01]  /*50e60*/  @P3 STG.E.U16 desc[UR8][R4.64], R9 ;  /* 0x0000000904003986 */ /* 0x0005e2000c101508 */
[----:B------:R-:W-:Y:S01]  /*50e70*/  ISETP.LT.AND P3, PT, R61, UR29, !P4 ;  /* 0x0000001d3d007c0c */ /* 0x000fe2000e761270 */
[C---:B------:R-:W-:Y:S01]  /*50e80*/  VIADD R17, R15.reuse, UR4 ;  /* 0x000000040f117c36 */ /* 0x040fe20008000000 */
[----:B------:R-:W0:Y:S01]  /*50e90*/  LDCU UR28, c[0x0][0x398] ;  /* 0x00007300ff1c77ac */ /* 0x000e220008000800 */
[--C-:B------:R-:W-:Y:S01]  /*50ea0*/  IMAD.WIDE R6, R15, 0x2, R44.reuse ;  /* 0x000000020f067825 */ /* 0x100fe200078e022c */
[----:B------:R-:W-:Y:S02]  /*50eb0*/  ISETP.LT.AND P4, PT, R60, UR18, !P4 ;  /* 0x000000123c007c0c */ /* 0x000fe4000e781270 */
[----:B------:R-:W-:Y:S01]  /*50ec0*/  ISETP.GE.AND P5, PT, R2, UR23, PT ;  /* 0x0000001702007c0c */ /* 0x000fe2000bfa6270 */
[----:B-1----:R-:W-:Y:S01]  /*50ed0*/  IMAD.WIDE R10, R17, 0x2, R44 ;  /* 0x00000002110a7825 */ /* 0x002fe200078e022c */
[----:B--2---:R-:W-:-:S03]  /*50ee0*/  PRMT R5, R34, 0x7632, R5 ;  /* 0x0000763222057816 */ /* 0x004fc60000000005 */
[--C-:B------:R-:W-:Y:S01]  /*50ef0*/  IMAD.WIDE R8, R15, 0x2, R46.reuse ;  /* 0x000000020f087825 */ /* 0x100fe200078e022e */
[----:B------:R-:W-:Y:S01]  /*50f00*/  @P6 STG.E.U16 desc[UR8][R6.64], R34 ;  /* 0x0000002206006986 */ /* 0x000fe2000c101508 */
[----:B------:R-:W1:Y:S02]  /*50f10*/  LDCU UR23, c[0x0][0x398] ;  /* 0x00007300ff1777ac */ /* 0x000e640008000800 */
[----:B------:R-:W-:Y:S01]  /*50f20*/  VIADD R2, R3, 0xf7 ;  /* 0x000000f703027836 */ /* 0x000fe20000000000 */
[----:B------:R2:W-:Y:S01]  /*50f30*/  @P0 STG.E.U16 desc[UR8][R8.64], R5 ;  /* 0x0000000508000986 */ /* 0x0005e2000c101508 */
[----:B------:R-:W-:Y:S01]  /*50f40*/  IMAD.WIDE R12, R17, 0x2, R46 ;  /* 0x00000002110c7825 */ /* 0x000fe200078e022e */
[----:B------:R-:W0:Y:S02]  /*50f50*/  LDCU UR29, c[0x0][0x398] ;  /* 0x00007300ff1d77ac */ /* 0x000e240008000800 */
[----:B------:R-:W0:Y:S01]  /*50f60*/  LDS.128 R4, [R0] ;  /* 0x0000000000047984 */ /* 0x000e220000000c00 */
[----:B------:R-:W0:Y:S03]  /*50f70*/  LDCU UR18, c[0x0][0x398] ;  /* 0x00007300ff1277ac */ /* 0x000e260008000800 */
[----:B------:R1:W-:Y:S01]  /*50f80*/  @P3 STG.E.U16 desc[UR8][R10.64], R38 ;  /* 0x000000260a003986 */ /* 0x0003e2000c101508 */
[----:B------:R-:W-:Y:S01]  /*50f90*/  ISETP.LT.AND P3, PT, R61, UR26, !P5 ;  /* 0x0000001a3d007c0c */ /* 0x000fe2000ef61270 */
[----:B------:R-:W0:Y:S01]  /*50fa0*/  LDCU UR4, c[0x0][0x3b8] ;  /* 0x00007700ff0477ac */ /* 0x000e220008000800 */
[----:B---3--:R-:W-:-:S02]  /*50fb0*/  ISETP.LT.AND P5, PT, R60, UR27, !P5 ;  /* 0x0000001b3c007c0c */ /* 0x008fc4000efa1270 */
[----:B--2---:R-:W-:Y:S01]  /*50fc0*/  PRMT R9, R38, 0x7632, R9 ;  /* 0x0000763226097816 */ /* 0x004fe20000000009 */
[----:B------:R-:W-:Y:S01]  /*50fd0*/  VIADD R17, R17, UR10 ;  /* 0x0000000a11117c36 */ /* 0x000fe20008000000 */
[----:B------:R-:W-:Y:S01]  /*50fe0*/  ISETP.GE.AND P2, PT, R2, UR13, PT ;  /* 0x0000000d02007c0c */ /* 0x000fe2000bf46270 */
[----:B------:R-:W-:Y:S01]  /*50ff0*/  VIADD R2, R3, 0xf8 ;  /* 0x000000f803027836 */ /* 0x000fe20000000000 */
[----:B------:R-:W2:Y:S01]  /*51000*/  LDCU UR13, c[0x0][0x3b8] ;  /* 0x00007700ff0d77ac */ /* 0x000ea20008000800 */
[----:B------:R3:W-:Y:S01]  /*51010*/  @P4 STG.E.U16 desc[UR8][R12.64], R9 ;  /* 0x000000090c004986 */ /* 0x0007e2000c101508 */
[----:B-1----:R-:W-:Y:S02]  /*51020*/  IMAD.WIDE R10, R17, 0x2, R46 ;  /* 0x00000002110a7825 */ /* 0x002fe400078e022e */
[----:B------:R-:W-:Y:S01]  /*51030*/  ISETP.GE.AND P6, PT, R2, UR7, PT ;  /* 0x0000000702007c0c */ /* 0x000fe2000bfc6270 */
[----:B------:R-:W1:Y:S01]  /*51040*/  LDCU UR10, c[0x0][0x398] ;  /* 0x00007300ff0a77ac */ /* 0x000e620008000800 */
[----:B------:R-:W-:Y:S01]  /*51050*/  VIADD R2, R3, 0xf9 ;  /* 0x000000f903027836 */ /* 0x000fe20000000000 */
[----:B------:R-:W-:Y:S01]  /*51060*/  ISETP.LT.AND P4, PT, R61, UR24, !P2 ;  /* 0x000000183d007c0c */ /* 0x000fe2000d781270 */
[----:B------:R-:W-:-:S02]  /*51070*/  VIADD R0, R3, 0xfb ;  /* 0x000000fb03007836 */ /* 0x000fc40000000000 */
[----:B---3--:R-:W-:Y:S01]  /*51080*/  IMAD.WIDE R8, R17, 0x2, R44 ;  /* 0x0000000211087825 */ /* 0x008fe200078e022c */
[----:B------:R-:W-:Y:S01]  /*51090*/  PRMT R13, R35, 0x7632, R13 ;  /* 0x00007632230d7816 */ /* 0x000fe2000000000d */
[----:B------:R-:W3:Y:S01]  /*510a0*/  LDCU UR7, c[0x0][0x3b8] ;  /* 0x00007700ff0777ac */ /* 0x000ee20008000800 */
[----:B------:R-:W-:Y:S02]  /*510b0*/  ISETP.LT.AND P2, PT, R60, UR30, !P2 ;  /* 0x0000001e3c007c0c */ /* 0x000fe4000d741270 */
[----:B------:R0:W-:Y:S01]  /*510c0*/  @P3 STG.E.U16 desc[UR8][R8.64], R35 ;  /* 0x0000002308003986 */ /* 0x0001e2000c101508 */
[----:B------:R-:W-:Y:S01]  /*510d0*/  ISETP.GE.AND P0, PT, R2, UR17, PT ;  /* 0x0000001102007c0c */ /* 0x000fe2000bf06270 */
[----:B------:R-:W-:Y:S01]  /*510e0*/  VIADD R17, R17, UR6 ;  /* 0x0000000611117c36 */ /* 0x000fe20008000000 */
[----:B------:R-:W1:Y:S01]  /*510f0*/  LDCU UR17, c[0x0][0x398] ;  /* 0x00007300ff1177ac */ /* 0x000e620008000800 */
[----:B------:R2:W-:Y:S01]  /*51100*/  @P5 STG.E.U16 desc[UR8][R10.64], R13 ;  /* 0x0000000d0a005986 */ /* 0x0005e2000c101508 */
[----:B------:R-:W-:Y:S01]  /*51110*/  ISETP.LT.AND P5, PT, R61, UR32, !P6 ;  /* 0x000000203d007c0c */ /* 0x000fe2000f7a1270 */
[----:B------:R-:W-:Y:S01]  /*51120*/  VIADD R2, R3, 0xfa ;  /* 0x000000fa03027836 */ /* 0x000fe20000000000 */
[----:B----4-:R-:W-:Y:S01]  /*51130*/  ISETP.LT.AND P6, PT, R60, UR20, !P6 ;  /* 0x000000143c007c0c */ /* 0x010fe2000f7c1270 */
[C---:B------:R-:W-:Y:S01]  /*51140*/  VIADD R19, R17.reuse, UR5 ;  /* 0x0000000511137c36 */ /* 0x040fe20008000000 */
[----:B------:R-:W4:Y:S02]  /*51150*/  LDCU UR24, c[0x0][0x398] ;  /* 0x00007300ff1877ac */ /* 0x000f240008000800 */
[----:B------:R-:W-:Y:S01]  /*51160*/  ISETP.GE.AND P3, PT, R2, UR25, PT ;  /* 0x0000001902007c0c */ /* 0x000fe2000bf66270 */
[----:B0-----:R-:W-:Y:S01]  /*51170*/  IMAD.WIDE R8, R17, 0x2, R46 ;  /* 0x0000000211087825 */ /* 0x001fe200078e022e */
[----:B------:R-:W-:Y:S01]  /*51180*/  PRMT R2, R39, 0x7632, R2 ;  /* 0x0000763227027816 */ /* 0x000fe20000000002 */
[----:B------:R-:W0:Y:S02]  /*51190*/  LDCU UR5, c[0x0][0x3b8] ;  /* 0x00007700ff0577ac */ /* 0x000e240008000800 */
[--C-:B--2---:R-:W-:Y:S01]  /*511a0*/  IMAD.WIDE R12, R17, 0x2, R44.reuse ;  /* 0x00000002110c7825 */ /* 0x104fe200078e022c */
[----:B------:R-:W2:Y:S03]  /*511b0*/  LDCU UR20, c[0x0][0x398] ;  /* 0x00007300ff1477ac */ /* 0x000ea60008000800 */
[C---:B------:R-:W-:Y:S01]  /*511c0*/  IMAD.WIDE R10, R19.reuse, 0x2, R44 ;  /* 0x00000002130a7825 */ /* 0x040fe200078e022c */
[----:B------:R0:W-:Y:S01]  /*511d0*/  @P4 STG.E.U16 desc[UR8][R12.64], R39 ;  /* 0x000000270c004986 */ /* 0x0001e2000c101508 */
[----:B------:R-:W1:Y:S02]  /*511e0*/  LDCU UR6, c[0x0][0x3b8] ;  /* 0x00007700ff0677ac */ /* 0x000e640008000800 */
[----:B------:R-:W-:Y:S01]  /*511f0*/  IMAD.WIDE R14, R19, 0x2, R46 ;  /* 0x00000002130e7825 */ /* 0x000fe200078e022e */
[----:B------:R1:W-:Y:S01]  /*51200*/  @P2 STG.E.U16 desc[UR8][R8.64], R2 ;  /* 0x0000000208002986 */ /* 0x0003e2000c101508 */
[----:B------:R-:W-:-:S03]  /*51210*/  ISETP.LT.AND P2, PT, R60, UR22, !P0 ;  /* 0x000000163c007c0c */ /* 0x000fc6000c741270 */
[----:B------:R1:W-:Y:S01]  /*51220*/  @P5 STG.E.U16 desc[UR8][R10.64], R40 ;  /* 0x000000280a005986 */ /* 0x0003e2000c101508 */
[----:B------:R-:W-:Y:S02]  /*51230*/  ISETP.LT.AND P5, PT, R61, UR23, !P0 ;  /* 0x000000173d007c0c */ /* 0x000fe4000c7a1270 */
[----:B0-----:R-:W-:Y:S01]  /*51240*/  PRMT R13, R40, 0x7632, R13 ;  /* 0x00007632280d7816 */ /* 0x001fe2000000000d */
[----:B------:R-:W-:Y:S01]  /*51250*/  VIADD R19, R19, UR14 ;  /* 0x0000000e13137c36 */ /* 0x000fe20008000000 */
[----:B------:R-:W-:-:S03]  /*51260*/  ISETP.GE.AND P4, PT, R0, UR11, PT ;  /* 0x0000000b00007c0c */ /* 0x000fc6000bf86270 */
[----:B------:R0:W-:Y:S01]  /*51270*/  @P6 STG.E.U16 desc[UR8][R14.64], R13 ;  /* 0x0000000d0e006986 */ /* 0x0001e2000c101508 */
[----:B------:R-:W-:Y:S01]  /*51280*/  ISETP.LT.AND P6, PT, R61, UR28, !P3 ;  /* 0x0000001c3d007c0c */ /* 0x000fe2000dfc1270 */
[----:B------:R-:W-:Y:S01]  /*51290*/  VIADD R17, R19, UR13 ;  /* 0x0000000d13117c36 */ /* 0x000fe20008000000 */
[----:B-1----:R-:W-:Y:S01]  /*512a0*/  PRMT R2, R4, 0x7632, R2 ;  /* 0x0000763204027816 */ /* 0x002fe20000000002 */
[----:B------:R-:W-:Y:S01]  /*512b0*/  VIADD R0, R3, 0xfc ;  /* 0x000000fc03007836 */ /* 0x000fe20000000000 */
[----:B------:R-:W1:Y:S01]  /*512c0*/  LDCU UR11, c[0x0][0x398] ;  /* 0x00007300ff0b77ac */ /* 0x000e620008000800 */
[C---:B------:R-:W-:Y:S01]  /*512d0*/  IMAD.WIDE R8, R19.reuse, 0x2, R44 ;  /* 0x0000000213087825 */ /* 0x040fe200078e022c */
[----:B------:R-:W1:Y:S03]  /*512e0*/  LDCU UR14, c[0x0][0x398] ;  /* 0x00007300ff0e77ac */ /* 0x000e660008000800 */
[----:B------:R-:W-:Y:S01]  /*512f0*/  IMAD.WIDE R10, R19, 0x2, R46 ;  /* 0x00000002130a7825 */ /* 0x000fe200078e022e */
[----:B------:R-:W-:Y:S01]  /*51300*/  ISETP.GE.AND P0, PT, R0, UR21, PT ;  /* 0x0000001500007c0c */ /* 0x000fe2000bf06270 */
[----:B------:R-:W-:Y:S01]  /*51310*/  @P5 STG.E.U16 desc[UR8][R8.64], R4 ;  /* 0x0000000408005986 */ /* 0x000fe2000c101508 */
[C---:B------:R-:W-:Y:S01]  /*51320*/  ISETP.LT.AND P3, PT, R60.reuse, UR29, !P3 ;  /* 0x0000001d3c007c0c */ /* 0x040fe2000df61270 */
[----:B0-----:R-:W-:Y:S01]  /*51330*/  IMAD.WIDE R12, R17, 0x2, R44 ;  /* 0x00000002110c7825 */ /* 0x001fe200078e022c */
[----:B------:R-:W0:Y:S01]  /*51340*/  LDCU UR13, c[0x0][0x398] ;  /* 0x00007300ff0d77ac */ /* 0x000e220008000800 */
[----:B------:R1:W-:Y:S01]  /*51350*/  @P2 STG.E.U16 desc[UR8][R10.64], R2 ;  /* 0x000000020a002986 */ /* 0x0003e2000c101508 */
[----:B------:R-:W-:Y:S01]  /*51360*/  ISETP.LT.AND P2, PT, R61, UR18, !P4 ;  /* 0x000000123d007c0c */ /* 0x000fe2000e741270 */
[----:B------:R-:W-:Y:S01]  /*51370*/  VIADD R0, R3, 0xfd ;  /* 0x000000fd03007836 */ /* 0x000fe20000000000 */
[----:B------:R-:W-:Y:S01]  /*51380*/  ISETP.LT.AND P4, PT, R60, UR17, !P4 ;  /* 0x000000113c007c0c */ /* 0x000fe2000e781270 */
[----:B------:R0:W-:Y:S01]  /*51390*/  @P6 STG.E.U16 desc[UR8][R12.64], R41 ;  /* 0x000000290c006986 */ /* 0x0001e2000c101508 */
[----:B------:R-:W-:Y:S01]  /*513a0*/  VIADD R15, R17, UR4 ;  /* 0x00000004110f7c36 */ /* 0x000fe20008000000 */
[----:B------:R-:W-:Y:S01]  /*513b0*/  ISETP.LT.AND P6, PT, R61, UR10, !P0 ;  /* 0x0000000a3d007c0c */ /* 0x000fe2000c7c1270 */
[----:B------:R-:W0:Y:S01]  /*513c0*/  LDCU UR4, c[0x0][0x3b8] ;  /* 0x00007700ff0477ac */ /* 0x000e220008000800 */
[----:B------:R-:W-:Y:S01]  /*513d0*/  ISETP.GE.AND P5, PT, R0, UR19, PT ;  /* 0x0000001300007c0c */ /* 0x000fe2000bfa6270 */
[----:B------:R-:W-:Y:S01]  /*513e0*/  VIADD R0, R3, 0xfe ;  /* 0x000000fe03007836 */ /* 0x000fe20000000000 */
[----:B------:R-:W-:Y:S01]  /*513f0*/  PRMT R14, R41, 0x7632, R14 ;  /* 0x00007632290e7816 */ /* 0x000fe2000000000e */
[----:B---3--:R-:W-:-:S02]  /*51400*/  VIADD R19, R15, UR7 ;  /* 0x000000070f137c36 */ /* 0x008fc40008000000 */
[----:B-1----:R-:W-:Y:S01]  /*51410*/  IMAD.WIDE R2, R17, 0x2, R46 ;  /* 0x0000000211027825 */ /* 0x002fe200078e022e */
[----:B------:R-:W-:-:S03]  /*51420*/  PRMT R4, R5, 0x7632, R4 ;  /* 0x0000763205047816 */ /* 0x000fc60000000004 */
[C---:B------:R-:W-:Y:S01]  /*51430*/  IMAD.WIDE R8, R15.reuse, 0x2, R44 ;  /* 0x000000020f087825 */ /* 0x040fe200078e022c */
[----:B------:R1:W-:Y:S03]  /*51440*/  @P3 STG.E.U16 desc[UR8][R2.64], R14 ;  /* 0x0000000e02003986 */ /* 0x0003e6000c101508 */
[----:B------:R-:W-:Y:S01]  /*51450*/  IMAD.WIDE R10, R15, 0x2, R46 ;  /* 0x000000020f0a7825 */ /* 0x000fe200078e022e */
[----:B------:R-:W-:Y:S03]  /*51460*/  @P2 STG.E.U16 desc[UR8][R8.64], R5 ;  /* 0x0000000508002986 */ /* 0x000fe6000c101508 */
[C---:B0-----:R-:W-:Y:S01]  /*51470*/  IMAD.WIDE R12, R19.reuse, 0x2, R44 ;  /* 0x00000002130c7825 */ /* 0x041fe200078e022c */
[----:B------:R-:W-:Y:S01]  /*51480*/  ISETP.GE.AND P3, PT, R0, UR15, PT ;  /* 0x0000000f00007c0c */ /* 0x000fe2000bf66270 */
[----:B------:R0:W-:Y:S01]  /*51490*/  @P4 STG.E.U16 desc[UR8][R10.64], R4 ;  /* 0x000000040a004986 */ /* 0x0001e2000c101508 */
[----:B----4-:R-:W-:Y:S01]  /*514a0*/  ISETP.LT.AND P0, PT, R60, UR24, !P0 ;  /* 0x000000183c007c0c */ /* 0x010fe2000c701270 */
[----:B------:R-:W-:-:S02]  /*514b0*/  VIADD R15, R19, UR5 ;  /* 0x00000005130f7c36 */ /* 0x000fc40008000000 */
[----:B------:R3:W-:Y:S01]  /*514c0*/  @P6 STG.E.U16 desc[UR8][R12.64], R42 ;  /* 0x0000002a0c006986 */ /* 0x0007e2000c101508 */
[C---:B------:R-:W-:Y:S02]  /*514d0*/  ISETP.LT.AND P6, PT, R61.reuse, UR11, !P5 ;  /* 0x0000000b3d007c0c */ /* 0x040fe4000efc1270 */
[C---:B--2---:R-:W-:Y:S02]  /*514e0*/  ISETP.LT.AND P5, PT, R60.reuse, UR20, !P5 ;  /* 0x000000143c007c0c */ /* 0x044fe4000efa1270 */
[----:B------:R-:W-:Y:S01]  /*514f0*/  ISETP.LT.AND P4, PT, R61, UR13, !P3 ;  /* 0x0000000d3d007c0c */ /* 0x000fe2000df81270 */
[----:B------:R-:W-:Y:S01]  /*51500*/  VIADD R17, R15, UR6 ;  /* 0x000000060f117c36 */ /* 0x000fe20008000000 */
[C---:B------:R-:W-:Y:S02]  /*51510*/  ISETP.LT.AND P3, PT, R60.reuse, UR14, !P3 ;  /* 0x0000000e3c007c0c */ /* 0x040fe4000df61270 */
[----:B------:R-:W-:Y:S02]  /*51520*/  ISETP.LT.AND P2, PT, R61, UR16, !P1 ;  /* 0x000000103d007c0c */ /* 0x000fe4000cf41270 */
[----:B------:R-:W-:Y:S01]  /*51530*/  ISETP.LT.AND P1, PT, R60, UR12, !P1 ;  /* 0x0000000c3c007c0c */ /* 0x000fe2000cf21270 */
[----:B-1----:R-:W-:Y:S01]  /*51540*/  IMAD.WIDE R2, R19, 0x2, R46 ;  /* 0x0000000213027825 */ /* 0x002fe200078e022e */
[----:B------:R-:W-:-:S02]  /*51550*/  PRMT R0, R42, 0x7632, R0 ;  /* 0x000076322a007816 */ /* 0x000fc40000000000 */
[----:B------:R-:W-:Y:S01]  /*51560*/  PRMT R14, R6, 0x7632, R14 ;  /* 0x00007632060e7816 */ /* 0x000fe2000000000e */
[----:B------:R-:W-:Y:S02]  /*51570*/  VIADD R19, R17, UR4 ;  /* 0x0000000411137c36 */ /* 0x000fe40008000000 */
[C---:B0-----:R-:W-:Y:S01]  /*51580*/  IMAD.WIDE R4, R15.reuse, 0x2, R44 ;  /* 0x000000020f047825 */ /* 0x041fe200078e022c */
[----:B------:R0:W-:Y:S03]  /*51590*/  @P0 STG.E.U16 desc[UR8][R2.64], R0 ;  /* 0x0000000002000986 */ /* 0x0001e6000c101508 */
[----:B------:R-:W-:Y:S01]  /*515a0*/  IMAD.WIDE R8, R15, 0x2, R46 ;  /* 0x000000020f087825 */ /* 0x000fe200078e022e */
[----:B------:R-:W-:-:S03]  /*515b0*/  PRMT R15, R43, 0x7632, R15 ;  /* 0x000076322b0f7816 */ /* 0x000fc6000000000f */
[C---:B------:R-:W-:Y:S01]  /*515c0*/  IMAD.WIDE R10, R17.reuse, 0x2, R44 ;  /* 0x00000002110a7825 */ /* 0x040fe200078e022c */
[----:B------:R0:W-:Y:S03]  /*515d0*/  @P6 STG.E.U16 desc[UR8][R4.64], R6 ;  /* 0x0000000604006986 */ /* 0x0001e6000c101508 */
[----:B---3--:R-:W-:Y:S01]  /*515e0*/  IMAD.WIDE R12, R17, 0x2, R46 ;  /* 0x00000002110c7825 */ /* 0x008fe200078e022e */
[----:B------:R0:W-:Y:S03]  /*515f0*/  @P5 STG.E.U16 desc[UR8][R8.64], R14 ;  /* 0x0000000e08005986 */ /* 0x0001e6000c101508 */
[C---:B------:R-:W-:Y:S01]  /*51600*/  IMAD.WIDE R44, R19.reuse, 0x2, R44 ;  /* 0x00000002132c7825 */ /* 0x040fe200078e022c */
[----:B------:R0:W-:Y:S04]  /*51610*/  @P4 STG.E.U16 desc[UR8][R10.64], R43 ;  /* 0x0000002b0a004986 */ /* 0x0001e8000c101508 */
[----:B------:R0:W-:Y:S01]  /*51620*/  @P3 STG.E.U16 desc[UR8][R12.64], R15 ;  /* 0x0000000f0c003986 */ /* 0x0001e2000c101508 */
[----:B------:R-:W-:-:S03]  /*51630*/  IMAD.WIDE R46, R19, 0x2, R46 ;  /* 0x00000002132e7825 */ /* 0x000fc600078e022e */
[----:B------:R0:W-:Y:S01]  /*51640*/  @P2 STG.E.U16 desc[UR8][R44.64], R7 ;  /* 0x000000072c002986 */ /* 0x0001e2000c101508 */
[----:B------:R-:W-:Y:S05]  /*51650*/  @!P1 EXIT ;  /* 0x000000000000994d */ /* 0x000fea0003800000 */
[----:B------:R-:W-:-:S05]  /*51660*/  PRMT R23, R7, 0x7632, R23 ;  /* 0x0000763207177816 */ /* 0x000fca0000000017 */
[----:B------:R-:W-:Y:S01]  /*51670*/  STG.E.U16 desc[UR8][R46.64], R23 ;  /* 0x000000172e007986 */ /* 0x000fe2000c101508 */
[----:B------:R-:W-:Y:S05]  /*51680*/  EXIT ;  /* 0x000000000000794d */ /* 0x000fea0003800000 */
.L_x_2:
[----:B------:R-:W-:-:S00]  /*51690*/  BRA `(.L_x_2) ;  /* 0xfffffffc00fc7947 */ /* 0x000fc0000383ffff */
[----:B------:R-:W-:-:S00]  /*516a0*/  NOP ;  /* 0x0000000000007918 */ /* 0x000fc00000000000 */
        /* <DEDUP_REMOVED lines=13> */
.L_x_3:


//--------------------- .nv.shared.matmul_kernel  --------------------------
	.section	.nv.shared.matmul_kernel,"aw",@nobits
	.sectionflags	@""
	.align	16
	.zero		1024


//--------------------- .nv.shared.reserved.0     --------------------------
	.section	.nv.shared.reserved.0,"aw",@nobits
	.weak		__nv_reservedSMEM_offset_0_alias
	.size		__nv_reservedSMEM_offset_0_alias, 0, 64
	.other		__nv_reservedSMEM_offset_0_alias,@"STO_CUDA_RESERVED_SHARED STV_DEFAULT"
__nv_reservedSMEM_offset_0_alias:
	.zero		0
	.zero		64


//--------------------- .nv.constant0.matmul_kernel --------------------------
	.section	.nv.constant0.matmul_kernel,"a",@progbits
	.sectionflags	@""
	.align	4
.nv.constant0.matmul_kernel:
	.zero		976


//--------------------- SYMBOLS --------------------------

	.type		.nv.reservedSmem.offset0,@object
	.size		.nv.reservedSmem.offset0,0x4
	.type		.nv.reservedSmem.cap,@object
	.size		.nv.reservedSmem.cap,0x4
